// auto-generated by cutlass_sweep.gemm — config: {"arch": "sm_90", "cluster_m": 2, "cluster_n": 1, "dtype": "fp16", "dtype_b": "fp16", "layout": "nt", "stages": 0, "tile_k": 32, "tile_m": 512, "tile_n": 512}
#include "cutlass/cutlass.h"
#include "cutlass/gemm/collective/collective_builder.hpp"
#include "cutlass/gemm/device/gemm_universal_adapter.h"
#include "cutlass/gemm/kernel/gemm_universal.hpp"
#include "cutlass/epilogue/collective/collective_builder.hpp"

using ElemA = cutlass::half_t;
using ElemB = cutlass::half_t;
using ElemCD = cutlass::half_t;
using Acc  = float;
using TileShape    = cute::Shape<cute::_512, cute::_512, cute::_32>;
using ClusterShape = cute::Shape<cute::_2, cute::_1, cute::_1>;

using CollectiveEpilogue = typename cutlass::epilogue::collective::CollectiveBuilder<
    cutlass::arch::Sm90, cutlass::arch::OpClassTensorOp,
    TileShape, ClusterShape,
    cutlass::epilogue::collective::EpilogueTileAuto,
    Acc, Acc,
    ElemCD, cutlass::layout::RowMajor, 128 / cutlass::sizeof_bits<ElemCD>::value,
    ElemCD, cutlass::layout::RowMajor, 128 / cutlass::sizeof_bits<ElemCD>::value,
    cutlass::epilogue::collective::EpilogueScheduleAuto
  >::CollectiveOp;

using CollectiveMainloop = typename cutlass::gemm::collective::CollectiveBuilder<
    cutlass::arch::Sm90, cutlass::arch::OpClassTensorOp,
    ElemA, cutlass::layout::RowMajor, 128 / cutlass::sizeof_bits<ElemA>::value,
    ElemB, cutlass::layout::ColumnMajor, 128 / cutlass::sizeof_bits<ElemB>::value,
    Acc,
    TileShape, ClusterShape,
    cutlass::gemm::collective::StageCountAutoCarveout<static_cast<int>(sizeof(typename CollectiveEpilogue::SharedStorage))>,
    cutlass::gemm::collective::KernelScheduleAuto
  >::CollectiveOp;

using GemmKernel = cutlass::gemm::kernel::GemmUniversal<
    cute::Shape<int,int,int,int>,
    CollectiveMainloop,
    CollectiveEpilogue
>;
using Gemm = cutlass::gemm::device::GemmUniversalAdapter<GemmKernel>;

// Force the device kernel symbol into the cubin without needing a host main.
auto* _anchor = &cutlass::device_kernel<GemmKernel>;


// ===== COMPILED SASS (sm_90a) =====

	.target	sm_90a

	.elftype	@"ET_EXEC"


//--------------------- .note.nv.tkinfo           --------------------------
	.section	.note.nv.tkinfo,"",@"SHT_NOTE"
	.sectionflags	@"SHF_NOTE_NV_TKINFO"
	.tkinfo
        /*0018*/ 	.word	0x00000002
        /*0030*/ 	.string	""
        /*0030*/ 	.string	"ptxas"
        /*0030*/ 	.string	"Cuda compilation tools, release 13.0, V13.0.88"
        /*0030*/ 	.string	"Build cuda_13.0.r13.0/compiler.36424714_0"
        /*0030*/ 	.string	"-arch sm_90a -m 64 "



//--------------------- .note.nv.cuinfo           --------------------------
	.section	.note.nv.cuinfo,"",@"SHT_NOTE"
	.sectionflags	@"SHF_NOTE_NV_CUINFO"
        /*0018*/ 	.short	0x0002
        /*001a*/ 	.short	0x005a
        /*001c*/ 	.short	0x0082
	.zero		2


//--------------------- .nv.info                  --------------------------
	.section	.nv.info,"",@"SHT_CUDA_INFO"
	.align	4


	//----- nvinfo : EIATTR_REGCOUNT
	.align		4
        /*0000*/ 	.byte	0x04, 0x2f
        /*0002*/ 	.short	(.L_15 - .L_14)
	.align		4
.L_14:
        /*0004*/ 	.word	index@(_ZN7cutlass13device_kernelINS_4gemm6kernel13GemmUniversalIN4cute5tupleIJiiiiEEENS1_10collective13CollectiveMmaINS1_34MainloopSm90TmaGmmaWarpSpecializedILi3ENS5_IJNS4_1CILi2EEENSA_ILi1EEESC_EEENS1_35KernelTmaWarpSpecializedCooperativeEEENS5_IJNSA_ILi512EEESG_NSA_ILi32EEEEEENS_6half_tENS5_IJlSC_lEEESJ_SK_NS4_8TiledMMAINS4_8MMA_AtomIJNS4_4SM904GMMA26MMA_64x256x16_F32F16F16_SSILNSO_5MajorE0ELSQ_0ELNSO_7ScaleInE1ELSR_1EEEEEENS4_6LayoutISD_NS5_IJSC_NSA_ILi0EEESV_EEEEENS5_IJNS4_10UnderscoreESY_SY_EEEEENS4_13SM90_TMA_LOADENS4_14ComposedLayoutINS4_7SwizzleILi2ELi4ELi3EEENS4_18smem_ptr_flag_bitsILi16EEENSU_INS5_IJNSA_ILi8EEESH_EEENS5_IJSH_SC_EEEEEEEvNS4_8identityENS4_23SM90_TMA_LOAD_MULTICASTES1B_vS1C_EENS_8epilogue10collective6detail29Sm90TmaWarpSpecializedAdapterINS1G_15DefaultEpilogueISJ_SK_SK_NS1F_6thread17LinearCombinationISJ_Li1EffLNS1K_9ScaleType4KindE0ELNS_15FloatRoundStyleE2ESJ_EENS1_15EpilogueDefaultEEEEEvvEEEEvNT_6ParamsE)
        /*0008*/ 	.word	0x000000a8


	//----- nvinfo : EIATTR_FRAME_SIZE
	.align		4
.L_15:
        /*000c*/ 	.byte	0x04, 0x11
        /*000e*/ 	.short	(.L_17 - .L_16)
	.align		4
.L_16:
        /*0010*/ 	.word	index@(_ZN7cutlass13device_kernelINS_4gemm6kernel13GemmUniversalIN4cute5tupleIJiiiiEEENS1_10collective13CollectiveMmaINS1_34MainloopSm90TmaGmmaWarpSpecializedILi3ENS5_IJNS4_1CILi2EEENSA_ILi1EEESC_EEENS1_35KernelTmaWarpSpecializedCooperativeEEENS5_IJNSA_ILi512EEESG_NSA_ILi32EEEEEENS_6half_tENS5_IJlSC_lEEESJ_SK_NS4_8TiledMMAINS4_8MMA_AtomIJNS4_4SM904GMMA26MMA_64x256x16_F32F16F16_SSILNSO_5MajorE0ELSQ_0ELNSO_7ScaleInE1ELSR_1EEEEEENS4_6LayoutISD_NS5_IJSC_NSA_ILi0EEESV_EEEEENS5_IJNS4_10UnderscoreESY_SY_EEEEENS4_13SM90_TMA_LOADENS4_14ComposedLayoutINS4_7SwizzleILi2ELi4ELi3EEENS4_18smem_ptr_flag_bitsILi16EEENSU_INS5_IJNSA_ILi8EEESH_EEENS5_IJSH_SC_EEEEEEEvNS4_8identityENS4_23SM90_TMA_LOAD_MULTICASTES1B_vS1C_EENS_8epilogue10collective6detail29Sm90TmaWarpSpecializedAdapterINS1G_15DefaultEpilogueISJ_SK_SK_NS1F_6thread17LinearCombinationISJ_Li1EffLNS1K_9ScaleType4KindE0ELNS_15FloatRoundStyleE2ESJ_EENS1_15EpilogueDefaultEEEEEvvEEEEvNT_6ParamsE)
        /*0014*/ 	.word	0x00002638


	//----- nvinfo : EIATTR_MIN_STACK_SIZE
	.align		4
.L_17:
        /*0018*/ 	.byte	0x04, 0x12
        /*001a*/ 	.short	(.L_19 - .L_18)
	.align		4
.L_18:
        /*001c*/ 	.word	index@(_ZN7cutlass13device_kernelINS_4gemm6kernel13GemmUniversalIN4cute5tupleIJiiiiEEENS1_10collective13CollectiveMmaINS1_34MainloopSm90TmaGmmaWarpSpecializedILi3ENS5_IJNS4_1CILi2EEENSA_ILi1EEESC_EEENS1_35KernelTmaWarpSpecializedCooperativeEEENS5_IJNSA_ILi512EEESG_NSA_ILi32EEEEEENS_6half_tENS5_IJlSC_lEEESJ_SK_NS4_8TiledMMAINS4_8MMA_AtomIJNS4_4SM904GMMA26MMA_64x256x16_F32F16F16_SSILNSO_5MajorE0ELSQ_0ELNSO_7ScaleInE1ELSR_1EEEEEENS4_6LayoutISD_NS5_IJSC_NSA_ILi0EEESV_EEEEENS5_IJNS4_10UnderscoreESY_SY_EEEEENS4_13SM90_TMA_LOADENS4_14ComposedLayoutINS4_7SwizzleILi2ELi4ELi3EEENS4_18smem_ptr_flag_bitsILi16EEENSU_INS5_IJNSA_ILi8EEESH_EEENS5_IJSH_SC_EEEEEEEvNS4_8identityENS4_23SM90_TMA_LOAD_MULTICASTES1B_vS1C_EENS_8epilogue10collective6detail29Sm90TmaWarpSpecializedAdapterINS1G_15DefaultEpilogueISJ_SK_SK_NS1F_6thread17LinearCombinationISJ_Li1EffLNS1K_9ScaleType4KindE0ELNS_15FloatRoundStyleE2ESJ_EENS1_15EpilogueDefaultEEEEEvvEEEEvNT_6ParamsE)
        /*0020*/ 	.word	0x00002638
.L_19:


//--------------------- .nv.compat                --------------------------
	.section	.nv.compat,"",@"SHT_CUDA_COMPAT_INFO"
	.align	4
        /*0000*/ 	.byte	0x02, 0x09, 0x01, 0x00, 0x02, 0x02, 0x04, 0x00, 0x02, 0x05, 0x05, 0x00, 0x03, 0x07, 0x01, 0x01
        /*0010*/ 	.byte	0x02, 0x03, 0x01, 0x00, 0x02, 0x06, 0x01, 0x00, 0x04, 0x0b, 0x08, 0x00, 0x00, 0x00, 0x00, 0x00
        /*0020*/ 	.byte	0x00, 0x00, 0x00, 0x00


//--------------------- .nv.info._ZN7cutlass13device_kernelINS_4gemm6kernel13GemmUniversalIN4cute5tupleIJiiiiEEENS1_10collective13CollectiveMmaINS1_34MainloopSm90TmaGmmaWarpSpecializedILi3ENS5_IJNS4_1CILi2EEENSA_ILi1EEESC_EEENS1_35KernelTmaWarpSpecializedCooperativeEEENS5_IJNSA_ILi512EEESG_NSA_ILi32EEEEEENS_6half_tENS5_IJlSC_lEEESJ_SK_NS4_8TiledMMAINS4_8MMA_AtomIJNS4_4SM904GMMA26MMA_64x256x16_F32F16F16_SSILNSO_5MajorE0ELSQ_0ELNSO_7ScaleInE1ELSR_1EEEEEENS4_6LayoutISD_NS5_IJSC_NSA_ILi0EEESV_EEEEENS5_IJNS4_10UnderscoreESY_SY_EEEEENS4_13SM90_TMA_LOADENS4_14ComposedLayoutINS4_7SwizzleILi2ELi4ELi3EEENS4_18smem_ptr_flag_bitsILi16EEENSU_INS5_IJNSA_ILi8EEESH_EEENS5_IJSH_SC_EEEEEEEvNS4_8identityENS4_23SM90_TMA_LOAD_MULTICASTES1B_vS1C_EENS_8epilogue10collective6detail29Sm90TmaWarpSpecializedAdapterINS1G_15DefaultEpilogueISJ_SK_SK_NS1F_6thread17LinearCombinationISJ_Li1EffLNS1K_9ScaleType4KindE0ELNS_15FloatRoundStyleE2ESJ_EENS1_15EpilogueDefaultEEEEEvvEEEEvNT_6ParamsE --------------------------
	.section	.nv.info._ZN7cutlass13device_kernelINS_4gemm6kernel13GemmUniversalIN4cute5tupleIJiiiiEEENS1_10collective13CollectiveMmaINS1_34MainloopSm90TmaGmmaWarpSpecializedILi3ENS5_IJNS4_1CILi2EEENSA_ILi1EEESC_EEENS1_35KernelTmaWarpSpecializedCooperativeEEENS5_IJNSA_ILi512EEESG_NSA_ILi32EEEEEENS_6half_tENS5_IJlSC_lEEESJ_SK_NS4_8TiledMMAINS4_8MMA_AtomIJNS4_4SM904GMMA26MMA_64x256x16_F32F16F16_SSILNSO_5MajorE0ELSQ_0ELNSO_7ScaleInE1ELSR_1EEEEEENS4_6LayoutISD_NS5_IJSC_NSA_ILi0EEESV_EEEEENS5_IJNS4_10UnderscoreESY_SY_EEEEENS4_13SM90_TMA_LOADENS4_14ComposedLayoutINS4_7SwizzleILi2ELi4ELi3EEENS4_18smem_ptr_flag_bitsILi16EEENSU_INS5_IJNSA_ILi8EEESH_EEENS5_IJSH_SC_EEEEEEEvNS4_8identityENS4_23SM90_TMA_LOAD_MULTICASTES1B_vS1C_EENS_8epilogue10collective6detail29Sm90TmaWarpSpecializedAdapterINS1G_15DefaultEpilogueISJ_SK_SK_NS1F_6thread17LinearCombinationISJ_Li1EffLNS1K_9ScaleType4KindE0ELNS_15FloatRoundStyleE2ESJ_EENS1_15EpilogueDefaultEEEEEvvEEEEvNT_6ParamsE,"",@"SHT_CUDA_INFO"
	.sectionflags	@""
	.align	4


	//----- nvinfo : EIATTR_CUDA_API_VERSION
	.align		4
        /*0000*/ 	.byte	0x04, 0x37
        /*0002*/ 	.short	(.L_21 - .L_20)
.L_20:
        /*0004*/ 	.word	0x00000082


	//----- nvinfo : EIATTR_KPARAM_INFO
	.align		4
.L_21:
        /*0008*/ 	.byte	0x04, 0x17
        /*000a*/ 	.short	(.L_23 - .L_22)
.L_22:
        /*000c*/ 	.word	0x00000000
        /*0010*/ 	.short	0x0000
        /*0012*/ 	.short	0x0070
        /*0014*/ 	.byte	0x00, 0xf0, 0x01, 0x10


	//----- nvinfo : EIATTR_SPARSE_MMA_MASK
	.align		4
.L_23:
        /*0018*/ 	.byte	0x03, 0x50
        /*001a*/ 	.short	0x0000


	//----- nvinfo : EIATTR_MAXREG_COUNT
	.align		4
        /*001c*/ 	.byte	0x03, 0x1b
        /*001e*/ 	.short	0x00a8


	//----- nvinfo : EIATTR_NUM_BARRIERS
	.align		4
        /*0020*/ 	.byte	0x02, 0x4c
        /*0022*/ 	.byte	0x01
	.zero		1


	//----- nvinfo : EIATTR_EXTERNS
	.align		4
        /*0024*/ 	.byte	0x04, 0x0f
        /*0026*/ 	.short	(.L_25 - .L_24)


	//   ....[0]....
	.align		4
.L_24:
        /*0028*/ 	.word	index@(__assertfail)


	//----- nvinfo : EIATTR_ANNOTATIONS
	.align		4
.L_25:
        /*002c*/ 	.byte	0x04, 0x55
        /*002e*/ 	.short	(.L_27 - .L_26)


	//   ....[0]....
.L_26:
        /*0030*/ 	.word	0x00000001
        /*0034*/ 	.byte	0x20, 0x07, 0x00, 0x00, 0x01, 0x00, 0x00, 0x00, 0x00, 0x08, 0x00, 0x00, 0x01, 0x00, 0x00, 0x00
        /* <DEDUP_REMOVED lines=3851> */
        /*f0f4*/ 	.byte	0x10, 0xb7, 0x06, 0x00, 0x01, 0x00, 0x00, 0x00, 0x30, 0xb7, 0x06, 0x00


	//----- nvinfo : EIATTR_MERCURY_ISA_VERSION
	.align		4
.L_27:
        /*f100*/ 	.byte	0x03, 0x5f
        /*f102*/ 	.short	0x0101


	//----- nvinfo : EIATTR_INT_WARP_WIDE_INSTR_OFFSETS
	.align		4
        /*f104*/ 	.byte	0x04, 0x31
        /*f106*/ 	.short	(.L_29 - .L_28)


	//   ....[0]....
.L_28:
        /*f108*/ 	.word	0x00000550


	//   ....[1]....
        /*f10c*/ 	.word	0x00000560


	//   ....[2]....
        /*f110*/ 	.word	0x000006c0


	//----- nvinfo : EIATTR_COOP_GROUP_MASK_REGIDS
	.align		4
.L_29:
        /*f114*/ 	.byte	0x04, 0x29
        /*f116*/ 	.short	(.L_31 - .L_30)


	//   ....[0]....
.L_30:
        /*f118*/ 	.word	0xffffffff


	//   ....[1]....
        /*f11c*/ 	.word	0xffffffff


	//   ....[2]....
        /*f120*/ 	.word	0xffffffff


	//   ....[3]....
        /*f124*/ 	.word	0xffffffff


	//   ....[4]....
        /*f128*/ 	.word	0xffffffff


	//   ....[5]....
        /*f12c*/ 	.word	0xffffffff


	//----- nvinfo : EIATTR_COOP_GROUP_INSTR_OFFSETS
	.align		4
.L_31:
        /*f130*/ 	.byte	0x04, 0x28
        /*f132*/ 	.short	(.L_33 - .L_32)


	//   ....[0]....
.L_32:
        /*f134*/ 	.word	0x00000070


	//   ....[1]....
        /*f138*/ 	.word	0x00000080


	//   ....[2]....
        /*f13c*/ 	.word	0x000001a0


	//   ....[3]....
        /*f140*/ 	.word	0x000003b0


	//   ....[4]....
        /*f144*/ 	.word	0x00000840


	//   ....[5]....
        /*f148*/ 	.word	0x00001410


	//----- nvinfo : EIATTR_REG_RECONFIG
	.align		4
.L_33:
        /*f14c*/ 	.byte	0x01, 0x54
	.zero		2


	//----- nvinfo : EIATTR_SYSCALL_OFFSETS
	.align		4
        /*f150*/ 	.byte	0x04, 0x46
        /*f152*/ 	.short	(.L_35 - .L_34)


	//   ....[0]....
.L_34:
        /*f154*/ 	.word	0x000015c0


	//----- nvinfo : EIATTR_MBARRIER_INSTR_OFFSETS
	.align		4
.L_35:
        /*f158*/ 	.byte	0x04, 0x39
        /*f15a*/ 	.short	(.L_37 - .L_36)


	//   ....[0]....
.L_36:
        /*f15c*/ 	.word	0x00000320
        /*f160*/ 	.word	0x000000ff
        /*f164*/ 	.word	0x00000000
        /*f168*/ 	.short	0x0100
        /*f16a*/ 	.byte	0x08
	.zero		1


	//   ....[1]....
        /*f16c*/ 	.word	0x00000330
        /*f170*/ 	.word	0x000000ff
        /*f174*/ 	.word	0x00000018
        /*f178*/ 	.short	0x0100
        /*f17a*/ 	.byte	0x08
	.zero		1


	//   ....[2]....
        /*f17c*/ 	.word	0x00000340
        /*f180*/ 	.word	0x000000ff
        /*f184*/ 	.word	0x00000008
        /*f188*/ 	.short	0x0100
        /*f18a*/ 	.byte	0x08
	.zero		1


	//   ....[3]....
        /*f18c*/ 	.word	0x00000350
        /*f190*/ 	.word	0x000000ff
        /*f194*/ 	.word	0x00000020
        /*f198*/ 	.short	0x0100
        /*f19a*/ 	.byte	0x08
	.zero		1


	//   ....[4]....
        /*f19c*/ 	.word	0x00000360
        /*f1a0*/ 	.word	0x000000ff
        /*f1a4*/ 	.word	0x00000010
        /*f1a8*/ 	.short	0x0100
        /*f1aa*/ 	.byte	0x08
	.zero		1


	//   ....[5]....
        /*f1ac*/ 	.word	0x00000370
        /*f1b0*/ 	.word	0x000000ff
        /*f1b4*/ 	.word	0x00000028
        /*f1b8*/ 	.short	0x0100
        /*f1ba*/ 	.byte	0x08
	.zero		1


	//   ....[6]....
        /*f1bc*/ 	.word	0x00000740
        /*f1c0*/ 	.word	0x000000ff
        /*f1c4*/ 	.word	0x00000040
        /*f1c8*/ 	.short	0x0100
        /*f1ca*/ 	.byte	0x06
	.zero		1


	//   ....[7]....
        /*f1cc*/ 	.word	0x00000790
        /*f1d0*/ 	.word	0x000000ff
        /*f1d4*/ 	.word	0x00000048
        /*f1d8*/ 	.short	0x0100
        /*f1da*/ 	.byte	0x06
	.zero		1


	//   ....[8]....
        /*f1dc*/ 	.word	0x00001660
        /*f1e0*/ 	.word	0x00000003
        /*f1e4*/ 	.word	0x00000000
        /*f1e8*/ 	.short	0x010a
        /*f1ea*/ 	.byte	0x3f
	.zero		1


	//   ....[9]....
        /*f1ec*/ 	.word	0x000016a0
        /*f1f0*/ 	.word	0x00000003
        /*f1f4*/ 	.word	0x00000000
        /*f1f8*/ 	.short	0x010a
        /*f1fa*/ 	.byte	0x3f
	.zero		1


	//   ....[10]....
        /*f1fc*/ 	.word	0x0000ed60
        /*f200*/ 	.word	0x000000ff
        /*f204*/ 	.word	0x00000000
        /*f208*/ 	.short	0x010a
        /*f20a*/ 	.byte	0x08
	.zero		1


	//   ....[11]....
        /*f20c*/ 	.word	0x0000eda0
        /*f210*/ 	.word	0x000000ff
        /*f214*/ 	.word	0x00000000
        /*f218*/ 	.short	0x010a
        /*f21a*/ 	.byte	0x08
	.zero		1


	//   ....[12]....
        /*f21c*/ 	.word	0x0001f7a0
        /*f220*/ 	.word	0x00000004
        /*f224*/ 	.word	0x00000000
        /*f228*/ 	.short	0x0101
        /*f22a*/ 	.byte	0x3f
	.zero		1


	//   ....[13]....
        /*f22c*/ 	.word	0x0001f990
        /*f230*/ 	.word	0x00000000
        /*f234*/ 	.word	0x00000000
        /*f238*/ 	.short	0x0101
        /*f23a*/ 	.byte	0x3f
	.zero		1


	//   ....[14]....
        /*f23c*/ 	.word	0x0006b2a0
        /*f240*/ 	.word	0x0000000f
        /*f244*/ 	.word	0x00000018
        /*f248*/ 	.short	0x010a
        /*f24a*/ 	.byte	0x3f
	.zero		1


	//   ....[15]....
        /*f24c*/ 	.word	0x0006b630
        /*f250*/ 	.word	0x00000002
        /*f254*/ 	.word	0x00000048
        /*f258*/ 	.short	0x0101
        /*f25a*/ 	.byte	0x3f
	.zero		1


	//   ....[16]....
        /*f25c*/ 	.word	0x0006be40
        /*f260*/ 	.word	0x00000003
        /*f264*/ 	.word	0x00000000
        /*f268*/ 	.short	0x010a
        /*f26a*/ 	.byte	0x3f
	.zero		1


	//   ....[17]....
        /*f26c*/ 	.word	0x0006bed0
        /*f270*/ 	.word	0x00000003
        /*f274*/ 	.word	0x00000000
        /*f278*/ 	.short	0x010a
        /*f27a*/ 	.byte	0x3f
	.zero		1


	//   ....[18]....
        /*f27c*/ 	.word	0x0006bf60
        /*f280*/ 	.word	0x00000003
        /*f284*/ 	.word	0x00000000
        /*f288*/ 	.short	0x010a
        /*f28a*/ 	.byte	0x3f
	.zero		1


	//   ....[19]....
        /*f28c*/ 	.word	0x0006bfc0
        /*f290*/ 	.word	0x00000003
        /*f294*/ 	.word	0x00000000
        /*f298*/ 	.short	0x010a
        /*f29a*/ 	.byte	0x3f
	.zero		1


	//   ....[20]....
        /*f29c*/ 	.word	0x0006c020
        /*f2a0*/ 	.word	0x00000006
        /*f2a4*/ 	.word	0x00000000
        /*f2a8*/ 	.short	0x010a
        /*f2aa*/ 	.byte	0x3f
	.zero		1


	//   ....[21]....
        /*f2ac*/ 	.word	0x0006c0f0
        /*f2b0*/ 	.word	0x0000000f
        /*f2b4*/ 	.word	0x00000018
        /*f2b8*/ 	.short	0x010a
        /*f2ba*/ 	.byte	0x3f
	.zero		1


	//   ....[22]....
        /*f2bc*/ 	.word	0x0006c1c0
        /*f2c0*/ 	.word	0x00000003
        /*f2c4*/ 	.word	0x00000000
        /*f2c8*/ 	.short	0x010a
        /*f2ca*/ 	.byte	0x3f
	.zero		1


	//   ....[23]....
        /*f2cc*/ 	.word	0x0006c210
        /*f2d0*/ 	.word	0x00000003
        /*f2d4*/ 	.word	0x00000000
        /*f2d8*/ 	.short	0x010a
        /*f2da*/ 	.byte	0x3f
	.zero		1


	//----- nvinfo : EIATTR_NUM_MBARRIERS
	.align		4
.L_37:
        /*f2dc*/ 	.byte	0x03, 0x38
        /*f2de*/ 	.short	0x0008


	//----- nvinfo : EIATTR_EXIT_INSTR_OFFSETS
	.align		4
        /*f2e0*/ 	.byte	0x04, 0x1c
        /*f2e2*/ 	.short	(.L_39 - .L_38)


	//   ....[0]....
.L_38:
        /*f2e4*/ 	.word	0x00000aa0


	//   ....[1]....
        /*f2e8*/ 	.word	0x00001330


	//   ....[2]....
        /*f2ec*/ 	.word	0x0006a910


	//   ....[3]....
        /*f2f0*/ 	.word	0x0006af30


	//   ....[4]....
        /*f2f4*/ 	.word	0x0006bfb0


	//----- nvinfo : EIATTR_MAX_THREADS
	.align		4
.L_39:
        /*f2f8*/ 	.byte	0x04, 0x05
        /*f2fa*/ 	.short	(.L_41 - .L_40)
.L_40:
        /*f2fc*/ 	.word	0x00000180
        /*f300*/ 	.word	0x00000001
        /*f304*/ 	.word	0x00000001


	//----- nvinfo : EIATTR_CRS_STACK_SIZE
	.align		4
.L_41:
        /*f308*/ 	.byte	0x04, 0x1e
        /*f30a*/ 	.short	(.L_43 - .L_42)
.L_42:
        /*f30c*/ 	.word	0x00000000


	//----- nvinfo : EIATTR_CBANK_PARAM_SIZE
	.align		4
.L_43:
        /*f310*/ 	.byte	0x03, 0x19
        /*f312*/ 	.short	0x0470


	//----- nvinfo : EIATTR_PARAM_CBANK
	.align		4
        /*f314*/ 	.byte	0x04, 0x0a
        /*f316*/ 	.short	(.L_45 - .L_44)
	.align		4
.L_44:
        /*f318*/ 	.word	index@(.nv.constant0._ZN7cutlass13device_kernelINS_4gemm6kernel13GemmUniversalIN4cute5tupleIJiiiiEEENS1_10collective13CollectiveMmaINS1_34MainloopSm90TmaGmmaWarpSpecializedILi3ENS5_IJNS4_1CILi2EEENSA_ILi1EEESC_EEENS1_35KernelTmaWarpSpecializedCooperativeEEENS5_IJNSA_ILi512EEESG_NSA_ILi32EEEEEENS_6half_tENS5_IJlSC_lEEESJ_SK_NS4_8TiledMMAINS4_8MMA_AtomIJNS4_4SM904GMMA26MMA_64x256x16_F32F16F16_SSILNSO_5MajorE0ELSQ_0ELNSO_7ScaleInE1ELSR_1EEEEEENS4_6LayoutISD_NS5_IJSC_NSA_ILi0EEESV_EEEEENS5_IJNS4_10UnderscoreESY_SY_EEEEENS4_13SM90_TMA_LOADENS4_14ComposedLayoutINS4_7SwizzleILi2ELi4ELi3EEENS4_18smem_ptr_flag_bitsILi16EEENSU_INS5_IJNSA_ILi8EEESH_EEENS5_IJSH_SC_EEEEEEEvNS4_8identityENS4_23SM90_TMA_LOAD_MULTICASTES1B_vS1C_EENS_8epilogue10collective6detail29Sm90TmaWarpSpecializedAdapterINS1G_15DefaultEpilogueISJ_SK_SK_NS1F_6thread17LinearCombinationISJ_Li1EffLNS1K_9ScaleType4KindE0ELNS_15FloatRoundStyleE2ESJ_EENS1_15EpilogueDefaultEEEEEvvEEEEvNT_6ParamsE)
        /*f31c*/ 	.short	0x0210
        /*f31e*/ 	.short	0x0470


	//----- nvinfo : EIATTR_SW_WAR
	.align		4
.L_45:
        /*f320*/ 	.byte	0x04, 0x36
        /*f322*/ 	.short	(.L_47 - .L_46)
.L_46:
        /*f324*/ 	.word	0x00000008
.L_47:


//--------------------- .nv.callgraph             --------------------------
	.section	.nv.callgraph,"",@"SHT_CUDA_CALLGRAPH"
	.align	4
	.sectionentsize	8
	.align		4
        /*0000*/ 	.word	0x00000000
	.align		4
        /*0004*/ 	.word	0xffffffff
	.align		4
        /*0008*/ 	.word	index@(_ZN7cutlass13device_kernelINS_4gemm6kernel13GemmUniversalIN4cute5tupleIJiiiiEEENS1_10collective13CollectiveMmaINS1_34MainloopSm90TmaGmmaWarpSpecializedILi3ENS5_IJNS4_1CILi2EEENSA_ILi1EEESC_EEENS1_35KernelTmaWarpSpecializedCooperativeEEENS5_IJNSA_ILi512EEESG_NSA_ILi32EEEEEENS_6half_tENS5_IJlSC_lEEESJ_SK_NS4_8TiledMMAINS4_8MMA_AtomIJNS4_4SM904GMMA26MMA_64x256x16_F32F16F16_SSILNSO_5MajorE0ELSQ_0ELNSO_7ScaleInE1ELSR_1EEEEEENS4_6LayoutISD_NS5_IJSC_NSA_ILi0EEESV_EEEEENS5_IJNS4_10UnderscoreESY_SY_EEEEENS4_13SM90_TMA_LOADENS4_14ComposedLayoutINS4_7SwizzleILi2ELi4ELi3EEENS4_18smem_ptr_flag_bitsILi16EEENSU_INS5_IJNSA_ILi8EEESH_EEENS5_IJSH_SC_EEEEEEEvNS4_8identityENS4_23SM90_TMA_LOAD_MULTICASTES1B_vS1C_EENS_8epilogue10collective6detail29Sm90TmaWarpSpecializedAdapterINS1G_15DefaultEpilogueISJ_SK_SK_NS1F_6thread17LinearCombinationISJ_Li1EffLNS1K_9ScaleType4KindE0ELNS_15FloatRoundStyleE2ESJ_EENS1_15EpilogueDefaultEEEEEvvEEEEvNT_6ParamsE)
	.align		4
        /*000c*/ 	.word	index@(__assertfail)
	.align		4
        /*0010*/ 	.word	0x00000000
	.align		4
        /*0014*/ 	.word	0xfffffffe
	.align		4
        /*0018*/ 	.word	0x00000000
	.align		4
        /*001c*/ 	.word	0xfffffffd
	.align		4
        /*0020*/ 	.word	0x00000000
	.align		4
        /*0024*/ 	.word	0xfffffffc


//--------------------- .nv.constant4             --------------------------
	.section	.nv.constant4,"a",@progbits
	.align	8
	.align		8
.nv.constant4:
        /*0000*/ 	.dword	__assertfail
	.align		8
        /*0008*/ 	.dword	__unnamed_1
	.align		8
        /*0010*/ 	.dword	_ZN39_INTERNAL_964064f6_4_k_cu_d8337220_57344cuda3std3__45__cpo5beginE
	.align		8
        /*0018*/ 	.dword	_ZN39_INTERNAL_964064f6_4_k_cu_d8337220_57344cuda3std3__45__cpo3endE
	.align		8
        /*0020*/ 	.dword	_ZN39_INTERNAL_964064f6_4_k_cu_d8337220_57344cuda3std3__45__cpo6cbeginE
	.align		8
        /*0028*/ 	.dword	_ZN39_INTERNAL_964064f6_4_k_cu_d8337220_57344cuda3std3__45__cpo4cendE
	.align		8
        /*0030*/ 	.dword	_ZN39_INTERNAL_964064f6_4_k_cu_d8337220_57344cuda3std3__441_GLOBAL__N__964064f6_4_k_cu_d8337220_57346ignoreE
	.align		8
        /*0038*/ 	.dword	_ZN39_INTERNAL_964064f6_4_k_cu_d8337220_57344cuda3std3__419piecewise_constructE
	.align		8
        /*0040*/ 	.dword	_ZN39_INTERNAL_964064f6_4_k_cu_d8337220_57344cuda3std3__48in_placeE
	.align		8
        /*0048*/ 	.dword	_ZN39_INTERNAL_964064f6_4_k_cu_d8337220_57344cuda3std6ranges3__45__cpo4swapE
	.align		8
        /*0050*/ 	.dword	_ZN39_INTERNAL_964064f6_4_k_cu_d8337220_57344cuda3std6ranges3__45__cpo9iter_moveE
	.align		8
        /*0058*/ 	.dword	_ZN39_INTERNAL_964064f6_4_k_cu_d8337220_57344cute7productE
	.align		8
        /*0060*/ 	.dword	_ZN39_INTERNAL_964064f6_4_k_cu_d8337220_57344cute1_E
	.align		8
        /*0068*/ 	.dword	$str$22
	.align		8
        /*0070*/ 	.dword	$str$23


//--------------------- .text._ZN7cutlass13device_kernelINS_4gemm6kernel13GemmUniversalIN4cute5tupleIJiiiiEEENS1_10collective13CollectiveMmaINS1_34MainloopSm90TmaGmmaWarpSpecializedILi3ENS5_IJNS4_1CILi2EEENSA_ILi1EEESC_EEENS1_35KernelTmaWarpSpecializedCooperativeEEENS5_IJNSA_ILi512EEESG_NSA_ILi32EEEEEENS_6half_tENS5_IJlSC_lEEESJ_SK_NS4_8TiledMMAINS4_8MMA_AtomIJNS4_4SM904GMMA26MMA_64x256x16_F32F16F16_SSILNSO_5MajorE0ELSQ_0ELNSO_7ScaleInE1ELSR_1EEEEEENS4_6LayoutISD_NS5_IJSC_NSA_ILi0EEESV_EEEEENS5_IJNS4_10UnderscoreESY_SY_EEEEENS4_13SM90_TMA_LOADENS4_14ComposedLayoutINS4_7SwizzleILi2ELi4ELi3EEENS4_18smem_ptr_flag_bitsILi16EEENSU_INS5_IJNSA_ILi8EEESH_EEENS5_IJSH_SC_EEEEEEEvNS4_8identityENS4_23SM90_TMA_LOAD_MULTICASTES1B_vS1C_EENS_8epilogue10collective6detail29Sm90TmaWarpSpecializedAdapterINS1G_15DefaultEpilogueISJ_SK_SK_NS1F_6thread17LinearCombinationISJ_Li1EffLNS1K_9ScaleType4KindE0ELNS_15FloatRoundStyleE2ESJ_EENS1_15EpilogueDefaultEEEEEvvEEEEvNT_6ParamsE --------------------------
	.section	.text._ZN7cutlass13device_kernelINS_4gemm6kernel13GemmUniversalIN4cute5tupleIJiiiiEEENS1_10collective13CollectiveMmaINS1_34MainloopSm90TmaGmmaWarpSpecializedILi3ENS5_IJNS4_1CILi2EEENSA_ILi1EEESC_EEENS1_35KernelTmaWarpSpecializedCooperativeEEENS5_IJNSA_ILi512EEESG_NSA_ILi32EEEEEENS_6half_tENS5_IJlSC_lEEESJ_SK_NS4_8TiledMMAINS4_8MMA_AtomIJNS4_4SM904GMMA26MMA_64x256x16_F32F16F16_SSILNSO_5MajorE0ELSQ_0ELNSO_7ScaleInE1ELSR_1EEEEEENS4_6LayoutISD_NS5_IJSC_NSA_ILi0EEESV_EEEEENS5_IJNS4_10UnderscoreESY_SY_EEEEENS4_13SM90_TMA_LOADENS4_14ComposedLayoutINS4_7SwizzleILi2ELi4ELi3EEENS4_18smem_ptr_flag_bitsILi16EEENSU_INS5_IJNSA_ILi8EEESH_EEENS5_IJSH_SC_EEEEEEEvNS4_8identityENS4_23SM90_TMA_LOAD_MULTICASTES1B_vS1C_EENS_8epilogue10collective6detail29Sm90TmaWarpSpecializedAdapterINS1G_15DefaultEpilogueISJ_SK_SK_NS1F_6thread17LinearCombinationISJ_Li1EffLNS1K_9ScaleType4KindE0ELNS_15FloatRoundStyleE2ESJ_EENS1_15EpilogueDefaultEEEEEvvEEEEvNT_6ParamsE,"ax",@progbits
	.align	128
.text._ZN7cutlass13device_kernelINS_4gemm6kernel13GemmUniversalIN4cute5tupleIJiiiiEEENS1_10collective13CollectiveMmaINS1_34MainloopSm90TmaGmmaWarpSpecializedILi3ENS5_IJNS4_1CILi2EEENSA_ILi1EEESC_EEENS1_35KernelTmaWarpSpecializedCooperativeEEENS5_IJNSA_ILi512EEESG_NSA_ILi32EEEEEENS_6half_tENS5_IJlSC_lEEESJ_SK_NS4_8TiledMMAINS4_8MMA_AtomIJNS4_4SM904GMMA26MMA_64x256x16_F32F16F16_SSILNSO_5MajorE0ELSQ_0ELNSO_7ScaleInE1ELSR_1EEEEEENS4_6LayoutISD_NS5_IJSC_NSA_ILi0EEESV_EEEEENS5_IJNS4_10UnderscoreESY_SY_EEEEENS4_13SM90_TMA_LOADENS4_14ComposedLayoutINS4_7SwizzleILi2ELi4ELi3EEENS4_18smem_ptr_flag_bitsILi16EEENSU_INS5_IJNSA_ILi8EEESH_EEENS5_IJSH_SC_EEEEEEEvNS4_8identityENS4_23SM90_TMA_LOAD_MULTICASTES1B_vS1C_EENS_8epilogue10collective6detail29Sm90TmaWarpSpecializedAdapterINS1G_15DefaultEpilogueISJ_SK_SK_NS1F_6thread17LinearCombinationISJ_Li1EffLNS1K_9ScaleType4KindE0ELNS_15FloatRoundStyleE2ESJ_EENS1_15EpilogueDefaultEEEEEvvEEEEvNT_6ParamsE:
        .type           _ZN7cutlass13device_kernelINS_4gemm6kernel13GemmUniversalIN4cute5tupleIJiiiiEEENS1_10collective13CollectiveMmaINS1_34MainloopSm90TmaGmmaWarpSpecializedILi3ENS5_IJNS4_1CILi2EEENSA_ILi1EEESC_EEENS1_35KernelTmaWarpSpecializedCooperativeEEENS5_IJNSA_ILi512EEESG_NSA_ILi32EEEEEENS_6half_tENS5_IJlSC_lEEESJ_SK_NS4_8TiledMMAINS4_8MMA_AtomIJNS4_4SM904GMMA26MMA_64x256x16_F32F16F16_SSILNSO_5MajorE0ELSQ_0ELNSO_7ScaleInE1ELSR_1EEEEEENS4_6LayoutISD_NS5_IJSC_NSA_ILi0EEESV_EEEEENS5_IJNS4_10UnderscoreESY_SY_EEEEENS4_13SM90_TMA_LOADENS4_14ComposedLayoutINS4_7SwizzleILi2ELi4ELi3EEENS4_18smem_ptr_flag_bitsILi16EEENSU_INS5_IJNSA_ILi8EEESH_EEENS5_IJSH_SC_EEEEEEEvNS4_8identityENS4_23SM90_TMA_LOAD_MULTICASTES1B_vS1C_EENS_8epilogue10collective6detail29Sm90TmaWarpSpecializedAdapterINS1G_15DefaultEpilogueISJ_SK_SK_NS1F_6thread17LinearCombinationISJ_Li1EffLNS1K_9ScaleType4KindE0ELNS_15FloatRoundStyleE2ESJ_EENS1_15EpilogueDefaultEEEEEvvEEEEvNT_6ParamsE,@function
        .size           _ZN7cutlass13device_kernelINS_4gemm6kernel13GemmUniversalIN4cute5tupleIJiiiiEEENS1_10collective13CollectiveMmaINS1_34MainloopSm90TmaGmmaWarpSpecializedILi3ENS5_IJNS4_1CILi2EEENSA_ILi1EEESC_EEENS1_35KernelTmaWarpSpecializedCooperativeEEENS5_IJNSA_ILi512EEESG_NSA_ILi32EEEEEENS_6half_tENS5_IJlSC_lEEESJ_SK_NS4_8TiledMMAINS4_8MMA_AtomIJNS4_4SM904GMMA26MMA_64x256x16_F32F16F16_SSILNSO_5MajorE0ELSQ_0ELNSO_7ScaleInE1ELSR_1EEEEEENS4_6LayoutISD_NS5_IJSC_NSA_ILi0EEESV_EEEEENS5_IJNS4_10UnderscoreESY_SY_EEEEENS4_13SM90_TMA_LOADENS4_14ComposedLayoutINS4_7SwizzleILi2ELi4ELi3EEENS4_18smem_ptr_flag_bitsILi16EEENSU_INS5_IJNSA_ILi8EEESH_EEENS5_IJSH_SC_EEEEEEEvNS4_8identityENS4_23SM90_TMA_LOAD_MULTICASTES1B_vS1C_EENS_8epilogue10collective6detail29Sm90TmaWarpSpecializedAdapterINS1G_15DefaultEpilogueISJ_SK_SK_NS1F_6thread17LinearCombinationISJ_Li1EffLNS1K_9ScaleType4KindE0ELNS_15FloatRoundStyleE2ESJ_EENS1_15EpilogueDefaultEEEEEvvEEEEvNT_6ParamsE,(.L_x_2109 - _ZN7cutlass13device_kernelINS_4gemm6kernel13GemmUniversalIN4cute5tupleIJiiiiEEENS1_10collective13CollectiveMmaINS1_34MainloopSm90TmaGmmaWarpSpecializedILi3ENS5_IJNS4_1CILi2EEENSA_ILi1EEESC_EEENS1_35KernelTmaWarpSpecializedCooperativeEEENS5_IJNSA_ILi512EEESG_NSA_ILi32EEEEEENS_6half_tENS5_IJlSC_lEEESJ_SK_NS4_8TiledMMAINS4_8MMA_AtomIJNS4_4SM904GMMA26MMA_64x256x16_F32F16F16_SSILNSO_5MajorE0ELSQ_0ELNSO_7ScaleInE1ELSR_1EEEEEENS4_6LayoutISD_NS5_IJSC_NSA_ILi0EEESV_EEEEENS5_IJNS4_10UnderscoreESY_SY_EEEEENS4_13SM90_TMA_LOADENS4_14ComposedLayoutINS4_7SwizzleILi2ELi4ELi3EEENS4_18smem_ptr_flag_bitsILi16EEENSU_INS5_IJNSA_ILi8EEESH_EEENS5_IJSH_SC_EEEEEEEvNS4_8identityENS4_23SM90_TMA_LOAD_MULTICASTES1B_vS1C_EENS_8epilogue10collective6detail29Sm90TmaWarpSpecializedAdapterINS1G_15DefaultEpilogueISJ_SK_SK_NS1F_6thread17LinearCombinationISJ_Li1EffLNS1K_9ScaleType4KindE0ELNS_15FloatRoundStyleE2ESJ_EENS1_15EpilogueDefaultEEEEEvvEEEEvNT_6ParamsE)
        .other          _ZN7cutlass13device_kernelINS_4gemm6kernel13GemmUniversalIN4cute5tupleIJiiiiEEENS1_10collective13CollectiveMmaINS1_34MainloopSm90TmaGmmaWarpSpecializedILi3ENS5_IJNS4_1CILi2EEENSA_ILi1EEESC_EEENS1_35KernelTmaWarpSpecializedCooperativeEEENS5_IJNSA_ILi512EEESG_NSA_ILi32EEEEEENS_6half_tENS5_IJlSC_lEEESJ_SK_NS4_8TiledMMAINS4_8MMA_AtomIJNS4_4SM904GMMA26MMA_64x256x16_F32F16F16_SSILNSO_5MajorE0ELSQ_0ELNSO_7ScaleInE1ELSR_1EEEEEENS4_6LayoutISD_NS5_IJSC_NSA_ILi0EEESV_EEEEENS5_IJNS4_10UnderscoreESY_SY_EEEEENS4_13SM90_TMA_LOADENS4_14ComposedLayoutINS4_7SwizzleILi2ELi4ELi3EEENS4_18smem_ptr_flag_bitsILi16EEENSU_INS5_IJNSA_ILi8EEESH_EEENS5_IJSH_SC_EEEEEEEvNS4_8identityENS4_23SM90_TMA_LOAD_MULTICASTES1B_vS1C_EENS_8epilogue10collective6detail29Sm90TmaWarpSpecializedAdapterINS1G_15DefaultEpilogueISJ_SK_SK_NS1F_6thread17LinearCombinationISJ_Li1EffLNS1K_9ScaleType4KindE0ELNS_15FloatRoundStyleE2ESJ_EENS1_15EpilogueDefaultEEEEEvvEEEEvNT_6ParamsE,@"STO_CUDA_ENTRY STV_DEFAULT"
_ZN7cutlass13device_kernelINS_4gemm6kernel13GemmUniversalIN4cute5tupleIJiiiiEEENS1_10collective13CollectiveMmaINS1_34MainloopSm90TmaGmmaWarpSpecializedILi3ENS5_IJNS4_1CILi2EEENSA_ILi1EEESC_EEENS1_35KernelTmaWarpSpecializedCooperativeEEENS5_IJNSA_ILi512EEESG_NSA_ILi32EEEEEENS_6half_tENS5_IJlSC_lEEESJ_SK_NS4_8TiledMMAINS4_8MMA_AtomIJNS4_4SM904GMMA26MMA_64x256x16_F32F16F16_SSILNSO_5MajorE0ELSQ_0ELNSO_7ScaleInE1ELSR_1EEEEEENS4_6LayoutISD_NS5_IJSC_NSA_ILi0EEESV_EEEEENS5_IJNS4_10UnderscoreESY_SY_EEEEENS4_13SM90_TMA_LOADENS4_14ComposedLayoutINS4_7SwizzleILi2ELi4ELi3EEENS4_18smem_ptr_flag_bitsILi16EEENSU_INS5_IJNSA_ILi8EEESH_EEENS5_IJSH_SC_EEEEEEEvNS4_8identityENS4_23SM90_TMA_LOAD_MULTICASTES1B_vS1C_EENS_8epilogue10collective6detail29Sm90TmaWarpSpecializedAdapterINS1G_15DefaultEpilogueISJ_SK_SK_NS1F_6thread17LinearCombinationISJ_Li1EffLNS1K_9ScaleType4KindE0ELNS_15FloatRoundStyleE2ESJ_EENS1_15EpilogueDefaultEEEEEvvEEEEvNT_6ParamsE:
[----:B------:R-:W0:Y:S02]  /*0000*/  LDC R1, c[0x0][0x28] ;  /* 0x00000a00ff017b82 */ /* 0x000e240000000800 */
[----:B0-----:R-:W-:Y:S01]  /*0010*/  VIADD R1, R1, 0xffffd9c8 ;  /* 0xffffd9c801017836 */ /* 0x001fe20000000000 */
[----:B------:R-:W0:Y:S01]  /*0020*/  S2R R4, SR_TID.X ;  /* 0x0000000000047919 */ /* 0x000e220000002100 */
[----:B------:R-:W-:Y:S01]  /*0030*/  ELECT P0, URZ, PT ;  /* 0x00000000003f782f */ /* 0x000fe20003800000 */
[----:B------:R-:W-:Y:S01]  /*0040*/  BSSY B0, `(.L_x_0) ;  /* 0x0000015000007945 */ /* 0x000fe20003800000 */
[--C-:B0-----:R-:W-:Y:S02]  /*0050*/  SHF.R.U32.HI R0, RZ, 0x5, R4.reuse ;  /* 0x00000005ff007819 */ /* 0x101fe40000011604 */
[----:B------:R-:W-:-:S03]  /*0060*/  SHF.R.U32.HI R2, RZ, 0x7, R4 ;  /* 0x00000007ff027819 */ /* 0x000fc60000011604 */
[----:B------:R-:W0:Y:S04]  /*0070*/  SHFL.IDX PT, R3, R0, RZ, 0x1f ;  /* 0x00001fff00037589 */ /* 0x000e2800000e0000 */
[----:B------:R-:W1:Y:S01]  /*0080*/  SHFL.IDX PT, R2, R2, RZ, 0x1f ;  /* 0x00001fff02027589 */ /* 0x000e6200000e0000 */
[----:B0-----:R-:W-:Y:S02]  /*0090*/  R2UR UR9, R3 ;  /* 0x00000000030972ca */ /* 0x001fe400000e0000 */
[----:B-1----:R-:W-:-:S11]  /*00a0*/  R2UR UR5, R2 ;  /* 0x00000000020572ca */ /* 0x002fd600000e0000 */
[----:B------:R-:W-:Y:S02]  /*00b0*/  USHF.R.S32.HI UR4, URZ, 0x1f, UR9 ;  /* 0x0000001f3f047899 */ /* 0x000fe40008011409 */
[----:B------:R-:W-:Y:S02]  /*00c0*/  ISETP.NE.OR P0, PT, RZ, UR9, !P0 ;  /* 0x00000009ff007c0c */ /* 0x000fe4000c705670 */
[----:B------:R-:W-:-:S04]  /*00d0*/  ULEA.HI UR4, UR4, UR9, URZ, 0x2 ;  /* 0x0000000904047291 */ /* 0x000fc8000f8f103f */
[----:B------:R-:W-:-:S04]  /*00e0*/  ULOP3.LUT UR4, UR4, 0xfffffffc, URZ, 0xc0, !UPT ;  /* 0xfffffffc04047892 */ /* 0x000fc8000f8ec03f */
[----:B------:R-:W-:-:S03]  /*00f0*/  UIADD3 UR9, UR9, -UR4, URZ ;  /* 0x8000000409097290 */ /* 0x000fc6000fffe03f */
[----:B------:R-:W-:Y:S09]  /*0100*/  @P0 BRA `(.L_x_1) ;  /* 0x0000000000200947 */ /* 0x000ff20003800000 */
[----:B------:R-:W-:Y:S02]  /*0110*/  ULDC.64 UR6, c[0x0][0x198] ;  /* 0x0000660000067ab9 */ /* 0x000fe40000000a00 */
[----:B------:R-:W-:Y:S02]  /*0120*/  UIADD3 UR10, UP0, UR6, 0xf0, URZ ;  /* 0x000000f0060a7890 */ /* 0x000fe4000ff1e03f */
[----:B------:R-:W-:Y:S02]  /*0130*/  UIADD3 UR6, UP1, UR6, 0x1f0, URZ ;  /* 0x000001f006067890 */ /* 0x000fe4000ff3e03f */
[----:B------:R-:W-:Y:S02]  /*0140*/  UIADD3.X UR11, URZ, UR7, URZ, UP0, !UPT ;  /* 0x000000073f0b7290 */ /* 0x000fe400087fe43f */
[----:B------:R-:W-:-:S07]  /*0150*/  UIADD3.X UR7, URZ, UR7, URZ, UP1, !UPT ;  /* 0x000000073f077290 */ /* 0x000fce0008ffe43f */
[----:B------:R0:W-:Y:S02]  /*0160*/  UTMACCTL.PF [UR10] ;  /* 0x000000000a0079b9 */ /* 0x0001e40008040000 */
[----:B------:R0:W-:Y:S02]  /*0170*/  UTMACCTL.PF [UR6] ;  /* 0x00000000060079b9 */ /* 0x0001e40008040000 */
[----:B0-----:R-:W-:Y:S01]  /*0180*/  NOP ;  /* 0x0000000000007918 */ /* 0x001fe20000000000 */
.L_x_1:
[----:B------:R-:W-:Y:S05]  /*0190*/  BSYNC B0 ;  /* 0x0000000000007941 */ /* 0x000fea0003800000 */
.L_x_0:
[----:B------:R-:W0:Y:S01]  /*01a0*/  SHFL.IDX PT, R2, R0, RZ, 0x1f ;  /* 0x00001fff00027589 */ /* 0x000e2200000e0000 */
[----:B------:R-:W-:Y:S01]  /*01b0*/  UISETP.NE.AND UP0, UPT, UR9, 0x3, UPT ;  /* 0x000000030900788c */ /* 0x000fe2000bf05270 */
[----:B------:R-:W-:Y:S01]  /*01c0*/  ISETP.NE.AND P1, PT, RZ, UR5, PT ;  /* 0x00000005ff007c0c */ /* 0x000fe2000bf25270 */
[----:B------:R-:W-:Y:S02]  /*01d0*/  UIADD3 UR16, UR5, -0x1, URZ ;  /* 0xffffffff05107890 */ /* 0x000fe4000fffe03f */
[----:B------:R-:W-:Y:S02]  /*01e0*/  UISETP.EQ.OR UP0, UPT, UR9, URZ, !UP0 ;  /* 0x0000003f0900728c */ /* 0x000fe4000c702670 */
[----:B------:R-:W-:Y:S02]  /*01f0*/  UISETP.GE.U32.AND UP1, UPT, UR16, 0x2, UPT ;  /* 0x000000021000788c */ /* 0x000fe4000bf26070 */
[----:B------:R-:W-:-:S04]  /*0200*/  UISETP.EQ.AND UP0, UPT, UR5, URZ, UP0 ;  /* 0x0000003f0500728c */ /* 0x000fc80008702270 */
[----:B------:R-:W-:-:S04]  /*0210*/  USEL UR38, URZ, 0x1, !UP0 ;  /* 0x000000013f267887 */ /* 0x000fc8000c000000 */
[----:B------:R-:W-:Y:S01]  /*0220*/  USEL UR38, UR38, 0x2, UP1 ;  /* 0x0000000226267887 */ /* 0x000fe20008800000 */
[----:B0-----:R-:W-:-:S13]  /*0230*/  ISETP.NE.AND P0, PT, R2, RZ, PT ;  /* 0x000000ff0200720c */ /* 0x001fda0003f05270 */
[----:B------:R-:W-:Y:S05]  /*0240*/  @P0 BRA `(.L_x_2) ;  /* 0x0000000000500947 */ /* 0x000fea0003800000 */
[----:B------:R-:W0:Y:S01]  /*0250*/  S2UR UR8, SR_CgaCtaId ;  /* 0x00000000000879c3 */ /* 0x000e220000008800 */
[----:B------:R-:W-:Y:S01]  /*0260*/  UMOV UR4, 0x400 ;  /* 0x0000040000047882 */ /* 0x000fe20000000000 */
[----:B------:R-:W-:Y:S01]  /*0270*/  UMOV UR5, 0x1 ;  /* 0x0000000100057882 */ /* 0x000fe20000000000 */
[----:B------:R-:W-:Y:S01]  /*0280*/  UMOV UR6, 0x4 ;  /* 0x0000000400067882 */ /* 0x000fe20000000000 */
[----:B------:R-:W-:Y:S01]  /*0290*/  ELECT P0, URZ, PT ;  /* 0x00000000003f782f */ /* 0x000fe20003800000 */
[----:B------:R-:W-:-:S04]  /*02a0*/  UIADD3 UR6, -UR6, 0x100000, URZ ;  /* 0x0010000006067890 */ /* 0x000fc8000fffe13f */
[----:B------:R-:W-:Y:S02]  /*02b0*/  USHF.L.U32 UR7, UR6, 0xb, URZ ;  /* 0x0000000b06077899 */ /* 0x000fe4000800063f */
[----:B------:R-:W-:Y:S02]  /*02c0*/  USHF.L.U32 UR6, UR6, 0x1, URZ ;  /* 0x0000000106067899 */ /* 0x000fe4000800063f */
[----:B0-----:R-:W-:Y:S02]  /*02d0*/  ULEA UR8, UR8, UR4, 0x18 ;  /* 0x0000000408087291 */ /* 0x001fe4000f8ec03f */
[----:B------:R-:W-:-:S04]  /*02e0*/  UIADD3 UR4, -UR5, 0x100000, URZ ;  /* 0x0010000005047890 */ /* 0x000fc8000fffe13f */
[----:B------:R-:W-:Y:S02]  /*02f0*/  USHF.L.U32 UR5, UR4, 0xb, URZ ;  /* 0x0000000b04057899 */ /* 0x000fe4000800063f */
[----:B------:R-:W-:Y:S01]  /*0300*/  USHF.L.U32 UR4, UR4, 0x1, URZ ;  /* 0x0000000104047899 */ /* 0x000fe2000800063f */
[----:B------:R-:W0:Y:S11]  /*0310*/  FENCE.VIEW.ASYNC.S ;  /* 0x00000000000073c6 */ /* 0x000e360000000000 */
[----:B0-----:R0:W1:Y:S01]  /*0320*/  SYNCS.EXCH.64 URZ, [UR8], UR4 ;  /* 0x00000004083f75b2 */ /* 0x0010620008000100 */
[----:B------:R0:W2:Y:S01]  /*0330*/  SYNCS.EXCH.64 URZ, [UR8+0x18], UR6 ;  /* 0x00001806083f75b2 */ /* 0x0000a20008000100 */
[----:B------:R0:W3:Y:S01]  /*0340*/  SYNCS.EXCH.64 URZ, [UR8+0x8], UR4 ;  /* 0x00000804083f75b2 */ /* 0x0000e20008000100 */
[----:B------:R0:W4:Y:S01]  /*0350*/  SYNCS.EXCH.64 URZ, [UR8+0x20], UR6 ;  /* 0x00002006083f75b2 */ /* 0x0001220008000100 */
[----:B------:R0:W0:Y:S01]  /*0360*/  SYNCS.EXCH.64 URZ, [UR8+0x10], UR4 ;  /* 0x00001004083f75b2 */ /* 0x0000220008000100 */
[----:B------:R0:W0:Y:S01]  /*0370*/  SYNCS.EXCH.64 URZ, [UR8+0x28], UR6 ;  /* 0x00002806083f75b2 */ /* 0x0000220008000100 */
[----:B------:R-:W-:Y:S01]  /*0380*/  NOP ;  /* 0x0000000000007918 */ /* 0x000fe20000000000 */
.L_x_2:
[----:B------:R-:W5:Y:S01]  /*0390*/  S2UR UR13, SR_CTAID.X ;  /* 0x00000000000d79c3 */ /* 0x000f620000002500 */
[----:B------:R-:W-:Y:S01]  /*03a0*/  SHF.R.S32.HI R3, RZ, 0x1f, R4 ;  /* 0x0000001fff037819 */ /* 0x000fe20000011404 */
[----:B------:R5:W1:Y:S01]  /*03b0*/  SHFL.IDX PT, R6, R0, RZ, 0x1f ;  /* 0x00001fff00067589 */ /* 0x000a6200000e0000 */
[----:B0-----:R-:W-:Y:S01]  /*03c0*/  ULDC UR4, c[0x0][0x150] ;  /* 0x0000540000047ab9 */ /* 0x001fe20000000800 */
[----:B------:R-:W-:Y:S02]  /*03d0*/  ELECT P0, URZ, PT ;  /* 0x00000000003f782f */ /* 0x000fe40003800000 */
[----:B------:R-:W-:Y:S01]  /*03e0*/  LEA.HI R3, R3, R4, RZ, 0x7 ;  /* 0x0000000403037211 */ /* 0x000fe200078f38ff */
[----:B------:R-:W-:Y:S01]  /*03f0*/  ULDC UR5, c[0x0][0x154] ;  /* 0x0000550000057ab9 */ /* 0x000fe20000000800 */
[----:B------:R-:W-:Y:S01]  /*0400*/  SHF.R.S32.HI R7, RZ, 0x1f, R2 ;  /* 0x0000001fff077819 */ /* 0x000fe20000011402 */
[----:B------:R-:W0:Y:S01]  /*0410*/  S2UR UR10, SR_CTAID.Y ;  /* 0x00000000000a79c3 */ /* 0x000e220000002600 */
[----:B------:R-:W-:Y:S01]  /*0420*/  LOP3.LUT R3, R3, 0xffffff80, RZ, 0xc0, !PT ;  /* 0xffffff8003037812 */ /* 0x000fe200078ec0ff */
[----:B------:R-:W-:Y:S01]  /*0430*/  ULDC UR8, c[0x0][0x144] ;  /* 0x0000510000087ab9 */ /* 0x000fe20000000800 */
[----:B------:R-:W-:Y:S01]  /*0440*/  LEA.HI R7, R7, R2, RZ, 0x2 ;  /* 0x0000000207077211 */ /* 0x000fe200078f10ff */
[----:B------:R-:W-:Y:S01]  /*0450*/  NOP ;  /* 0x0000000000007918 */ /* 0x000fe20000000000 */
[----:B------:R-:W-:Y:S01]  /*0460*/  NOP ;  /* 0x0000000000007918 */ /* 0x000fe20000000000 */
[----:B------:R-:W-:Y:S01]  /*0470*/  IMAD.IADD R3, R4, 0x1, -R3 ;  /* 0x0000000104037824 */ /* 0x000fe200078e0a03 */
[----:B------:R-:W-:Y:S01]  /*0480*/  LOP3.LUT R7, R7, 0x3ffffffc, RZ, 0xc0, !PT ;  /* 0x3ffffffc07077812 */ /* 0x000fe200078ec0ff */
[----:B------:R-:W-:-:S03]  /*0490*/  ULDC UR11, c[0x0][0x148] ;  /* 0x00005200000b7ab9 */ /* 0x000fc60000000800 */
[----:B------:R-:W-:Y:S01]  /*04a0*/  SHF.R.S32.HI R4, RZ, 0x1f, R3 ;  /* 0x0000001fff047819 */ /* 0x000fe20000011403 */
[----:B------:R-:W-:-:S03]  /*04b0*/  IMAD.IADD R2, R2, 0x1, -R7 ;  /* 0x0000000102027824 */ /* 0x000fc600078e0a07 */
[----:B------:R-:W-:Y:S02]  /*04c0*/  LEA.HI R4, R4, R3, RZ, 0x3 ;  /* 0x0000000304047211 */ /* 0x000fe400078f18ff */
[----:B-----5:R-:W-:Y:S02]  /*04d0*/  I2FP.F32.U32 R5, UR13 ;  /* 0x0000000d00057c45 */ /* 0x020fe40008201000 */
[--C-:B------:R-:W-:Y:S02]  /*04e0*/  SHF.R.S32.HI R0, RZ, 0x3, R4.reuse ;  /* 0x00000003ff007819 */ /* 0x100fe40000011404 */
[----:B-1----:R-:W-:Y:S01]  /*04f0*/  ISETP.NE.OR P0, PT, R6, RZ, !P0 ;  /* 0x000000ff0600720c */ /* 0x002fe20004705670 */
[----:B------:R-:W-:Y:S01]  /*0500*/  FMUL R8, R5, UR4 ;  /* 0x0000000405087c20 */ /* 0x000fe20008400000 */
[----:B------:R-:W-:-:S04]  /*0510*/  SHF.R.S32.HI R5, RZ, 0x1f, R4 ;  /* 0x0000001fff057819 */ /* 0x000fc80000011404 */
[----:B------:R-:W-:Y:S01]  /*0520*/  LEA.HI R5, R5, R0, RZ, 0x2 ;  /* 0x0000000005057211 */ /* 0x000fe200078f10ff */
[----:B------:R-:W1:Y:S03]  /*0530*/  F2I.U32.TRUNC.NTZ R8, R8 ;  /* 0x0000000800087305 */ /* 0x000e66000020f000 */
[----:B------:R-:W-:-:S03]  /*0540*/  LOP3.LUT R5, R5, 0xfffffffc, RZ, 0xc0, !PT ;  /* 0xfffffffc05057812 */ /* 0x000fc600078ec0ff */
[----:B------:R-:W-:Y:S01]  /*0550*/  VOTEU.ALL UP0, P0 ;  /* 0x00000000003f7886 */ /* 0x000fe20000000000 */
[----:B------:R-:W-:Y:S01]  /*0560*/  VOTEU.ALL UP1, P0 ;  /* 0x00000000003f7886 */ /* 0x000fe20000020000 */
[----:B------:R-:W-:Y:S01]  /*0570*/  IMAD.IADD R5, R0, 0x1, -R5 ;  /* 0x0000000100057824 */ /* 0x000fe200078e0a05 */
[----:B0-----:R-:W-:Y:S02]  /*0580*/  I2FP.F32.U32 R0, UR10 ;  /* 0x0000000a00007c45 */ /* 0x001fe40008201000 */
[----:B------:R-:W0:Y:S01]  /*0590*/  @!UP0 S2UR UR7, SR_CgaCtaId ;  /* 0x00000000000789c3 */ /* 0x000e220000008800 */
[----:B------:R-:W-:Y:S01]  /*05a0*/  IMAD R2, R2, 0x4, R5 ;  /* 0x0000000402027824 */ /* 0x000fe200078e0205 */
[----:B------:R-:W-:Y:S01]  /*05b0*/  @!UP0 UMOV UR6, 0x400 ;  /* 0x0000040000068882 */ /* 0x000fe20000000000 */
[----:B------:R-:W-:Y:S01]  /*05c0*/  FMUL R4, R0, UR5 ;  /* 0x0000000500047c20 */ /* 0x000fe20008400000 */
[----:B-1----:R-:W-:Y:S02]  /*05d0*/  R2UR UR4, R8 ;  /* 0x00000000080472ca */ /* 0x002fe400000e0000 */
[----:B------:R-:W-:-:S03]  /*05e0*/  LEA.HI R0, R2, R2, RZ, 0x1 ;  /* 0x0000000202007211 */ /* 0x000fc600078f08ff */
[----:B------:R-:W1:Y:S01]  /*05f0*/  F2I.U32.TRUNC.NTZ R4, R4 ;  /* 0x0000000400047305 */ /* 0x000e62000020f000 */
[----:B------:R-:W-:-:S05]  /*0600*/  LOP3.LUT R5, R0, 0xfffffffe, RZ, 0xc0, !PT ;  /* 0xfffffffe00057812 */ /* 0x000fca00078ec0ff */
[----:B------:R-:W-:Y:S02]  /*0610*/  IMAD.IADD R5, R2, 0x1, -R5 ;  /* 0x0000000102057824 */ /* 0x000fe400078e0a05 */
[----:B------:R-:W-:-:S04]  /*0620*/  UIADD3 UR4, -UR4, URZ, URZ ;  /* 0x0000003f04047290 */ /* 0x000fc8000fffe13f */
[----:B------:R-:W-:Y:S01]  /*0630*/  UIMAD UR8, UR8, UR4, UR13 ;  /* 0x00000004080872a4 */ /* 0x000fe2000f8e020d */
[----:B-1----:R-:W-:Y:S02]  /*0640*/  R2UR UR12, R4 ;  /* 0x00000000040c72ca */ /* 0x002fe400000e0000 */
[----:B------:R-:W-:Y:S01]  /*0650*/  UMOV UR4, 0x20 ;  /* 0x0000002000047882 */ /* 0x000fe20000000000 */
[----:B0-----:R-:W-:Y:S02]  /*0660*/  @!UP0 ULEA UR6, UR7, UR6, 0x18 ;  /* 0x0000000607068291 */ /* 0x001fe4000f8ec03f */
[----:B------:R-:W-:Y:S01]  /*0670*/  ISETP.NE.AND P3, PT, R5, UR8, PT ;  /* 0x0000000805007c0c */ /* 0x000fe2000bf65270 */
[----:B------:R-:W-:-:S04]  /*0680*/  @!UP0 UIADD3 UR4, -UR4, 0x100000, URZ ;  /* 0x0010000004048890 */ /* 0x000fc8000fffe13f */
[----:B------:R-:W-:Y:S02]  /*0690*/  @!UP0 USHF.L.U32 UR5, UR4, 0xb, URZ ;  /* 0x0000000b04058899 */ /* 0x000fe4000800063f */
[----:B------:R-:W-:Y:S01]  /*06a0*/  @!UP0 USHF.L.U32 UR4, UR4, 0x1, URZ ;  /* 0x0000000104048899 */ /* 0x000fe2000800063f */
[C---:B------:R-:W-:Y:S01]  /*06b0*/  IMAD.SHL.U32 R5, R2.reuse, 0x4, RZ ;  /* 0x0000000402057824 */ /* 0x040fe200078e00ff */
[----:B------:R-:W-:Y:S01]  /*06c0*/  VOTEU.ALL UP0, P0 ;  /* 0x00000000003f7886 */ /* 0x000fe20000000000 */
[----:B------:R-:W0:Y:S01]  /*06d0*/  LDC R4, c[0x0][0x140] ;  /* 0x00005000ff047b82 */ /* 0x000e220000000800 */
[----:B------:R-:W-:Y:S02]  /*06e0*/  LOP3.LUT P0, RZ, R3, 0x7, RZ, 0xc0, !PT ;  /* 0x0000000703ff7812 */ /* 0x000fe4000780c0ff */
[----:B------:R-:W-:Y:S01]  /*06f0*/  LOP3.LUT R9, R2, 0xc, R5, 0x78, !PT ;  /* 0x0000000c02097812 */ /* 0x000fe200078e7805 */
[----:B------:R-:W-:-:S03]  /*0700*/  UIADD3 UR12, -UR12, URZ, URZ ;  /* 0x0000003f0c0c7290 */ /* 0x000fc6000fffe13f */
[C---:B------:R-:W-:Y:S01]  /*0710*/  ISETP.LT.U32.AND P0, PT, R9.reuse, 0x2, !P0 ;  /* 0x000000020900780c */ /* 0x040fe20004701070 */
[----:B------:R1:W-:Y:S04]  /*0720*/  STL [R1+0xe04], R9 ;  /* 0x000e040901007387 */ /* 0x0003e80000100800 */
[----:B------:R-:W5:Y:S02]  /*0730*/  FENCE.VIEW.ASYNC.S ;  /* 0x00000000000073c6 */ /* 0x000f640000000000 */
[----:B-----5:R-:W0:Y:S01]  /*0740*/  @!UP0 SYNCS.EXCH.64 URZ, [UR6+0x40], UR4 ;  /* 0x00004004063f85b2 */ /* 0x020e220008000100 */
[----:B------:R-:W-:Y:S02]  /*0750*/  @P3 LEA.HI R0, R9, R9, RZ, 0x1 ;  /* 0x0000000909003211 */ /* 0x000fe400078f08ff */
[----:B------:R-:W-:-:S02]  /*0760*/  SEL R3, RZ, 0x1, !P0 ;  /* 0x00000001ff037807 */ /* 0x000fc40004000000 */
[----:B------:R-:W-:Y:S02]  /*0770*/  @P3 SHF.R.S32.HI R0, RZ, 0x1, R0 ;  /* 0x00000001ff003819 */ /* 0x000fe40000011400 */
[----:B0-----:R-:W-:Y:S01]  /*0780*/  ISETP.EQ.U32.AND P2, PT, R4, 0x1, PT ;  /* 0x000000010400780c */ /* 0x001fe20003f42070 */
[----:B------:R0:W1:Y:S01]  /*0790*/  @!UP1 SYNCS.EXCH.64 URZ, [UR6+0x48], UR4 ;  /* 0x00004804063f95b2 */ /* 0x0000620008000100 */
[----:B------:R-:W-:Y:S01]  /*07a0*/  NOP ;  /* 0x0000000000007918 */ /* 0x000fe20000000000 */
[----:B0-----:R-:W-:-:S06]  /*07b0*/  UIMAD UR4, UR11, UR12, UR10 ;  /* 0x0000000c0b0472a4 */ /* 0x001fcc000f8e020a */
[----:B------:R-:W-:Y:S01]  /*07c0*/  @P3 ISETP.NE.AND P4, PT, R0, UR4, PT ;  /* 0x0000000400003c0c */ /* 0x000fe2000bf85270 */
[----:B------:R-:W-:-:S03]  /*07d0*/  IMAD.MOV.U32 R0, RZ, RZ, 0x1 ;  /* 0x00000001ff007424 */ /* 0x000fc600078e00ff */
[----:B------:R-:W-:-:S04]  /*07e0*/  @P3 SEL R0, RZ, 0x1, P4 ;  /* 0x00000001ff003807 */ /* 0x000fc80002000000 */
[----:B------:R-:W-:-:S05]  /*07f0*/  LOP3.LUT R0, R0, R3, RZ, 0xc0, !PT ;  /* 0x0000000300007212 */ /* 0x000fca00078ec0ff */
[----:B------:R0:W-:Y:S01]  /*0800*/  STL [R1+0xe00], R0 ;  /* 0x000e000001007387 */ /* 0x0001e20000100800 */
[----:B------:R-:W-:Y:S05]  /*0810*/  @!P2 BRA `(.L_x_3) ;  /* 0x000000000008a947 */ /* 0x000fea0003800000 */
[----:B-1234-:R-:W-:Y:S01]  /*0820*/  UCGABAR_ARV ;  /* 0x00000000000079c7 */ /* 0x01efe20008000000 */
[----:B------:R-:W-:Y:S05]  /*0830*/  BRA `(.L_x_4) ;  /* 0x0000000000047947 */ /* 0x000fea0003800000 */
.L_x_3:
[----:B-1234-:R-:W-:Y:S01]  /*0840*/  NOP ;  /* 0x0000000000007918 */ /* 0x01efe20000000000 */
.L_x_4:
[----:B------:R-:W-:Y:S01]  /*0850*/  ULDC UR4, c[0x0][0x65c] ;  /* 0x0001970000047ab9 */ /* 0x000fe20000000800 */
[----:B------:R-:W-:Y:S01]  /*0860*/  UMOV UR5, URZ ;  /* 0x0000003f00057c82 */ /* 0x000fe20008000000 */
[----:B------:R-:W-:-:S03]  /*0870*/  UISETP.NE.AND UP0, UPT, UR4, 0x1, UPT ;  /* 0x000000010400788c */ /* 0x000fc6000bf05270 */
[----:B------:R-:W-:Y:S01]  /*0880*/  UMOV UR4, UR13 ;  /* 0x0000000d00047c82 */ /* 0x000fe20008000000 */
[----:B------:R-:W-:Y:S02]  /*0890*/  UP2UR UR39, UPR, URZ, 0x1 ;  /* 0x000000013f277883 */ /* 0x000fe40008000000 */
[----:B------:R-:W-:Y:S02]  /*08a0*/  PLOP3.LUT P0, PT, PT, PT, UP0, 0x80, 0x0 ;  /* 0x000000000000781c */ /* 0x000fe40003f0f008 */
[----:B------:R-:W-:Y:S02]  /*08b0*/  PLOP3.LUT P3, PT, PT, PT, UP0, 0x80, 0x0 ;  /* 0x000000000000781c */ /* 0x000fe40003f6f008 */
[----:B------:R-:W-:Y:S01]  /*08c0*/  PLOP3.LUT P5, PT, PT, PT, UP0, 0x80, 0x0 ;  /* 0x000000000000781c */ /* 0x000fe20003faf008 */
[----:B------:R-:W-:Y:S01]  /*08d0*/  @UP0 ULDC UR14, c[0x0][0x10] ;  /* 0x00000400000e0ab9 */ /* 0x000fe20000000800 */
[----:B------:R-:W-:Y:S01]  /*08e0*/  @UP0 UMOV UR6, UR10 ;  /* 0x0000000a00060c82 */ /* 0x000fe20008000000 */
[----:B------:R-:W-:Y:S01]  /*08f0*/  @UP0 UMOV UR7, URZ ;  /* 0x0000003f00070c82 */ /* 0x000fe20008000000 */
[----:B------:R-:W-:Y:S01]  /*0900*/  PLOP3.LUT P4, PT, PT, PT, UP0, 0x80, 0x0 ;  /* 0x000000000000781c */ /* 0x000fe20003f8f008 */
[----:B------:R-:W-:-:S03]  /*0910*/  @UP0 UIMAD.WIDE.U32 UR14, UR13, UR14, UR6 ;  /* 0x0000000e0d0e02a5 */ /* 0x000fc6000f8e0006 */
[----:B------:R-:W-:Y:S01]  /*0920*/  @!UP0 ULDC UR7, c[0x0][0xc] ;  /* 0x0000030000078ab9 */ /* 0x000fe20000000800 */
[----:B------:R-:W-:Y:S01]  /*0930*/  @UP0 UMOV UR6, URZ ;  /* 0x0000003f00060c82 */ /* 0x000fe20008000000 */
[----:B------:R-:W-:Y:S01]  /*0940*/  @!UP0 UIMAD.WIDE.U32 UR4, UR10, UR7, UR4 ;  /* 0x000000070a0482a5 */ /* 0x000fe2000f8e0004 */
[----:B------:R-:W-:Y:S01]  /*0950*/  IMAD.U32 R2, RZ, RZ, UR14 ;  /* 0x0000000eff027e24 */ /* 0x000fe2000f8e00ff */
[----:B------:R-:W-:Y:S02]  /*0960*/  @UP0 UIADD3 UR6, UR15, UR6, URZ ;  /* 0x000000060f060290 */ /* 0x000fe4000fffe03f */
[----:B------:R-:W-:Y:S02]  /*0970*/  IMAD.U32 R3, RZ, RZ, UR15 ;  /* 0x0000000fff037e24 */ /* 0x000fe4000f8e00ff */
[----:B------:R-:W-:Y:S02]  /*0980*/  @P0 IMAD.MOV.U32 R7, RZ, RZ, R2 ;  /* 0x000000ffff070224 */ /* 0x000fe400078e0002 */
[----:B------:R-:W-:-:S02]  /*0990*/  IMAD.U32 R5, RZ, RZ, UR5 ;  /* 0x00000005ff057e24 */ /* 0x000fc4000f8e00ff */
[----:B------:R-:W-:Y:S02]  /*09a0*/  IMAD.U32 R2, RZ, RZ, UR4 ;  /* 0x00000004ff027e24 */ /* 0x000fe4000f8e00ff */
[----:B------:R-:W-:Y:S02]  /*09b0*/  @P3 IMAD.U32 R6, RZ, RZ, UR6 ;  /* 0x00000006ff063e24 */ /* 0x000fe4000f8e00ff */
[----:B------:R-:W-:Y:S02]  /*09c0*/  @!P5 IMAD.MOV.U32 R6, RZ, RZ, R5 ;  /* 0x000000ffff06d224 */ /* 0x000fe400078e0005 */
[----:B------:R-:W-:Y:S02]  /*09d0*/  @!P4 IMAD.MOV.U32 R7, RZ, RZ, R2 ;  /* 0x000000ffff07c224 */ /* 0x000fe400078e0002 */
[----:B------:R-:W-:Y:S01]  /*09e0*/  IMAD.U32 R3, RZ, RZ, UR5 ;  /* 0x00000005ff037e24 */ /* 0x000fe2000f8e00ff */
[----:B------:R1:W-:Y:S01]  /*09f0*/  STL [R1+0xe08], R6 ;  /* 0x000e080601007387 */ /* 0x0003e20000100800 */
[----:B------:R-:W-:-:S03]  /*0a00*/  IMAD.U32 R4, RZ, RZ, UR4 ;  /* 0x00000004ff047e24 */ /* 0x000fc6000f8e00ff */
[----:B------:R1:W-:Y:S01]  /*0a10*/  STL [R1+0xe0c], R7 ;  /* 0x000e0c0701007387 */ /* 0x0003e20000100800 */
[----:B------:R-:W-:Y:S05]  /*0a20*/  @!P2 BRA `(.L_x_5) ;  /* 0x00000000000ca947 */ /* 0x000fea0003800000 */
[----:B------:R-:W-:Y:S01]  /*0a30*/  UCGABAR_WAIT ;  /* 0x0000000000007dc7 */ /* 0x000fe20008000000 */
[----:B------:R-:W-:Y:S01]  /*0a40*/  CCTL.IVALL ;  /* 0x00000000ff00798f */ /* 0x000fe20002000000 */
[----:B------:R-:W-:Y:S05]  /*0a50*/  BRA `(.L_x_6) ;  /* 0x0000000000047947 */ /* 0x000fea0003800000 */
.L_x_5:
[----:B------:R-:W-:Y:S06]  /*0a60*/  BAR.SYNC.DEFER_BLOCKING 0x0 ;  /* 0x0000000000007b1d */ /* 0x000fec0000010000 */
.L_x_6:
[----:B------:R-:W-:Y:S05]  /*0a70*/  @!P1 BRA `(.L_x_7) ;  /* 0x0000069c00a89947 */ /* 0x000fea0003800000 */
[----:B------:R-:W-:-:S06]  /*0a80*/  UISETP.GT.U32.AND UP0, UPT, UR16, 0x1, UPT ;  /* 0x000000011000788c */ /* 0x000fcc000bf04070 */
[----:B------:R-:W-:-:S13]  /*0a90*/  PLOP3.LUT P0, PT, PT, PT, UP0, 0x80, 0x0 ;  /* 0x000000000000781c */ /* 0x000fda0003f0f008 */
[----:B------:R-:W-:Y:S05]  /*0aa0*/  @P0 EXIT ;  /* 0x000000000000094d */ /* 0x000fea0003800000 */
[----:B------:R-:W-:Y:S01]  /*0ab0*/  ULDC.64 UR4, c[0x0][0x650] ;  /* 0x0001940000047ab9 */ /* 0x000fe20000000a00 */
[----:B------:R-:W-:Y:S01]  /*0ac0*/  UMOV UR40, 0xffffffff ;  /* 0xffffffff00287882 */ /* 0x000fe20000000000 */
[----:B------:R-:W-:Y:S01]  /*0ad0*/  ISETP.GE.U32.AND P0, PT, R7, UR4, PT ;  /* 0x0000000407007c0c */ /* 0x000fe2000bf06070 */
[----:B------:R-:W-:Y:S01]  /*0ae0*/  UMOV UR41, 0xffffffff ;  /* 0xffffffff00297882 */ /* 0x000fe20000000000 */
[----:B------:R-:W-:Y:S01]  /*0af0*/  UMOV UR42, 0xffffffff ;  /* 0xffffffff002a7882 */ /* 0x000fe20000000000 */
[----:B0-----:R-:W-:Y:S02]  /*0b00*/  PRMT R0, RZ, 0x7610, R0 ;  /* 0x00007610ff007816 */ /* 0x001fe40000000000 */
[----:B------:R-:W-:-:S13]  /*0b10*/  ISETP.GE.U32.AND.EX P0, PT, R6, UR5, PT, P0 ;  /* 0x0000000506007c0c */ /* 0x000fda000bf06100 */
[----:B------:R-:W-:Y:S05]  /*0b20*/  @P0 BRA `(.L_x_8) ;  /* 0x0000000400480947 */ /* 0x000fea0003800000 */
[----:B------:R-:W-:Y:S01]  /*0b30*/  ULDC.64 UR16, c[0x0][0x628] ;  /* 0x00018a0000107ab9 */ /* 0x000fe20000000a00 */
[C---:B------:R-:W-:Y:S01]  /*0b40*/  R2UR UR19, R7.reuse ;  /* 0x00000000071372ca */ /* 0x040fe200000e0000 */
[----:B------:R-:W-:Y:S01]  /*0b50*/  ULDC UR18, c[0x0][0x630] ;  /* 0x00018c0000127ab9 */ /* 0x000fe20000000800 */
[----:B------:R-:W-:Y:S02]  /*0b60*/  ISETP.NE.U32.AND P0, PT, RZ, UR16, PT ;  /* 0x00000010ff007c0c */ /* 0x000fe4000bf05070 */
[----:B------:R-:W-:Y:S02]  /*0b70*/  R2UR UR4, R7 ;  /* 0x00000000070472ca */ /* 0x000fe400000e0000 */
[----:B------:R-:W-:Y:S02]  /*0b80*/  ISETP.NE.AND.EX P0, PT, RZ, UR17, PT, P0 ;  /* 0x00000011ff007c0c */ /* 0x000fe4000bf05300 */
[----:B------:R-:W-:-:S11]  /*0b90*/  R2UR UR5, R6 ;  /* 0x00000000060572ca */ /* 0x000fd600000e0000 */
[----:B------:R-:W-:Y:S05]  /*0ba0*/  @!P0 BRA `(.L_x_9) ;  /* 0x0000000000308947 */ /* 0x000fea0003800000 */
[----:B------:R-:W-:Y:S01]  /*0bb0*/  R2UR UR4, R7 ;  /* 0x00000000070472ca */ /* 0x000fe200000e0000 */
[----:B------:R-:W-:Y:S01]  /*0bc0*/  ULDC UR9, c[0x0][0x634] ;  /* 0x00018d0000097ab9 */ /* 0x000fe20000000800 */
[----:B------:R-:W-:-:S11]  /*0bd0*/  R2UR UR13, R6 ;  /* 0x00000000060d72ca */ /* 0x000fd600000e0000 */
[----:B------:R-:W-:-:S04]  /*0be0*/  UIADD3 UR9, UP0, UR4, UR9, URZ ;  /* 0x0000000904097290 */ /* 0x000fc8000ff1e03f */
[----:B------:R-:W-:-:S04]  /*0bf0*/  UIADD3.X UR13, URZ, UR13, URZ, UP0, !UPT ;  /* 0x0000000d3f0d7290 */ /* 0x000fc800087fe43f */
[----:B------:R-:W-:-:S04]  /*0c00*/  UIMAD.WIDE.U32 UR4, UR13, UR16, URZ ;  /* 0x000000100d0472a5 */ /* 0x000fc8000f8e003f */
[----:B------:R-:W-:Y:S02]  /*0c10*/  UIMAD.WIDE.U32 UR6, UP0, UR9, UR17, UR4 ;  /* 0x00000011090672a5 */ /* 0x000fe4000f800004 */
[----:B------:R-:W-:Y:S02]  /*0c20*/  UIMAD.WIDE.U32 UR4, UR9, UR16, URZ ;  /* 0x00000010090472a5 */ /* 0x000fe4000f8e003f */
[----:B------:R-:W-:Y:S02]  /*0c30*/  UIADD3.X UR15, URZ, URZ, URZ, UP0, !UPT ;  /* 0x0000003f3f0f7290 */ /* 0x000fe400087fe43f */
[----:B------:R-:W-:Y:S01]  /*0c40*/  UIADD3 URZ, UP0, UR5, UR6, URZ ;  /* 0x00000006053f7290 */ /* 0x000fe2000ff1e03f */
[----:B------:R-:W-:-:S03]  /*0c50*/  UMOV UR14, UR7 ;  /* 0x00000007000e7c82 */ /* 0x000fc60008000000 */
[----:B------:R-:W-:-:S12]  /*0c60*/  UIMAD.WIDE.U32.X UR4, UR13, UR17, UR14, UP0 ;  /* 0x000000110d0472a5 */ /* 0x000fd800080e040e */
.L_x_9:
[----:B------:R-:W-:Y:S01]  /*0c70*/  USHF.R.U64 UR42, UR4, UR18, UR5 ;  /* 0x00000012042a7299 */ /* 0x000fe20008001205 */
[----:B------:R-:W-:Y:S01]  /*0c80*/  R2UR UR7, R6 ;  /* 0x00000000060772ca */ /* 0x000fe200000e0000 */
[----:B------:R-:W-:Y:S02]  /*0c90*/  USHF.R.U32.HI UR4, URZ, UR18, UR5 ;  /* 0x000000123f047299 */ /* 0x000fe40008011605 */
[----:B------:R-:W-:Y:S01]  /*0ca0*/  UIADD3 UR5, UP0, URZ, -UR42, URZ ;  /* 0x8000002a3f057290 */ /* 0x000fe2000ff1e03f */
[----:B------:R-:W-:Y:S01]  /*0cb0*/  ULDC.64 UR14, c[0x0][0x620] ;  /* 0x00018800000e7ab9 */ /* 0x000fe20000000a00 */
[----:B------:R-:W-:Y:S02]  /*0cc0*/  UMOV UR6, UR19 ;  /* 0x0000001300067c82 */ /* 0x000fe40008000000 */
[----:B------:R-:W-:Y:S01]  /*0cd0*/  UIADD3.X UR4, URZ, ~UR4, URZ, UP0, !UPT ;  /* 0x800000043f047290 */ /* 0x000fe200087fe43f */
[----:B------:R-:W-:Y:S01]  /*0ce0*/  ULDC UR9, c[0x0][0x618] ;  /* 0x0001860000097ab9 */ /* 0x000fe20000000800 */
[----:B------:R-:W-:-:S02]  /*0cf0*/  UIMAD UR12, UR11, UR12, UR10 ;  /* 0x0000000c0b0c72a4 */ /* 0x000fc4000f8e020a */
[----:B------:R-:W-:Y:S02]  /*0d00*/  UIMAD UR4, UR4, UR14, URZ ;  /* 0x0000000e040472a4 */ /* 0x000fe4000f8e023f */
[----:B------:R-:W-:Y:S02]  /*0d10*/  UIMAD.WIDE.U32 UR6, UR5, UR14, UR6 ;  /* 0x0000000e050672a5 */ /* 0x000fe4000f8e0006 */
[----:B------:R-:W-:Y:S01]  /*0d20*/  UIMAD UR4, UR5, UR15, UR4 ;  /* 0x0000000f050472a4 */ /* 0x000fe2000f8e0204 */
[----:B------:R-:W-:Y:S01]  /*0d30*/  ULDC UR10, c[0x0][0x608] ;  /* 0x00018200000a7ab9 */ /* 0x000fe20000000800 */
[----:B------:R-:W-:Y:S02]  /*0d40*/  ULDC UR18, c[0x0][0x658] ;  /* 0x0001960000127ab9 */ /* 0x000fe40000000800 */
[----:B------:R-:W-:Y:S01]  /*0d50*/  UIADD3 UR7, UR7, UR4, URZ ;  /* 0x0000000407077290 */ /* 0x000fe2000fffe03f */
[----:B------:R-:W-:Y:S02]  /*0d60*/  UMOV UR11, 0xffffffff ;  /* 0xffffffff000b7882 */ /* 0x000fe40000000000 */
[----:B------:R-:W-:Y:S01]  /*0d70*/  ULDC.64 UR4, c[0x0][0x640] ;  /* 0x0001900000047ab9 */ /* 0x000fe20000000a00 */
[----:B------:R-:W-:Y:S01]  /*0d80*/  USHF.R.U64 UR16, UR6, UR9, UR7 ;  /* 0x0000000906107299 */ /* 0x000fe20008001207 */
[----:B------:R-:W-:Y:S01]  /*0d90*/  ISETP.NE.U32.AND P0, PT, RZ, UR4, PT ;  /* 0x00000004ff007c0c */ /* 0x000fe2000bf05070 */
[----:B------:R-:W-:-:S02]  /*0da0*/  USHF.R.U32.HI UR7, URZ, UR9, UR7 ;  /* 0x000000093f077299 */ /* 0x000fc40008011607 */
[----:B------:R-:W-:Y:S01]  /*0db0*/  USHF.L.U32 UR6, UR11, UR18, URZ ;  /* 0x000000120b067299 */ /* 0x000fe2000800063f */
[----:B------:R-:W-:Y:S01]  /*0dc0*/  ISETP.NE.AND.EX P0, PT, RZ, UR5, PT, P0 ;  /* 0x00000005ff007c0c */ /* 0x000fe2000bf05300 */
[----:B------:R-:W-:Y:S02]  /*0dd0*/  USHF.R.U64 UR22, UR16, UR10, UR7 ;  /* 0x0000000a10167299 */ /* 0x000fe40008001207 */
[----:B------:R-:W-:Y:S02]  /*0de0*/  USHF.R.U32.HI UR7, URZ, UR10, UR7 ;  /* 0x0000000a3f077299 */ /* 0x000fe40008011607 */
[----:B------:R-:W-:Y:S02]  /*0df0*/  UISETP.NE.AND UP1, UPT, UR39, URZ, UPT ;  /* 0x0000003f2700728c */ /* 0x000fe4000bf25270 */
[----:B------:R-:W-:Y:S01]  /*0e00*/  USHF.R.U64 UR23, UR22, UR18, UR7 ;  /* 0x0000001216177299 */ /* 0x000fe20008001207 */
[----:B------:R-:W-:Y:S01]  /*0e10*/  ULDC UR17, c[0x0][0x600] ;  /* 0x0001800000117ab9 */ /* 0x000fe20000000800 */
[----:B------:R-:W-:-:S02]  /*0e20*/  ULOP3.LUT UR13, URZ, UR6, URZ, 0x33, !UPT ;  /* 0x000000063f0d7292 */ /* 0x000fc4000f8e333f */
[----:B------:R-:W-:Y:S02]  /*0e30*/  UIADD3 UR15, UR17, -0x1, URZ ;  /* 0xffffffff110f7890 */ /* 0x000fe4000fffe03f */
[----:B------:R-:W-:Y:S02]  /*0e40*/  USEL UR12, UR8, UR12, !UP1 ;  /* 0x0000000c080c7287 */ /* 0x000fe4000c800000 */
[----:B------:R-:W-:Y:S01]  /*0e50*/  USHF.R.U32.HI UR7, URZ, UR18, UR7 ;  /* 0x000000123f077299 */ /* 0x000fe20008011607 */
[----:B------:R-:W-:Y:S01]  /*0e60*/  ULDC UR19, c[0x0][0x648] ;  /* 0x0001920000137ab9 */ /* 0x000fe20000000800 */
[----:B------:R-:W-:Y:S01]  /*0e70*/  ULDC UR20, c[0x0][0x638] ;  /* 0x00018e0000147ab9 */ /* 0x000fe20000000800 */
[----:B------:R-:W-:Y:S01]  /*0e80*/  UMOV UR21, 0x1 ;  /* 0x0000000100157882 */ /* 0x000fe20000000000 */
[----:B------:R-:W-:Y:S01]  /*0e90*/  UMOV UR6, UR23 ;  /* 0x0000001700067c82 */ /* 0x000fe20008000000 */
[----:B------:R-:W-:Y:S07]  /*0ea0*/  @!P0 BRA `(.L_x_10) ;  /* 0x0000000000308947 */ /* 0x000fee0003800000 */
[----:B------:R-:W-:Y:S02]  /*0eb0*/  ULDC UR10, c[0x0][0x64c] ;  /* 0x00019300000a7ab9 */ /* 0x000fe40000000800 */
        /* <DEDUP_REMOVED lines=8> */
[----:B------:R-:W-:-:S07]  /*0f40*/  UIMAD.WIDE.U32.X UR4, UR14, UR5, UR10, UP0 ;  /* 0x000000050e0472a5 */ /* 0x000fce00080e040a */
[----:B------:R-:W-:Y:S01]  /*0f50*/  UMOV UR6, UR4 ;  /* 0x0000000400067c82 */ /* 0x000fe20008000000 */
[----:B------:R-:W-:-:S05]  /*0f60*/  UMOV UR7, UR5 ;  /* 0x0000000500077c82 */ /* 0x000fca0008000000 */
.L_x_10:
[----:B------:R-:W-:Y:S01]  /*0f70*/  USHF.R.U64 UR5, UR6, UR19, UR7 ;  /* 0x0000001306057299 */ /* 0x000fe20008001207 */
[----:B------:R-:W-:Y:S01]  /*0f80*/  IMAD.MOV.U32 R0, RZ, RZ, 0x1 ;  /* 0x00000001ff007424 */ /* 0x000fe200078e00ff */
[----:B------:R-:W-:Y:S02]  /*0f90*/  USHF.L.U32 UR4, UR21, UR18, URZ ;  /* 0x0000001215047299 */ /* 0x000fe4000800063f */
[----:B------:R-:W-:Y:S02]  /*0fa0*/  ULOP3.LUT UR13, UR22, UR13, URZ, 0xc0, !UPT ;  /* 0x0000000d160d7292 */ /* 0x000fe4000f8ec03f */
[----:B------:R-:W-:Y:S02]  /*0fb0*/  UIADD3 UR6, -UR5, URZ, URZ ;  /* 0x0000003f05067290 */ /* 0x000fe4000fffe13f */
[----:B------:R-:W-:Y:S02]  /*0fc0*/  UIMAD UR13, UR4, UR5, UR13 ;  /* 0x00000005040d72a4 */ /* 0x000fe4000f8e020d */
[----:B------:R-:W-:-:S02]  /*0fd0*/  ULOP3.LUT UR15, UR16, UR15, URZ, 0xc0, !UPT ;  /* 0x0000000f100f7292 */ /* 0x000fc4000f8ec03f */
[----:B------:R-:W-:Y:S01]  /*0fe0*/  UIMAD UR4, UR6, UR20, UR23 ;  /* 0x00000014060472a4 */ /* 0x000fe2000f8e0217 */
[----:B------:R-:W-:Y:S01]  /*0ff0*/  ULDC UR5, c[0x0][0x610] ;  /* 0x0001840000057ab9 */ /* 0x000fe20000000800 */
[----:B------:R-:W-:Y:S02]  /*1000*/  UISETP.NE.AND UP0, UPT, UR39, URZ, UPT ;  /* 0x0000003f2700728c */ /* 0x000fe4000bf05270 */
[----:B------:R-:W-:Y:S02]  /*1010*/  UIMAD UR12, UR13, UR5, UR12 ;  /* 0x000000050d0c72a4 */ /* 0x000fe4000f8e020c */
[----:B------:R-:W-:-:S04]  /*1020*/  UIMAD UR4, UR4, UR17, UR15 ;  /* 0x00000011040472a4 */ /* 0x000fc8000f8e020f */
[----:B------:R-:W-:Y:S02]  /*1030*/  USEL UR41, UR4, UR12, !UP0 ;  /* 0x0000000c04297287 */ /* 0x000fe4000c000000 */
[----:B------:R-:W-:-:S12]  /*1040*/  USEL UR40, UR12, UR4, !UP0 ;  /* 0x000000040c287287 */ /* 0x000fd8000c000000 */
.L_x_8:
[----:B------:R-:W-:-:S08]  /*1050*/  NOP ;  /* 0x0000000000007918 */ /* 0x000fd00000000000 */
[----:B------:R-:W0:Y:S02]  /*1060*/  USETMAXREG.TRY_ALLOC.CTAPOOL UP0, 0xf0 ;  /* 0x000000f0000079c8 */ /* 0x000e240008000600 */
[----:B0-----:R-:W-:-:S13]  /*1070*/  PLOP3.LUT P0, PT, PT, PT, UP0, 0x80, 0x0 ;  /* 0x000000000000781c */ /* 0x001fda0003f0f008 */
[----:B------:R-:W-:Y:S05]  /*1080*/  @!P0 BRA `(.L_x_8) ;  /* 0xfffffffc00f08947 */ /* 0x000fea000383ffff */
[----:B------:R-:W-:Y:S01]  /*1090*/  ULDC.64 UR4, c[0x0][0x598] ;  /* 0x0001660000047ab9 */ /* 0x000fe20000000a00 */
[----:B------:R-:W-:Y:S01]  /*10a0*/  ULDC.64 UR46, c[0x0][0x208] ;  /* 0x00008200002e7ab9 */ /* 0x000fe20000000a00 */
[----:B------:R-:W-:-:S04]  /*10b0*/  ISETP.NE.U32.AND P0, PT, RZ, UR4, PT ;  /* 0x00000004ff007c0c */ /* 0x000fc8000bf05070 */
[----:B------:R-:W-:-:S13]  /*10c0*/  ISETP.NE.AND.EX P0, PT, RZ, UR5, PT, P0 ;  /* 0x00000005ff007c0c */ /* 0x000fda000bf05300 */
[----:B------:R-:W-:Y:S05]  /*10d0*/  @!P0 BRA `(.L_x_11) ;  /* 0x00000000001c8947 */ /* 0x000fea0003800000 */
[----:B------:R-:W0:Y:S02]  /*10e0*/  LDC.64 R2, c[0x0][0x598] ;  /* 0x00016600ff027b82 */ /* 0x000e240000000a00 */
[----:B0-----:R-:W2:Y:S02]  /*10f0*/  LDG.E.64 R2, desc[UR46][R2.64] ;  /* 0x0000002e02027981 */ /* 0x001ea4000c1e1b00 */
[----:B--2---:R-:W-:-:S04]  /*1100*/  ISETP.NE.U32.AND P0, PT, R2, RZ, PT ;  /* 0x000000ff0200720c */ /* 0x004fc80003f05070 */
[----:B------:R-:W-:-:S13]  /*1110*/  ISETP.NE.AND.EX P0, PT, R3, RZ, PT, P0 ;  /* 0x000000ff0300720c */ /* 0x000fda0003f05300 */
[----:B------:R-:W-:Y:S05]  /*1120*/  @!P0 BRA `(.L_x_11) ;  /* 0x0000000000088947 */ /* 0x000fea0003800000 */
[----:B------:R0:W5:Y:S01]  /*1130*/  LD.E R2, desc[UR46][R2.64] ;  /* 0x0000002e02027980 */ /* 0x000162000c101900 */
[----:B------:R-:W-:Y:S05]  /*1140*/  BRA `(.L_x_12) ;  /* 0x0000000000247947 */ /* 0x000fea0003800000 */
.L_x_11:
[----:B------:R-:W-:Y:S02]  /*1150*/  ULDC.64 UR4, c[0x0][0x588] ;  /* 0x0001620000047ab9 */ /* 0x000fe40000000a00 */
[----:B------:R-:W-:-:S04]  /*1160*/  ISETP.NE.U32.AND P0, PT, RZ, UR4, PT ;  /* 0x00000004ff007c0c */ /* 0x000fc8000bf05070 */
[----:B------:R-:W-:-:S13]  /*1170*/  ISETP.NE.AND.EX P0, PT, RZ, UR5, PT, P0 ;  /* 0x00000005ff007c0c */ /* 0x000fda000bf05300 */
[----:B------:R-:W-:Y:S05]  /*1180*/  @!P0 BRA `(.L_x_13) ;  /* 0x00000000000c8947 */ /* 0x000fea0003800000 */
[----:B------:R-:W0:Y:S02]  /*1190*/  LDC.64 R2, c[0x0][0x588] ;  /* 0x00016200ff027b82 */ /* 0x000e240000000a00 */
[----:B0-----:R2:W5:Y:S01]  /*11a0*/  LDG.E R2, desc[UR46][R2.64] ;  /* 0x0000002e02027981 */ /* 0x001562000c1e1900 */
[----:B------:R-:W-:Y:S05]  /*11b0*/  BRA `(.L_x_12) ;  /* 0x0000000000087947 */ /* 0x000fea0003800000 */
.L_x_13:
[----:B------:R-:W-:Y:S02]  /*11c0*/  ULDC UR4, c[0x0][0x580] ;  /* 0x0001600000047ab9 */ /* 0x000fe40000000800 */
[----:B------:R-:W-:-:S07]  /*11d0*/  IMAD.U32 R2, RZ, RZ, UR4 ;  /* 0x00000004ff027e24 */ /* 0x000fce000f8e00ff */
.L_x_12:
[----:B------:R-:W-:Y:S02]  /*11e0*/  ULDC.64 UR4, c[0x0][0x5a0] ;  /* 0x0001680000047ab9 */ /* 0x000fe40000000a00 */
[----:B------:R-:W-:-:S04]  /*11f0*/  ISETP.NE.U32.AND P0, PT, RZ, UR4, PT ;  /* 0x00000004ff007c0c */ /* 0x000fc8000bf05070 */
[----:B------:R-:W-:-:S13]  /*1200*/  ISETP.NE.AND.EX P0, PT, RZ, UR5, PT, P0 ;  /* 0x00000005ff007c0c */ /* 0x000fda000bf05300 */
[----:B------:R-:W-:Y:S05]  /*1210*/  @!P0 BRA `(.L_x_14) ;  /* 0x00000000001c8947 */ /* 0x000fea0003800000 */
[----:B------:R-:W3:Y:S02]  /*1220*/  LDC.64 R4, c[0x0][0x5a0] ;  /* 0x00016800ff047b82 */ /* 0x000ee40000000a00 */
[----:B---3--:R-:W3:Y:S02]  /*1230*/  LDG.E.64 R4, desc[UR46][R4.64] ;  /* 0x0000002e04047981 */ /* 0x008ee4000c1e1b00 */
[----:B---3--:R-:W-:-:S04]  /*1240*/  ISETP.NE.U32.AND P0, PT, R4, RZ, PT ;  /* 0x000000ff0400720c */ /* 0x008fc80003f05070 */
[----:B------:R-:W-:-:S13]  /*1250*/  ISETP.NE.AND.EX P0, PT, R5, RZ, PT, P0 ;  /* 0x000000ff0500720c */ /* 0x000fda0003f05300 */
[----:B------:R-:W-:Y:S05]  /*1260*/  @!P0 BRA `(.L_x_14) ;  /* 0x0000000000088947 */ /* 0x000fea0003800000 */
[----:B------:R3:W5:Y:S01]  /*1270*/  LD.E R16, desc[UR46][R4.64] ;  /* 0x0000002e04107980 */ /* 0x000762000c101900 */
[----:B------:R-:W-:Y:S05]  /*1280*/  BRA `(.L_x_15) ;  /* 0x0000000000247947 */ /* 0x000fea0003800000 */
.L_x_14:
[----:B------:R-:W-:Y:S02]  /*1290*/  ULDC.64 UR4, c[0x0][0x590] ;  /* 0x0001640000047ab9 */ /* 0x000fe40000000a00 */
[----:B------:R-:W-:-:S04]  /*12a0*/  ISETP.NE.U32.AND P0, PT, RZ, UR4, PT ;  /* 0x00000004ff007c0c */ /* 0x000fc8000bf05070 */
[----:B------:R-:W-:-:S13]  /*12b0*/  ISETP.NE.AND.EX P0, PT, RZ, UR5, PT, P0 ;  /* 0x00000005ff007c0c */ /* 0x000fda000bf05300 */
[----:B------:R-:W-:Y:S05]  /*12c0*/  @!P0 BRA `(.L_x_16) ;  /* 0x00000000000c8947 */ /* 0x000fea0003800000 */
[----:B------:R-:W3:Y:S02]  /*12d0*/  LDC.64 R16, c[0x0][0x590] ;  /* 0x00016400ff107b82 */ /* 0x000ee40000000a00 */
[----:B---3--:R4:W5:Y:S01]  /*12e0*/  LDG.E R16, desc[UR46][R16.64] ;  /* 0x0000002e10107981 */ /* 0x008962000c1e1900 */
[----:B------:R-:W-:Y:S05]  /*12f0*/  BRA `(.L_x_15) ;  /* 0x0000000000087947 */ /* 0x000fea0003800000 */
.L_x_16:
[----:B------:R-:W-:Y:S02]  /*1300*/  ULDC UR4, c[0x0][0x584] ;  /* 0x0001610000047ab9 */ /* 0x000fe40000000800 */
[----:B------:R-:W-:-:S07]  /*1310*/  IMAD.U32 R16, RZ, RZ, UR4 ;  /* 0x00000004ff107e24 */ /* 0x000fce000f8e00ff */
.L_x_15:
[----:B------:R-:W-:-:S13]  /*1320*/  LOP3.LUT P0, RZ, R0, 0xff, RZ, 0xc0, !PT ;  /* 0x000000ff00ff7812 */ /* 0x000fda000780c0ff */
[----:B------:R-:W-:Y:S05]  /*1330*/  @!P0 EXIT ;  /* 0x000000000000894d */ /* 0x000fea0003800000 */
[----:B------:R-:W-:Y:S01]  /*1340*/  ULDC UR4, c[0x0][0x28c] ;  /* 0x0000a30000047ab9 */ /* 0x000fe20000000800 */
[----:B------:R-:W-:Y:S01]  /*1350*/  UMOV UR36, URZ ;  /* 0x0000003f00247c82 */ /* 0x000fe20008000000 */
[----:B------:R-:W-:Y:S01]  /*1360*/  UIADD3 UR4, UR4, 0x1f, URZ ;  /* 0x0000001f04047890 */ /* 0x000fe2000fffe03f */
[----:B------:R-:W-:-:S03]  /*1370*/  UMOV UR37, URZ ;  /* 0x0000003f00257c82 */ /* 0x000fc60008000000 */
[----:B------:R-:W-:-:S04]  /*1380*/  USHF.R.S32.HI UR5, URZ, 0x1f, UR4 ;  /* 0x0000001f3f057899 */ /* 0x000fc80008011404 */
[----:B------:R-:W-:-:S04]  /*1390*/  ULEA.HI UR5, UR5, UR4, URZ, 0x5 ;  /* 0x0000000405057291 */ /* 0x000fc8000f8f283f */
[----:B------:R-:W-:-:S12]  /*13a0*/  USHF.R.S32.HI UR43, URZ, 0x5, UR5 ;  /* 0x000000053f2b7899 */ /* 0x000fd80008011405 */
.L_x_2076:
[----:B------:R-:W0:Y:S01]  /*13b0*/  S2R R0, SR_TID.X ;  /* 0x0000000000007919 */ /* 0x000e220000002100 */
[----:B-1----:R-:W1:Y:S01]  /*13c0*/  S2UR UR6, SR_CgaCtaId ;  /* 0x00000000000679c3 */ /* 0x002e620000008800 */
[----:B------:R-:W-:Y:S02]  /*13d0*/  UMOV UR44, 0x400 ;  /* 0x00000400002c7882 */ /* 0x000fe40000000000 */
[----:B-1----:R-:W-:Y:S01]  /*13e0*/  ULEA UR44, UR6, UR44, 0x18 ;  /* 0x0000002c062c7291 */ /* 0x002fe2000f8ec03f */
[----:B0-----:R-:W-:-:S04]  /*13f0*/  LOP3.LUT R0, R0, 0x80, RZ, 0xc0, !PT ;  /* 0x0000008000007812 */ /* 0x001fc800078ec0ff */
[----:B------:R-:W-:-:S06]  /*1400*/  SHF.R.U32.HI R0, RZ, 0x7, R0 ;  /* 0x00000007ff007819 */ /* 0x000fcc0000011600 */
[----:B------:R-:W0:Y:S02]  /*1410*/  SHFL.IDX PT, R0, R0, RZ, 0x1f ;  /* 0x00001fff00007589 */ /* 0x000e2400000e0000 */
[----:B0-----:R-:W-:-:S13]  /*1420*/  R2UR UR4, R0 ;  /* 0x00000000000472ca */ /* 0x001fda00000e0000 */
[----:B------:R-:W-:-:S04]  /*1430*/  ULEA.HI UR5, UR4, UR4, URZ, 0x1 ;  /* 0x0000000404057291 */ /* 0x000fc8000f8f083f */
[----:B------:R-:W-:-:S04]  /*1440*/  ULOP3.LUT UR5, UR5, 0xffffe, URZ, 0xc0, !UPT ;  /* 0x000ffffe05057892 */ /* 0x000fc8000f8ec03f */
[----:B------:R-:W-:-:S03]  /*1450*/  UIADD3 UR5, UR4, -UR5, URZ ;  /* 0x8000000504057290 */ /* 0x000fc6000fffe03f */
[----:B------:R-:W-:Y:S01]  /*1460*/  ULDC UR4, c[0x0][0x28c] ;  /* 0x0000a30000047ab9 */ /* 0x000fe20000000800 */
[----:B------:R-:W-:Y:S01]  /*1470*/  ULEA UR5, UR5, UR44, 0xc ;  /* 0x0000002c05057291 */ /* 0x000fe2000f8e603f */
[----:B------:R-:W-:-:S03]  /*1480*/  ISETP.LT.AND P0, PT, RZ, UR4, PT ;  /* 0x00000004ff007c0c */ /* 0x000fc6000bf01270 */
[----:B------:R-:W-:-:S04]  /*1490*/  UIADD3 UR5, UR5, 0x100, URZ ;  /* 0x0000010005057890 */ /* 0x000fc8000fffe03f */
[----:B------:R-:W-:-:S04]  /*14a0*/  USHF.R.U32.HI UR5, URZ, 0x4, UR5 ;  /* 0x000000043f057899 */ /* 0x000fc80008011605 */
[----:B------:R-:W-:Y:S02]  /*14b0*/  ULOP3.LUT UR45, UR5, 0x3fff, URZ, 0xc0, !UPT ;  /* 0x00003fff052d7892 */ /* 0x000fe4000f8ec03f */
[----:B---34-:R-:W-:Y:S10]  /*14c0*/  @P0 BRA `(.L_x_17) ;  /* 0x0000000000400947 */ /* 0x018ff40003800000 */
[----:B------:R-:W-:Y:S01]  /*14d0*/  MOV R0, 0x0 ;  /* 0x0000000000007802 */ /* 0x000fe20000000f00 */
[----:B------:R-:W-:Y:S01]  /*14e0*/  ULDC.64 UR4, c[0x4][0x68] ;  /* 0x01001a0000047ab9 */ /* 0x000fe20000000a00 */
[----:B------:R-:W-:Y:S01]  /*14f0*/  ULDC.64 UR6, c[0x4][0x8] ;  /* 0x0100020000067ab9 */ /* 0x000fe20000000a00 */
[----:B---3--:R-:W-:Y:S01]  /*1500*/  IMAD.U32 R4, RZ, RZ, UR4 ;  /* 0x00000004ff047e24 */ /* 0x008fe2000f8e00ff */
[----:B------:R0:W1:Y:S01]  /*1510*/  LDC.64 R14, c[0x4][R0] ;  /* 0x01000000000e7b82 */ /* 0x0000620000000a00 */
[----:B------:R-:W-:Y:S01]  /*1520*/  IMAD.U32 R5, RZ, RZ, UR5 ;  /* 0x00000005ff057e24 */ /* 0x000fe2000f8e00ff */
[----:B------:R-:W-:Y:S01]  /*1530*/  ULDC.64 UR4, c[0x4][0x70] ;  /* 0x01001c0000047ab9 */ /* 0x000fe20000000a00 */
[----:B------:R-:W-:Y:S02]  /*1540*/  IMAD.U32 R10, RZ, RZ, UR6 ;  /* 0x00000006ff0a7e24 */ /* 0x000fe4000f8e00ff */
[----:B------:R-:W-:Y:S02]  /*1550*/  IMAD.U32 R6, RZ, RZ, UR4 ;  /* 0x00000004ff067e24 */ /* 0x000fe4000f8e00ff */
[----:B------:R-:W-:-:S02]  /*1560*/  IMAD.U32 R7, RZ, RZ, UR5 ;  /* 0x00000005ff077e24 */ /* 0x000fc4000f8e00ff */
[----:B------:R-:W-:Y:S02]  /*1570*/  IMAD.U32 R11, RZ, RZ, UR7 ;  /* 0x00000007ff0b7e24 */ /* 0x000fe4000f8e00ff */
[----:B------:R-:W-:Y:S02]  /*1580*/  IMAD.MOV.U32 R8, RZ, RZ, 0x1e1 ;  /* 0x000001e1ff087424 */ /* 0x000fe400078e00ff */
[----:B------:R-:W-:Y:S02]  /*1590*/  IMAD.MOV.U32 R12, RZ, RZ, 0x1 ;  /* 0x00000001ff0c7424 */ /* 0x000fe400078e00ff */
[----:B0-----:R-:W-:-:S07]  /*15a0*/  IMAD.MOV.U32 R13, RZ, RZ, RZ ;  /* 0x000000ffff0d7224 */ /* 0x001fce00078e00ff */
[----:B------:R-:W-:-:S07]  /*15b0*/  LEPC R20, `(.L_x_17) ;  /* 0x000000001014794e */ /* 0x000fce0000000000 */
[----:B-12-45:R-:W-:Y:S05]  /*15c0*/  CALL.ABS.NOINC R14 ;  /* 0x000000000e007343 */ /* 0x036fea0003c00000 */
.L_x_17:
[----:B------:R-:W-:-:S06]  /*15d0*/  ULOP3.LUT UR4, UR38, 0x1, URZ, 0xfc, !UPT ;  /* 0x0000000126047892 */ /* 0x000fcc000f8efc3f */
[----:B------:R-:W-:-:S05]  /*15e0*/  IMAD.U32 R0, RZ, RZ, UR4 ;  /* 0x00000004ff007e24 */ /* 0x000fca000f8e00ff */
[----:B------:R-:W-:-:S13]  /*15f0*/  ISETP.NE.AND P0, PT, R0, 0x3, PT ;  /* 0x000000030000780c */ /* 0x000fda0003f05270 */
[----:B------:R-:W-:Y:S05]  /*1600*/  @!P0 BRA `(.L_x_18) ;  /* 0x0000000000048947 */ /* 0x000fea0003800000 */
[----:B------:R-:W-:Y:S01]  /*1610*/  BPT.TRAP 0x1 ;  /* 0x000000040000795c */ /* 0x000fe20000300000 */
.L_x_18:
[----:B--2---:R-:W-:Y:S02]  /*1620*/  IMAD.U32 R3, RZ, RZ, UR37 ;  /* 0x00000025ff037e24 */ /* 0x004fe4000f8e00ff */
[----:B------:R-:W-:-:S03]  /*1630*/  IMAD.U32 R0, RZ, RZ, UR36 ;  /* 0x00000024ff007e24 */ /* 0x000fc6000f8e00ff */
[----:B------:R-:W-:Y:S02]  /*1640*/  LEA R3, R3, UR44, 0x3 ;  /* 0x0000002c03037c11 */ /* 0x000fe4000f8e18ff */
[----:B------:R-:W-:-:S04]  /*1650*/  SHF.L.U32 R0, R0, 0x1f, RZ ;  /* 0x0000001f00007819 */ /* 0x000fc800000006ff */
[----:B------:R0:W1:Y:S01]  /*1660*/  SYNCS.PHASECHK.TRANS64.TRYWAIT P1, [R3+URZ], R0 ;  /* 0x00000000030075a7 */ /* 0x000062000802017f */
[----:B------:R-:W-:Y:S05]  /*1670*/  @!P0 BRA `(.L_x_19) ;  /* 0x0000000000048947 */ /* 0x000fea0003800000 */
[----:B------:R-:W-:Y:S01]  /*1680*/  BPT.TRAP 0x1 ;  /* 0x000000040000795c */ /* 0x000fe20000300000 */
.L_x_19:
[----:B-1----:R-:W-:Y:S05]  /*1690*/  @P1 BRA `(.L_x_20) ;  /* 0x0000000000081947 */ /* 0x002fea0003800000 */
[----:B------:R-:W1:Y:S02]  /*16a0*/  SYNCS.PHASECHK.TRANS64.TRYWAIT P1, [R3+URZ], R0 ;  /* 0x00000000030075a7 */ /* 0x000e64000802017f */
[----:B-1----:R-:W-:Y:S05]  /*16b0*/  @!P1 BRA `(.L_x_21) ;  /* 0x000006a800409947 */ /* 0x002fea0003800000 */
.L_x_20:
[----:B------:R-:W-:-:S04]  /*16c0*/  UISETP.LT.AND UP0, UPT, UR43, 0x1, UPT ;  /* 0x000000012b00788c */ /* 0x000fc8000bf01270 */
[----:B------:R-:W-:-:S06]  /*16d0*/  USEL UR4, UR43, 0x1, UP0 ;  /* 0x000000012b047887 */ /* 0x000fcc0008000000 */
[----:B---3--:R-:W-:Y:S01]  /*16e0*/  IMAD.U32 R5, RZ, RZ, UR4 ;  /* 0x00000004ff057e24 */ /* 0x008fe2000f8e00ff */
[----:B------:R-:W-:Y:S05]  /*16f0*/  WARPSYNC.ALL ;  /* 0x0000000000007948 */ /* 0x000fea0003800000 */
[----:B------:R-:W-:-:S04]  /*1700*/  IADD3 R5, -R5, UR43, RZ ;  /* 0x0000002b05057c10 */ /* 0x000fc8000fffe1ff */
[----:B------:R-:W-:Y:S01]  /*1710*/  ISETP.GE.AND P1, PT, R5, 0x1, PT ;  /* 0x000000010500780c */ /* 0x000fe20003f26270 */
[----:B------:R-:W-:Y:S01]  /*1720*/  UIADD3 UR4, UR44, 0x18100, URZ ;  /* 0x000181002c047890 */ /* 0x000fe2000fffe03f */
[----:B------:R-:W-:Y:S01]  /*1730*/  WARPGROUP.ARRIVE ;  /* 0x00000000000079c5 */ /* 0x000fe20000000000 */
[----:B------:R-:W-:Y:S01]  /*1740*/  UMOV UR13, 0x80000020 ;  /* 0x80000020000d7882 */ /* 0x000fe20000000000 */
[----:B------:R-:W-:Y:S01]  /*1750*/  UMOV UR15, 0x80000020 ;  /* 0x80000020000f7882 */ /* 0x000fe20000000000 */
[----:B------:R-:W-:Y:S01]  /*1760*/  USHF.R.U32.HI UR4, URZ, 0x4, UR4 ;  /* 0x000000043f047899 */ /* 0x000fe20008011604 */
[----:B------:R2:W-:Y:S01]  /*1770*/  STL [R1+0xed0], R18 ;  /* 0x000ed01201007387 */ /* 0x0005e20000100800 */
[----:B------:R-:W-:Y:S01]  /*1780*/  UMOV UR9, UR13 ;  /* 0x0000000d00097c82 */ /* 0x000fe20008000000 */
[----:B------:R-:W-:Y:S01]  /*1790*/  UMOV UR11, 0x80000020 ;  /* 0x80000020000b7882 */ /* 0x000fe20000000000 */
[----:B------:R-:W-:Y:S01]  /*17a0*/  ULOP3.LUT UR5, UR4, 0x3fff, URZ, 0xc0, !UPT ;  /* 0x00003fff04057892 */ /* 0x000fe2000f8ec03f */
[----:B------:R4:W-:Y:S01]  /*17b0*/  STL [R1+0xecc], R17 ;  /* 0x000ecc1101007387 */ /* 0x0009e20000100800 */
[----:B------:R-:W-:-:S02]  /*17c0*/  ULOP3.LUT UR4, UR45, 0x10000, URZ, 0xfc, !UPT ;  /* 0x000100002d047892 */ /* 0x000fc4000f8efc3f */
[----:B------:R-:W-:Y:S01]  /*17d0*/  ULOP3.LUT UR5, UR5, 0x10000, URZ, 0xfc, !UPT ;  /* 0x0001000005057892 */ /* 0x000fe2000f8efc3f */
[----:B-----5:R3:W-:Y:S01]  /*17e0*/  STL [R1+0xec8], R16 ;  /* 0x000ec81001007387 */ /* 0x0207e20000100800 */
[----:B------:R-:W-:Y:S02]  /*17f0*/  ULEA UR6, UR37, UR4, 0xb ;  /* 0x0000000425067291 */ /* 0x000fe4000f8e583f */
[----:B------:R-:W-:Y:S01]  /*1800*/  ULEA UR7, UR37, UR5, 0xb ;  /* 0x0000000525077291 */ /* 0x000fe2000f8e583f */
[----:B------:R0:W-:Y:S03]  /*1810*/  STL [R1+0xec4], R5 ;  /* 0x000ec40501007387 */ /* 0x0001e60000100800 */
[----:B------:R-:W-:Y:S01]  /*1820*/  UIADD3 UR10, UR7, 0x400, URZ ;  /* 0x00000400070a7890 */ /* 0x000fe2000fffe03f */
[----:B------:R1:W-:Y:S01]  /*1830*/  STL [R1+0xec0], R2 ;  /* 0x000ec00201007387 */ /* 0x0003e20000100800 */
[----:B------:R-:W-:Y:S01]  /*1840*/  UMOV UR12, UR6 ;  /* 0x00000006000c7c82 */ /* 0x000fe20008000000 */
[----:B------:R-:W-:Y:S01]  /*1850*/  UMOV UR14, UR7 ;  /* 0x00000007000e7c82 */ /* 0x000fe20008000000 */
[----:B------:R-:W-:Y:S01]  /*1860*/  UMOV UR8, UR12 ;  /* 0x0000000c00087c82 */ /* 0x000fe20008000000 */
[----:B------:R-:W-:Y:S03]  /*1870*/  HGMMA.64x256x16.F32 R24, gdesc[UR12], RZ, !UPT, gsb0 ;  /* 0x03e000000c1879f0 */ /* 0x000fe6000c0008ff */
[----:B------:R-:W-:-:S02]  /*1880*/  WARPGROUP.DEPBAR.LE gsb0, 0x0 ;  /* 0x00008000000079c5 */ /* 0x000fc40000010000 */
[----:B------:R-:W-:Y:S01]  /*1890*/  STL.64 [R1+0xc00], R24 ;  /* 0x000c001801007387 */ /* 0x000fe20000100a00 */
[----:B------:R-:W-:Y:S02]  /*18a0*/  IMAD.MOV.U32 R235, RZ, RZ, R45 ;  /* 0x000000ffffeb7224 */ /* 0x000fe400078e002d */
[----:B------:R-:W-:Y:S01]  /*18b0*/  IMAD.MOV.U32 R234, RZ, RZ, R46 ;  /* 0x000000ffffea7224 */ /* 0x000fe200078e002e */
[----:B------:R-:W-:Y:S01]  /*18c0*/  STL.64 [R1+0xc08], R26 ;  /* 0x000c081a01007387 */ /* 0x000fe20000100a00 */
[----:B------:R-:W-:Y:S02]  /*18d0*/  IMAD.MOV.U32 R233, RZ, RZ, R47 ;  /* 0x000000ffffe97224 */ /* 0x000fe400078e002f */
[----:B------:R-:W-:Y:S01]  /*18e0*/  IMAD.MOV.U32 R232, RZ, RZ, R48 ;  /* 0x000000ffffe87224 */ /* 0x000fe200078e0030 */
[----:B------:R-:W-:Y:S01]  /*18f0*/  STL.64 [R1+0xc10], R28 ;  /* 0x000c101c01007387 */ /* 0x000fe20000100a00 */
[----:B------:R-:W-:Y:S02]  /*1900*/  IMAD.MOV.U32 R231, RZ, RZ, R49 ;  /* 0x000000ffffe77224 */ /* 0x000fe400078e0031 */
[----:B------:R-:W-:Y:S01]  /*1910*/  IMAD.MOV.U32 R230, RZ, RZ, R50 ;  /* 0x000000ffffe67224 */ /* 0x000fe200078e0032 */
[----:B------:R-:W-:Y:S01]  /*1920*/  STL.64 [R1+0xc18], R30 ;  /* 0x000c181e01007387 */ /* 0x000fe20000100a00 */
[----:B------:R-:W-:-:S02]  /*1930*/  IMAD.MOV.U32 R229, RZ, RZ, R51 ;  /* 0x000000ffffe57224 */ /* 0x000fc400078e0033 */
        /* <DEDUP_REMOVED lines=19> */
[----:B------:R1:W-:Y:S01]  /*1a70*/  STL [R1+0xc50], R44 ;  /* 0x000c502c01007387 */ /* 0x0003e20000100800 */
[----:B------:R-:W-:Y:S02]  /*1a80*/  IMAD.MOV.U32 R215, RZ, RZ, R65 ;  /* 0x000000ffffd77224 */ /* 0x000fe400078e0041 */
[----:B------:R-:W-:Y:S02]  /*1a90*/  IMAD.MOV.U32 R214, RZ, RZ, R66 ;  /* 0x000000ffffd67224 */ /* 0x000fe400078e0042 */
[----:B------:R-:W-:Y:S02]  /*1aa0*/  IMAD.MOV.U32 R213, RZ, RZ, R67 ;  /* 0x000000ffffd57224 */ /* 0x000fe400078e0043 */
[----:B------:R-:W-:Y:S02]  /*1ab0*/  IMAD.MOV.U32 R212, RZ, RZ, R68 ;  /* 0x000000ffffd47224 */ /* 0x000fe400078e0044 */
[----:B------:R-:W-:-:S02]  /*1ac0*/  IMAD.MOV.U32 R211, RZ, RZ, R69 ;  /* 0x000000ffffd37224 */ /* 0x000fc400078e0045 */
[----:B------:R-:W-:Y:S02]  /*1ad0*/  IMAD.MOV.U32 R210, RZ, RZ, R70 ;  /* 0x000000ffffd27224 */ /* 0x000fe400078e0046 */
        /* <DEDUP_REMOVED lines=63> */
[----:B--2---:R-:W-:Y:S02]  /*1ed0*/  IMAD.MOV.U32 R18, RZ, RZ, R134 ;  /* 0x000000ffff127224 */ /* 0x004fe400078e0086 */
[----:B----4-:R-:W-:-:S02]  /*1ee0*/  IMAD.MOV.U32 R17, RZ, RZ, R135 ;  /* 0x000000ffff117224 */ /* 0x010fc400078e0087 */
[----:B---3--:R-:W-:Y:S02]  /*1ef0*/  IMAD.MOV.U32 R16, RZ, RZ, R136 ;  /* 0x000000ffff107224 */ /* 0x008fe400078e0088 */
        /* <DEDUP_REMOVED lines=10> */
[----:B0-----:R-:W-:-:S02]  /*1fa0*/  IMAD.MOV.U32 R5, RZ, RZ, R147 ;  /* 0x000000ffff057224 */ /* 0x001fc400078e0093 */
[----:B------:R-:W-:Y:S02]  /*1fb0*/  IMAD.MOV.U32 R4, RZ, RZ, R148 ;  /* 0x000000ffff047224 */ /* 0x000fe400078e0094 */
[----:B-1----:R-:W-:Y:S02]  /*1fc0*/  IMAD.MOV.U32 R3, RZ, RZ, R149 ;  /* 0x000000ffff037224 */ /* 0x002fe400078e0095 */
[----:B------:R-:W-:Y:S02]  /*1fd0*/  IMAD.MOV.U32 R2, RZ, RZ, R150 ;  /* 0x000000ffff027224 */ /* 0x000fe400078e0096 */
[----:B------:R-:W-:Y:S02]  /*1fe0*/  IMAD.MOV.U32 R0, RZ, RZ, R151 ;  /* 0x000000ffff007224 */ /* 0x000fe400078e0097 */
[----:B------:R-:W-:-:S03]  /*1ff0*/  WARPGROUP.ARRIVE ;  /* 0x00000000000079c5 */ /* 0x000fc60000000000 */
[----:B------:R-:W-:Y:S03]  /*2000*/  STL [R1+0x1e80], R0 ;  /* 0x001e800001007387 */ /* 0x000fe60000100800 */
[----:B------:R-:W-:Y:S01]  /*2010*/  HGMMA.64x256x16.F32 R24, gdesc[UR8], RZ, !UPT, gsb0 ;  /* 0x03e00000081879f0 */ /* 0x000fe2000c0008ff */
[----:B------:R-:W-:Y:S01]  /*2020*/  STL [R1+0x1e7c], R2 ;  /* 0x001e7c0201007387 */ /* 0x000fe20000100800 */
[----:B------:R-:W-:Y:S01]  /*2030*/  UIADD3 UR8, UR6, 0x200, URZ ;  /* 0x0000020006087890 */ /* 0x000fe2000fffe03f */
[----:B------:R-:W-:Y:S02]  /*2040*/  UMOV UR9, 0x80000020 ;  /* 0x8000002000097882 */ /* 0x000fe40000000000 */
[----:B------:R-:W-:Y:S01]  /*2050*/  STL [R1+0x1e78], R3 ;  /* 0x001e780301007387 */ /* 0x000fe20000100800 */
[----:B------:R-:W-:-:S03]  /*2060*/  UMOV UR13, UR9 ;  /* 0x00000009000d7c82 */ /* 0x000fc60008000000 */
[----:B------:R-:W-:Y:S01]  /*2070*/  STL [R1+0x1e74], R4 ;  /* 0x001e740401007387 */ /* 0x000fe20000100800 */
[----:B------:R-:W-:-:S03]  /*2080*/  UMOV UR12, UR8 ;  /* 0x00000008000c7c82 */ /* 0x000fc60008000000 */
[----:B------:R-:W-:Y:S04]  /*2090*/  STL [R1+0x1e70], R5 ;  /* 0x001e700501007387 */ /* 0x000fe80000100800 */
        /* <DEDUP_REMOVED lines=61> */
[----:B------:R-:W-:Y:S01]  /*2470*/  STL [R1+0x1d78], R195 ;  /* 0x001d78c301007387 */ /* 0x000fe20000100800 */
[----:B------:R-:W-:-:S03]  /*2480*/  WARPGROUP.DEPBAR.LE gsb0, 0x0 ;  /* 0x00008000000079c5 */ /* 0x000fc60000010000 */
        /* <DEDUP_REMOVED lines=40> */
[----:B------:R-:W-:Y:S04]  /*2710*/  STL.64 [R1+0x400], R24 ;  /* 0x0004001801007387 */ /* 0x000fe80000100a00 */
        /* <DEDUP_REMOVED lines=62> */
[----:B------:R0:W-:Y:S02]  /*2b00*/  STL.64 [R1+0x5f8], R150 ;  /* 0x0005f89601007387 */ /* 0x0001e40000100a00 */
[----:B0-----:R-:W-:-:S06]  /*2b10*/  WARPGROUP.ARRIVE ;  /* 0x00000000000079c5 */ /* 0x001fcc0000000000 */
[----:B------:R-:W-:Y:S03]  /*2b20*/  HGMMA.64x256x16.F32 R24, gdesc[UR8], RZ, !UPT, gsb0 ;  /* 0x03e00000081879f0 */ /* 0x000fe6000c0008ff */
[----:B------:R-:W-:Y:S02]  /*2b30*/  WARPGROUP.DEPBAR.LE gsb0, 0x0 ;  /* 0x00008000000079c5 */ /* 0x000fe40000010000 */
        /* <DEDUP_REMOVED lines=30> */
[----:B------:R0:W-:Y:S01]  /*2d20*/  STL [R1+0x250], R44 ;  /* 0x0002502c01007387 */ /* 0x0001e20000100800 */
        /* <DEDUP_REMOVED lines=87> */
[----:B0-----:R-:W-:-:S03]  /*32a0*/  WARPGROUP.ARRIVE ;  /* 0x00000000000079c5 */ /* 0x001fc60000000000 */
        /* <DEDUP_REMOVED lines=298> */
[----:B0-----:R-:W-:-:S06]  /*4550*/  WARPGROUP.ARRIVE ;  /* 0x00000000000079c5 */ /* 0x001fcc0000000000 */
[----:B------:R-:W-:Y:S01]  /*4560*/  HGMMA.64x256x16.F32 R24, gdesc[UR8], RZ, !UPT, gsb0 ;  /* 0x03e00000081879f0 */ /* 0x000fe2000c0008ff */
[----:B------:R-:W-:Y:S01]  /*4570*/  UIADD3 UR8, UR6, 0x600, URZ ;  /* 0x0000060006087890 */ /* 0x000fe2000fffe03f */
[----:B------:R-:W-:Y:S01]  /*4580*/  UMOV UR9, 0x80000020 ;  /* 0x8000002000097882 */ /* 0x000fe20000000000 */
[----:B------:R-:W-:Y:S02]  /*4590*/  WARPGROUP.DEPBAR.LE gsb0, 0x0 ;  /* 0x00008000000079c5 */ /* 0x000fe40000010000 */
[----:B------:R-:W-:Y:S04]  /*45a0*/  STL.64 [R1], R24 ;  /* 0x0000001801007387 */ /* 0x000fe80000100a00 */
        /* <DEDUP_REMOVED lines=129> */
[----:B------:R0:W-:Y:S04]  /*4dc0*/  STL.64 [R1+0xed8], R24 ;  /* 0x000ed81801007387 */ /* 0x0001e80000100a00 */
[----:B0-----:R-:W2:Y:S04]  /*4dd0*/  LDL.LU R24, [R1] ;  /* 0x0000000001187983 */ /* 0x001ea80000300800 */
[----:B------:R-:W2:Y:S04]  /*4de0*/  LDL.LU R25, [R1+0x4] ;  /* 0x0000040001197983 */ /* 0x000ea80000300800 */
[----:B------:R-:W3:Y:S04]  /*4df0*/  LDL.LU R26, [R1+0x8] ;  /* 0x00000800011a7983 */ /* 0x000ee80000300800 */
[----:B------:R-:W3:Y:S04]  /*4e00*/  LDL.LU R27, [R1+0xc] ;  /* 0x00000c00011b7983 */ /* 0x000ee80000300800 */
[----:B------:R-:W4:Y:S04]  /*4e10*/  LDL.LU R28, [R1+0x10] ;  /* 0x00001000011c7983 */ /* 0x000f280000300800 */
[----:B------:R-:W4:Y:S04]  /*4e20*/  LDL.LU R29, [R1+0x14] ;  /* 0x00001400011d7983 */ /* 0x000f280000300800 */
[----:B------:R-:W2:Y:S04]  /*4e30*/  LDL.LU R30, [R1+0x18] ;  /* 0x00001800011e7983 */ /* 0x000ea80000300800 */
        /* <DEDUP_REMOVED lines=121> */
[----:B--2---:R-:W-:Y:S04]  /*55d0*/  STL.64 [R1+0x12d0], R150 ;  /* 0x0012d09601007387 */ /* 0x004fe80000100a00 */
[----:B----4-:R-:W-:Y:S04]  /*55e0*/  STL.64 [R1+0x12c8], R148 ;  /* 0x0012c89401007387 */ /* 0x010fe80000100a00 */
[----:B---3--:R-:W-:Y:S04]  /*55f0*/  STL.64 [R1+0x12c0], R146 ;  /* 0x0012c09201007387 */ /* 0x008fe80000100a00 */
        /* <DEDUP_REMOVED lines=61> */
[----:B0-----:R-:W2:Y:S04]  /*59d0*/  LDL.LU R24, [R1+0x800] ;  /* 0x0008000001187983 */ /* 0x001ea80000300800 */
        /* <DEDUP_REMOVED lines=19> */
[----:B------:R-:W3:Y:S01]  /*5b10*/  LDL.LU R44, [R1+0x850] ;  /* 0x00085000012c7983 */ /* 0x000ee20000300800 */
[----:B------:R-:W-:-:S02]  /*5b20*/  IMAD.MOV.U32 R45, RZ, RZ, R235 ;  /* 0x000000ffff2d7224 */ /* 0x000fc400078e00eb */
[----:B------:R-:W-:Y:S01]  /*5b30*/  IMAD.MOV.U32 R46, RZ, RZ, R234 ;  /* 0x000000ffff2e7224 */ /* 0x000fe200078e00ea */
[----:B------:R-:W4:Y:S01]  /*5b40*/  LDL.LU R235, [R1+0x202c] ;  /* 0x00202c0001eb7983 */ /* 0x000f220000300800 */
[----:B------:R-:W-:Y:S02]  /*5b50*/  IMAD.MOV.U32 R47, RZ, RZ, R233 ;  /* 0x000000ffff2f7224 */ /* 0x000fe400078e00e9 */
[----:B------:R-:W-:Y:S01]  /*5b60*/  IMAD.MOV.U32 R48, RZ, RZ, R232 ;  /* 0x000000ffff307224 */ /* 0x000fe200078e00e8 */
[----:B------:R-:W4:Y:S01]  /*5b70*/  LDL.LU R234, [R1+0x2028] ;  /* 0x0020280001ea7983 */ /* 0x000f220000300800 */
[----:B------:R-:W-:-:S03]  /*5b80*/  IMAD.MOV.U32 R49, RZ, RZ, R231 ;  /* 0x000000ffff317224 */ /* 0x000fc600078e00e7 */
        /* <DEDUP_REMOVED lines=197> */
[----:B------:R-:W-:Y:S02]  /*67e0*/  IMAD.MOV.U32 R148, RZ, RZ, R4 ;  /* 0x000000ffff947224 */ /* 0x000fe400078e0004 */
[----:B------:R-:W-:Y:S01]  /*67f0*/  IMAD.MOV.U32 R150, RZ, RZ, R2 ;  /* 0x000000ffff967224 */ /* 0x000fe200078e0002 */
[----:B------:R-:W4:Y:S01]  /*6800*/  LDL.LU R6, [R1+0x1e98] ;  /* 0x001e980001067983 */ /* 0x000f220000300800 */
[----:B------:R-:W-:Y:S02]  /*6810*/  IMAD.MOV.U32 R151, RZ, RZ, R0 ;  /* 0x000000ffff977224 */ /* 0x000fe400078e0000 */
[----:B------:R-:W-:Y:S01]  /*6820*/  IMAD.MOV.U32 R149, RZ, RZ, R3 ;  /* 0x000000ffff957224 */ /* 0x000fe200078e0003 */
[----:B------:R-:W4:Y:S04]  /*6830*/  LDL.LU R5, [R1+0x1e94] ;  /* 0x001e940001057983 */ /* 0x000f280000300800 */
[----:B------:R-:W4:Y:S04]  /*6840*/  LDL.LU R4, [R1+0x1e90] ;  /* 0x001e900001047983 */ /* 0x000f280000300800 */
[----:B------:R-:W4:Y:S04]  /*6850*/  LDL.LU R3, [R1+0x1e8c] ;  /* 0x001e8c0001037983 */ /* 0x000f280000300800 */
[----:B------:R-:W4:Y:S04]  /*6860*/  LDL.LU R2, [R1+0x1e88] ;  /* 0x001e880001027983 */ /* 0x000f280000300800 */
[----:B------:R-:W4:Y:S04]  /*6870*/  LDL.LU R0, [R1+0x1e84] ;  /* 0x001e840001007983 */ /* 0x000f280000300800 */
        /* <DEDUP_REMOVED lines=53> */
[----:B---3--:R-:W-:Y:S04]  /*6bd0*/  STL.64 [R1+0x1328], R44 ;  /* 0x0013282c01007387 */ /* 0x008fe80000100a00 */
[----:B--2---:R-:W-:Y:S04]  /*6be0*/  STL.64 [R1+0x1320], R42 ;  /* 0x0013202a01007387 */ /* 0x004fe80000100a00 */
[----:B----4-:R-:W-:Y:S04]  /*6bf0*/  STL.64 [R1+0x1318], R40 ;  /* 0x0013182801007387 */ /* 0x010fe80000100a00 */
        /* <DEDUP_REMOVED lines=712> */
[----:B------:R-:W-:Y:S01]  /*9880*/  IMAD.MOV.U32 R150, RZ, RZ, R2 ;  /* 0x000000ffff967224 */ /* 0x000fe200078e0002 */
[----:B------:R-:W-:Y:S01]  /*9890*/  UMOV UR10, UR14 ;  /* 0x0000000e000a7c82 */ /* 0x000fe20008000000 */
[----:B------:R-:W-:Y:S01]  /*98a0*/  IMAD.MOV.U32 R151, RZ, RZ, R0 ;  /* 0x000000ffff977224 */ /* 0x000fe200078e0000 */
[----:B------:R-:W-:Y:S01]  /*98b0*/  UMOV UR11, UR15 ;  /* 0x0000000f000b7c82 */ /* 0x000fe20008000000 */
        /* <DEDUP_REMOVED lines=156> */
[----:B------:R-:W-:-:S03]  /*a280*/  IMAD.MOV.U32 R45, RZ, RZ, R235 ;  /* 0x000000ffff2d7224 */ /* 0x000fc600078e00eb */
        /* <DEDUP_REMOVED lines=47> */
[----:B------:R-:W-:Y:S01]  /*a580*/  IMAD.MOV.U32 R215, RZ, RZ, R131 ;  /* 0x000000ffffd77224 */ /* 0x000fe200078e0083 */
[----:B------:R-:W2:Y:S01]  /*a590*/  LDL.LU.64 R150, [R1+0x1cd0] ;  /* 0x001cd00001967983 */ /* 0x000ea20000300a00 */
[----:B------:R-:W-:Y:S02]  /*a5a0*/  IMAD.MOV.U32 R212, RZ, RZ, R128 ;  /* 0x000000ffffd47224 */ /* 0x000fe400078e0080 */
[----:B------:R-:W-:Y:S01]  /*a5b0*/  IMAD.MOV.U32 R213, RZ, RZ, R129 ;  /* 0x000000ffffd57224 */ /* 0x000fe200078e0081 */
[----:B------:R-:W2:Y:S01]  /*a5c0*/  LDL.LU.64 R148, [R1+0x1cc8] ;  /* 0x001cc80001947983 */ /* 0x000ea20000300a00 */
[----:B------:R-:W-:Y:S02]  /*a5d0*/  IMAD.MOV.U32 R210, RZ, RZ, R126 ;  /* 0x000000ffffd27224 */ /* 0x000fe400078e007e */
[----:B------:R-:W-:Y:S01]  /*a5e0*/  IMAD.MOV.U32 R211, RZ, RZ, R127 ;  /* 0x000000ffffd37224 */ /* 0x000fe200078e007f */
[----:B------:R-:W2:Y:S01]  /*a5f0*/  LDL.LU.64 R146, [R1+0x1cc0] ;  /* 0x001cc00001927983 */ /* 0x000ea20000300a00 */
        /* <DEDUP_REMOVED lines=120> */
[----:B------:R-:W-:-:S03]  /*ad80*/  IMAD.MOV.U32 R18, RZ, RZ, R45 ;  /* 0x000000ffff127224 */ /* 0x000fc600078e002d */
[----:B------:R-:W2:Y:S04]  /*ad90*/  LDL.LU.64 R64, [R1+0x1b78] ;  /* 0x001b780001407983 */ /* 0x000ea80000300a00 */
        /* <DEDUP_REMOVED lines=9> */
[----:B0-----:R-:W2:Y:S04]  /*ae30*/  LDL.LU.64 R44, [R1+0x1b28] ;  /* 0x001b2800012c7983 */ /* 0x001ea80000300a00 */
        /* <DEDUP_REMOVED lines=9> */
[----:B------:R-:W2:Y:S01]  /*aed0*/  LDL.LU.64 R24, [R1+0x1ad8] ;  /* 0x001ad80001187983 */ /* 0x000ea20000300a00 */
[----:B------:R-:W-:-:S02]  /*aee0*/  UIADD3 UR12, UR6, 0x2, URZ ;  /* 0x00000002060c7890 */ /* 0x000fc4000fffe03f */
[----:B------:R-:W-:Y:S01]  /*aef0*/  UIADD3 UR14, UR7, 0x2, URZ ;  /* 0x00000002070e7890 */ /* 0x000fe2000fffe03f */
[----:B------:R-:W-:Y:S01]  /*af00*/  UMOV UR13, 0x80000020 ;  /* 0x80000020000d7882 */ /* 0x000fe20000000000 */
[----:B------:R-:W-:Y:S01]  /*af10*/  UMOV UR15, 0x80000020 ;  /* 0x80000020000f7882 */ /* 0x000fe20000000000 */
[----:B--2---:R-:W-:-:S06]  /*af20*/  WARPGROUP.ARRIVE ;  /* 0x00000000000079c5 */ /* 0x004fcc0000000000 */
[----:B------:R-:W-:Y:S03]  /*af30*/  HGMMA.64x256x16.F32 R24, gdesc[UR12], R24, gsb0 ;  /* 0x03e000000c1879f0 */ /* 0x000fe60008000818 */
        /* <DEDUP_REMOVED lines=129> */
[----:B------:R-:W-:Y:S01]  /*b750*/  UIADD3 UR10, UR7, 0x402, URZ ;  /* 0x00000402070a7890 */ /* 0x000fe2000fffe03f */
[----:B------:R-:W-:Y:S01]  /*b760*/  UMOV UR8, UR12 ;  /* 0x0000000c00087c82 */ /* 0x000fe20008000000 */
[----:B------:R-:W-:Y:S01]  /*b770*/  UMOV UR9, UR13 ;  /* 0x0000000d00097c82 */ /* 0x000fe20008000000 */
        /* <DEDUP_REMOVED lines=133> */
[----:B------:R-:W-:Y:S01]  /*bfd0*/  UMOV UR9, 0x80000020 ;  /* 0x8000002000097882 */ /* 0x000fe20000000000 */
[----:B--2---:R-:W-:-:S07]  /*bfe0*/  WARPGROUP.ARRIVE ;  /* 0x00000000000079c5 */ /* 0x004fce0000000000 */
        /* <DEDUP_REMOVED lines=130> */
[----:B------:R-:W-:Y:S01]  /*c810*/  UMOV UR12, UR8 ;  /* 0x00000008000c7c82 */ /* 0x000fe20008000000 */
[----:B------:R-:W-:Y:S01]  /*c820*/  UMOV UR13, UR9 ;  /* 0x00000009000d7c82 */ /* 0x000fe20008000000 */
        /* <DEDUP_REMOVED lines=444> */
[----:B------:R-:W2:Y:S01]  /*e3f0*/  LDL.LU R128, [R1+0x650] ;  /* 0x0006500001807983 */ /* 0x000ea20000300800 */
        /* <DEDUP_REMOVED lines=19> */
[----:B------:R-:W-:Y:S01]  /*e530*/  IMAD.MOV.U32 R130, RZ, RZ, R17 ;  /* 0x000000ffff827224 */ /* 0x000fe200078e0011 */
[----:B------:R-:W-:Y:S01]  /*e540*/  UMOV UR10, UR14 ;  /* 0x0000000e000a7c82 */ /* 0x000fe20008000000 */
[----:B------:R-:W-:Y:S01]  /*e550*/  IMAD.MOV.U32 R131, RZ, RZ, R16 ;  /* 0x000000ffff837224 */ /* 0x000fe200078e0010 */
[----:B------:R-:W-:Y:S01]  /*e560*/  UMOV UR11, UR15 ;  /* 0x0000000f000b7c82 */ /* 0x000fe20008000000 */
[----:B------:R-:W-:Y:S01]  /*e570*/  IMAD.MOV.U32 R132, RZ, RZ, R5 ;  /* 0x000000ffff847224 */ /* 0x000fe200078e0005 */
[----:B------:R0:W5:Y:S01]  /*e580*/  LDL.LU R18, [R1+0xed0] ;  /* 0x000ed00001127983 */ /* 0x0001620000300800 */
[----:B------:R-:W-:Y:S02]  /*e590*/  IMAD.MOV.U32 R133, RZ, RZ, R2 ;  /* 0x000000ffff857224 */ /* 0x000fe400078e0002 */
[----:B------:R-:W-:Y:S01]  /*e5a0*/  IMAD.MOV.U32 R218, RZ, RZ, R23 ;  /* 0x000000ffffda7224 */ /* 0x000fe200078e0017 */
[----:B------:R0:W5:Y:S01]  /*e5b0*/  LDL.LU R17, [R1+0xecc] ;  /* 0x000ecc0001117983 */ /* 0x0001620000300800 */
[----:B------:R-:W-:-:S02]  /*e5c0*/  IMAD.MOV.U32 R219, RZ, RZ, R22 ;  /* 0x000000ffffdb7224 */ /* 0x000fc400078e0016 */
[----:B------:R-:W-:Y:S01]  /*e5d0*/  IMAD.MOV.U32 R220, RZ, RZ, R21 ;  /* 0x000000ffffdc7224 */ /* 0x000fe200078e0015 */
[----:B------:R0:W5:Y:S01]  /*e5e0*/  LDL.LU R16, [R1+0xec8] ;  /* 0x000ec80001107983 */ /* 0x0001620000300800 */
[----:B------:R-:W-:Y:S02]  /*e5f0*/  IMAD.MOV.U32 R221, RZ, RZ, R20 ;  /* 0x000000ffffdd7224 */ /* 0x000fe400078e0014 */
[----:B------:R-:W-:Y:S01]  /*e600*/  IMAD.MOV.U32 R222, RZ, RZ, R19 ;  /* 0x000000ffffde7224 */ /* 0x000fe200078e0013 */
[----:B------:R0:W5:Y:S01]  /*e610*/  LDL.LU R5, [R1+0xec4] ;  /* 0x000ec40001057983 */ /* 0x0001620000300800 */
[----:B------:R-:W-:Y:S02]  /*e620*/  IMAD.MOV.U32 R223, RZ, RZ, R15 ;  /* 0x000000ffffdf7224 */ /* 0x000fe400078e000f */
[----:B------:R-:W-:Y:S01]  /*e630*/  IMAD.MOV.U32 R224, RZ, RZ, R14 ;  /* 0x000000ffffe07224 */ /* 0x000fe200078e000e */
[----:B------:R0:W5:Y:S01]  /*e640*/  LDL.LU R2, [R1+0xec0] ;  /* 0x000ec00001027983 */ /* 0x0001620000300800 */
        /* <DEDUP_REMOVED lines=10> */
[----:B------:R-:W-:-:S06]  /*e6f0*/  IMAD.MOV.U32 R235, RZ, RZ, R0 ;  /* 0x000000ffffeb7224 */ /* 0x000fcc00078e0000 */
        /* <DEDUP_REMOVED lines=67> */
[----:B-1----:R0:W5:Y:S04]  /*eb30*/  LDL.LU.64 R150, [R1+0xeb8] ;  /* 0x000eb80001967983 */ /* 0x0021680000300a00 */
[----:B------:R0:W5:Y:S04]  /*eb40*/  LDL.LU.64 R148, [R1+0xeb0] ;  /* 0x000eb00001947983 */ /* 0x0001680000300a00 */
        /* <DEDUP_REMOVED lines=19> */
[----:B------:R0:W5:Y:S01]  /*ec80*/  LDL.LU.64 R108, [R1+0xe10] ;  /* 0x000e1000016c7983 */ /* 0x0001620000300a00 */
[----:B------:R-:W-:Y:S05]  /*ec90*/  @!P1 BRA `(.L_x_22) ;  /* 0x0000010800fc9947 */ /* 0x000fea0003800000 */
[----:B------:R-:W-:Y:S01]  /*eca0*/  UIADD3 UR7, UR37, 0x1, URZ ;  /* 0x0000000125077890 */ /* 0x000fe2000fffe03f */
[----:B-----5:R-:W-:-:S03]  /*ecb0*/  IMAD.MOV.U32 R0, RZ, RZ, R5 ;  /* 0x000000ffff007224 */ /* 0x020fc600078e0005 */
[----:B------:R-:W-:-:S04]  /*ecc0*/  UISETP.NE.AND UP0, UPT, UR7, 0x3, UPT ;  /* 0x000000030700788c */ /* 0x000fc8000bf05270 */
[----:B------:R-:W-:Y:S02]  /*ecd0*/  USEL UR6, URZ, 0x1, UP0 ;  /* 0x000000013f067887 */ /* 0x000fe40008000000 */
[----:B------:R-:W-:Y:S02]  /*ece0*/  USEL UR7, UR7, URZ, UP0 ;  /* 0x0000003f07077287 */ /* 0x000fe40008000000 */
[----:B------:R-:W-:-:S06]  /*ecf0*/  ULOP3.LUT UR6, UR36, UR6, URZ, 0x3c, !UPT ;  /* 0x0000000624067292 */ /* 0x000fcc000f8e3c3f */
[----:B------:R-:W-:Y:S01]  /*ed00*/  IMAD.U32 R3, RZ, RZ, UR6 ;  /* 0x00000006ff037e24 */ /* 0x000fe2000f8e00ff */
[----:B------:R-:W-:-:S06]  /*ed10*/  UMOV UR6, UR37 ;  /* 0x0000002500067c82 */ /* 0x000fcc0008000000 */
.L_x_29:
[----:B------:R-:W-:Y:S05]  /*ed20*/  @!P0 BRA `(.L_x_23) ;  /* 0x0000000000048947 */ /* 0x000fea0003800000 */
[----:B------:R-:W-:Y:S01]  /*ed30*/  BPT.TRAP 0x1 ;  /* 0x000000040000795c */ /* 0x000fe20000300000 */
.L_x_23:
[----:B------:R-:W-:Y:S01]  /*ed40*/  ULEA UR8, UR7, UR44, 0x3 ;  /* 0x0000002c07087291 */ /* 0x000fe2000f8e183f */
[----:B------:R-:W-:-:S08]  /*ed50*/  SHF.L.U32 R4, R3, 0x1f, RZ ;  /* 0x0000001f03047819 */ /* 0x000fd000000006ff */
[----:B------:R1:W2:Y:S01]  /*ed60*/  SYNCS.PHASECHK.TRANS64.TRYWAIT P1, [UR8], R4 ;  /* 0x00000004ff0075a7 */ /* 0x0002a20008020148 */
[----:B------:R-:W-:Y:S05]  /*ed70*/  @!P0 BRA `(.L_x_24) ;  /* 0x0000000000048947 */ /* 0x000fea0003800000 */
[----:B------:R-:W-:Y:S01]  /*ed80*/  BPT.TRAP 0x1 ;  /* 0x000000040000795c */ /* 0x000fe20000300000 */
.L_x_24:
[----:B--2---:R-:W-:Y:S05]  /*ed90*/  @P1 BRA `(.L_x_25) ;  /* 0x0000000000081947 */ /* 0x004fea0003800000 */
[----:B------:R-:W2:Y:S02]  /*eda0*/  SYNCS.PHASECHK.TRANS64.TRYWAIT P1, [UR8], R4 ;  /* 0x00000004ff0075a7 */ /* 0x000ea40008020148 */
[----:B--2---:R-:W-:Y:S05]  /*edb0*/  @!P1 BRA `(.L_x_26) ;  /* 0x000005d000949947 */ /* 0x004fea0003800000 */
.L_x_25:
        /* <DEDUP_REMOVED lines=64> */
[----:B---3--:R-:W3:Y:S04]  /*f1c0*/  LDL.LU.64 R24, [R1+0xc00] ;  /* 0x000c000001187983 */ /* 0x008ee80000300a00 */
[----:B------:R-:W3:Y:S04]  /*f1d0*/  LDL.LU.64 R26, [R1+0xc08] ;  /* 0x000c0800011a7983 */ /* 0x000ee80000300a00 */
        /* <DEDUP_REMOVED lines=61> */
[----:B------:R-:W3:Y:S01]  /*f5b0*/  LDL.LU.64 R150, [R1+0xdf8] ;  /* 0x000df80001967983 */ /* 0x000ee20000300a00 */
[----:B------:R-:W-:-:S02]  /*f5c0*/  ULEA UR16, UR7, UR4, 0xb ;  /* 0x0000000407107291 */ /* 0x000fc4000f8e583f */
[----:B------:R-:W-:Y:S01]  /*f5d0*/  ULEA UR17, UR7, UR5, 0xb ;  /* 0x0000000507117291 */ /* 0x000fe2000f8e583f */
[----:B------:R-:W-:Y:S01]  /*f5e0*/  STL [R1+0xed8], R18 ;  /* 0x000ed81201007387 */ /* 0x000fe20000100800 */
[----:B------:R-:W-:Y:S01]  /*f5f0*/  UMOV UR9, 0x80000020 ;  /* 0x8000002000097882 */ /* 0x000fe20000000000 */
[----:B------:R-:W-:Y:S02]  /*f600*/  UMOV UR11, 0x80000020 ;  /* 0x80000020000b7882 */ /* 0x000fe40000000000 */
[----:B------:R-:W-:Y:S01]  /*f610*/  UMOV UR8, UR16 ;  /* 0x0000001000087c82 */ /* 0x000fe20008000000 */
[----:B------:R-:W-:Y:S01]  /*f620*/  STL [R1+0xed4], R17 ;  /* 0x000ed41101007387 */ /* 0x000fe20000100800 */
[----:B------:R-:W-:-:S03]  /*f630*/  UMOV UR10, UR17 ;  /* 0x00000011000a7c82 */ /* 0x000fc60008000000 */
[----:B------:R-:W-:Y:S04]  /*f640*/  STL [R1+0xed0], R16 ;  /* 0x000ed01001007387 */ /* 0x000fe80000100800 */
[----:B------:R-:W-:Y:S04]  /*f650*/  STL [R1+0xecc], R5 ;  /* 0x000ecc0501007387 */ /* 0x000fe80000100800 */
[----:B------:R-:W-:Y:S04]  /*f660*/  STL [R1+0xec8], R3 ;  /* 0x000ec80301007387 */ /* 0x000fe80000100800 */
[----:B------:R-:W-:Y:S04]  /*f670*/  STL [R1+0xec4], R2 ;  /* 0x000ec40201007387 */ /* 0x000fe80000100800 */
[----:B------:R-:W-:Y:S01]  /*f680*/  STL [R1+0xec0], R0 ;  /* 0x000ec00001007387 */ /* 0x000fe20000100800 */
[----:B---3--:R-:W-:-:S06]  /*f690*/  WARPGROUP.ARRIVE ;  /* 0x00000000000079c5 */ /* 0x008fcc0000000000 */
[----:B------:R-:W-:Y:S03]  /*f6a0*/  HGMMA.64x256x16.F32 R24, gdesc[UR8], R24, gsb0 ;  /* 0x03e00000081879f0 */ /* 0x000fe60008000818 */
[----:B------:R-:W-:Y:S02]  /*f6b0*/  WARPGROUP.DEPBAR.LE gsb0, 0x0 ;  /* 0x00008000000079c5 */ /* 0x000fe40000010000 */
[----:B------:R3:W-:Y:S01]  /*f6c0*/  STL.64 [R1+0xc00], R24 ;  /* 0x000c001801007387 */ /* 0x0007e20000100a00 */
[----:B0-----:R-:W-:Y:S02]  /*f6d0*/  IMAD.MOV.U32 R235, RZ, RZ, R45 ;  /* 0x000000ffffeb7224 */ /* 0x001fe400078e002d */
[----:B------:R-:W-:Y:S01]  /*f6e0*/  IMAD.MOV.U32 R234, RZ, RZ, R46 ;  /* 0x000000ffffea7224 */ /* 0x000fe200078e002e */
[----:B------:R0:W-:Y:S01]  /*f6f0*/  STL.64 [R1+0xc08], R26 ;  /* 0x000c081a01007387 */ /* 0x0001e20000100a00 */
[----:B------:R-:W-:-:S02]  /*f700*/  IMAD.MOV.U32 R233, RZ, RZ, R47 ;  /* 0x000000ffffe97224 */ /* 0x000fc400078e002f */
[----:B------:R-:W-:Y:S01]  /*f710*/  IMAD.MOV.U32 R232, RZ, RZ, R48 ;  /* 0x000000ffffe87224 */ /* 0x000fe200078e0030 */
[----:B------:R4:W-:Y:S01]  /*f720*/  STL.64 [R1+0xc10], R28 ;  /* 0x000c101c01007387 */ /* 0x0009e20000100a00 */
[----:B------:R-:W-:Y:S02]  /*f730*/  IMAD.MOV.U32 R231, RZ, RZ, R49 ;  /* 0x000000ffffe77224 */ /* 0x000fe400078e0031 */
[----:B------:R-:W-:Y:S01]  /*f740*/  IMAD.MOV.U32 R230, RZ, RZ, R50 ;  /* 0x000000ffffe67224 */ /* 0x000fe200078e0032 */
[----:B------:R1:W-:Y:S01]  /*f750*/  STL.64 [R1+0xc18], R30 ;  /* 0x000c181e01007387 */ /* 0x0003e20000100a00 */
[----:B------:R-:W-:Y:S02]  /*f760*/  IMAD.MOV.U32 R229, RZ, RZ, R51 ;  /* 0x000000ffffe57224 */ /* 0x000fe400078e0033 */
        /* <DEDUP_REMOVED lines=19> */
[----:B------:R2:W-:Y:S01]  /*f8a0*/  STL [R1+0xc50], R44 ;  /* 0x000c502c01007387 */ /* 0x0005e20000100800 */
[----:B------:R-:W-:-:S02]  /*f8b0*/  IMAD.MOV.U32 R215, RZ, RZ, R65 ;  /* 0x000000ffffd77224 */ /* 0x000fc400078e0041 */
[----:B------:R-:W-:Y:S01]  /*f8c0*/  IMAD.MOV.U32 R214, RZ, RZ, R66 ;  /* 0x000000ffffd67224 */ /* 0x000fe200078e0042 */
[----:B---3--:R-:W3:Y:S01]  /*f8d0*/  LDL.LU.64 R24, [R1+0x200] ;  /* 0x0002000001187983 */ /* 0x008ee20000300a00 */
[----:B------:R-:W-:Y:S02]  /*f8e0*/  IMAD.MOV.U32 R213, RZ, RZ, R67 ;  /* 0x000000ffffd57224 */ /* 0x000fe400078e0043 */
[----:B------:R-:W-:Y:S01]  /*f8f0*/  IMAD.MOV.U32 R212, RZ, RZ, R68 ;  /* 0x000000ffffd47224 */ /* 0x000fe200078e0044 */
[----:B0-----:R-:W3:Y:S01]  /*f900*/  LDL.LU.64 R26, [R1+0x208] ;  /* 0x00020800011a7983 */ /* 0x001ee20000300a00 */
[----:B------:R-:W-:Y:S02]  /*f910*/  IMAD.MOV.U32 R211, RZ, RZ, R69 ;  /* 0x000000ffffd37224 */ /* 0x000fe400078e0045 */
[----:B------:R-:W-:Y:S01]  /*f920*/  IMAD.MOV.U32 R210, RZ, RZ, R70 ;  /* 0x000000ffffd27224 */ /* 0x000fe200078e0046 */
[----:B----4-:R-:W4:Y:S01]  /*f930*/  LDL.LU.64 R28, [R1+0x210] ;  /* 0x00021000011c7983 */ /* 0x010f220000300a00 */
[----:B------:R-:W-:-:S02]  /*f940*/  IMAD.MOV.U32 R209, RZ, RZ, R71 ;  /* 0x000000ffffd17224 */ /* 0x000fc400078e0047 */
[----:B------:R-:W-:Y:S01]  /*f950*/  IMAD.MOV.U32 R208, RZ, RZ, R72 ;  /* 0x000000ffffd07224 */ /* 0x000fe200078e0048 */
[----:B-1----:R-:W3:Y:S01]  /*f960*/  LDL.LU.64 R30, [R1+0x218] ;  /* 0x00021800011e7983 */ /* 0x002ee20000300a00 */
[----:B------:R-:W-:Y:S02]  /*f970*/  IMAD.MOV.U32 R207, RZ, RZ, R73 ;  /* 0x000000ffffcf7224 */ /* 0x000fe400078e0049 */
[----:B------:R-:W-:Y:S01]  /*f980*/  IMAD.MOV.U32 R206, RZ, RZ, R74 ;  /* 0x000000ffffce7224 */ /* 0x000fe200078e004a */
[----:B--2---:R-:W2:Y:S01]  /*f990*/  LDL.LU.64 R32, [R1+0x220] ;  /* 0x0002200001207983 */ /* 0x004ea20000300a00 */
[----:B------:R-:W-:Y:S02]  /*f9a0*/  IMAD.MOV.U32 R205, RZ, RZ, R75 ;  /* 0x000000ffffcd7224 */ /* 0x000fe400078e004b */
[----:B------:R-:W-:Y:S01]  /*f9b0*/  IMAD.MOV.U32 R204, RZ, RZ, R76 ;  /* 0x000000ffffcc7224 */ /* 0x000fe200078e004c */
[----:B------:R-:W4:Y:S01]  /*f9c0*/  LDL.LU.64 R34, [R1+0x228] ;  /* 0x0002280001227983 */ /* 0x000f220000300a00 */
[----:B------:R-:W-:-:S02]  /*f9d0*/  IMAD.MOV.U32 R203, RZ, RZ, R77 ;  /* 0x000000ffffcb7224 */ /* 0x000fc400078e004d */
[----:B------:R-:W-:Y:S01]  /*f9e0*/  IMAD.MOV.U32 R202, RZ, RZ, R78 ;  /* 0x000000ffffca7224 */ /* 0x000fe200078e004e */
[----:B------:R-:W3:Y:S01]  /*f9f0*/  LDL.LU.64 R36, [R1+0x230] ;  /* 0x0002300001247983 */ /* 0x000ee20000300a00 */
[----:B------:R-:W-:Y:S02]  /*fa00*/  IMAD.MOV.U32 R201, RZ, RZ, R79 ;  /* 0x000000ffffc97224 */ /* 0x000fe400078e004f */
[----:B------:R-:W-:Y:S01]  /*fa10*/  IMAD.MOV.U32 R200, RZ, RZ, R80 ;  /* 0x000000ffffc87224 */ /* 0x000fe200078e0050 */
[----:B------:R-:W2:Y:S01]  /*fa20*/  LDL.LU.64 R38, [R1+0x238] ;  /* 0x0002380001267983 */ /* 0x000ea20000300a00 */
        /* <DEDUP_REMOVED lines=105> */
[----:B------:R-:W-:-:S03]  /*100c0*/  IMAD.MOV.U32 R0, RZ, RZ, R151 ;  /* 0x000000ffff007224 */ /* 0x000fc600078e0097 */
[----:B------:R-:W2:Y:S04]  /*100d0*/  LDL.LU.64 R110, [R1+0x358] ;  /* 0x00035800016e7983 */ /* 0x000ea80000300a00 */
[----:B------:R-:W4:Y:S04]  /*100e0*/  LDL.LU.64 R112, [R1+0x360] ;  /* 0x0003600001707983 */ /* 0x000f280000300a00 */
[----:B------:R-:W3:Y:S04]  /*100f0*/  LDL.LU.64 R114, [R1+0x368] ;  /* 0x0003680001727983 */ /* 0x000ee80000300a00 */
        /* <DEDUP_REMOVED lines=18> */
[----:B---3--:R-:W-:Y:S04]  /*10220*/  STL.64 [R1+0x2630], R150 ;  /* 0x0026309601007387 */ /* 0x008fe80000100a00 */
[----:B----4-:R-:W-:Y:S04]  /*10230*/  STL.64 [R1+0x2628], R148 ;  /* 0x0026289401007387 */ /* 0x010fe80000100a00 */
[----:B--2---:R-:W-:Y:S04]  /*10240*/  STL.64 [R1+0x2620], R146 ;  /* 0x0026209201007387 */ /* 0x004fe80000100a00 */
        /* <DEDUP_REMOVED lines=174> */
[----:B--2---:R-:W-:-:S06]  /*10d30*/  WARPGROUP.ARRIVE ;  /* 0x00000000000079c5 */ /* 0x004fcc0000000000 */
[----:B------:R-:W-:Y:S01]  /*10d40*/  HGMMA.64x256x16.F32 R24, gdesc[UR12], R24, gsb0 ;  /* 0x03e000000c1879f0 */ /* 0x000fe20008000818 */
        /* <DEDUP_REMOVED lines=206> */
[----:B------:R4:W-:Y:S04]  /*11a30*/  STL [R1+0x250], R44 ;  /* 0x0002502c01007387 */ /* 0x0009e80000100800 */
[----:B0-----:R-:W4:Y:S04]  /*11a40*/  LDL.LU.64 R24, [R1+0xa00] ;  /* 0x000a000001187983 */ /* 0x001f280000300a00 */
[----:B-1----:R-:W4:Y:S04]  /*11a50*/  LDL.LU.64 R26, [R1+0xa08] ;  /* 0x000a0800011a7983 */ /* 0x002f280000300a00 */
[----:B--2---:R-:W2:Y:S04]  /*11a60*/  LDL.LU.64 R28, [R1+0xa10] ;  /* 0x000a1000011c7983 */ /* 0x004ea80000300a00 */
[----:B---3--:R-:W2:Y:S04]  /*11a70*/  LDL.LU.64 R30, [R1+0xa18] ;  /* 0x000a1800011e7983 */ /* 0x008ea80000300a00 */
[----:B----4-:R-:W2:Y:S04]  /*11a80*/  LDL.LU.64 R32, [R1+0xa20] ;  /* 0x000a200001207983 */ /* 0x010ea80000300a00 */
[----:B------:R-:W2:Y:S01]  /*11a90*/  LDL.LU.64 R34, [R1+0xa28] ;  /* 0x000a280001227983 */ /* 0x000ea20000300a00 */
[----:B------:R-:W-:-:S03]  /*11aa0*/  IMAD.MOV.U32 R0, RZ, RZ, R45 ;  /* 0x000000ffff007224 */ /* 0x000fc600078e002d */
        /* <DEDUP_REMOVED lines=9> */
[----:B------:R-:W-:Y:S02]  /*11b40*/  IMAD.MOV.U32 R6, RZ, RZ, R50 ;  /* 0x000000ffff067224 */ /* 0x000fe400078e0032 */
        /* <DEDUP_REMOVED lines=151> */
[----:B------:R-:W2:Y:S04]  /*124c0*/  LDL.LU.64 R146, [R1+0xbe8] ;  /* 0x000be80001927983 */ /* 0x000ea80000300a00 */
[----:B------:R-:W2:Y:S04]  /*124d0*/  LDL.LU.64 R148, [R1+0xbf0] ;  /* 0x000bf00001947983 */ /* 0x000ea80000300a00 */
[----:B------:R-:W2:Y:S01]  /*124e0*/  LDL.LU.64 R150, [R1+0xbf8] ;  /* 0x000bf80001967983 */ /* 0x000ea20000300a00 */
[----:B------:R-:W-:Y:S01]  /*124f0*/  UMOV UR8, UR12 ;  /* 0x0000000c00087c82 */ /* 0x000fe20008000000 */
[----:B------:R-:W-:-:S02]  /*12500*/  UMOV UR9, UR13 ;  /* 0x0000000d00097c82 */ /* 0x000fc40008000000 */
        /* <DEDUP_REMOVED lines=174> */
[----:B0-----:R-:W4:Y:S04]  /*12ff0*/  LDL.LU.64 R24, [R1] ;  /* 0x0000000001187983 */ /* 0x001f280000300a00 */
[----:B-1----:R-:W4:Y:S04]  /*13000*/  LDL.LU.64 R26, [R1+0x8] ;  /* 0x00000800011a7983 */ /* 0x002f280000300a00 */
[----:B--2---:R-:W2:Y:S04]  /*13010*/  LDL.LU.64 R28, [R1+0x10] ;  /* 0x00001000011c7983 */ /* 0x004ea80000300a00 */
[----:B---3--:R-:W3:Y:S04]  /*13020*/  LDL.LU.64 R30, [R1+0x18] ;  /* 0x00001800011e7983 */ /* 0x008ee80000300a00 */
[----:B----4-:R-:W4:Y:S04]  /*13030*/  LDL.LU.64 R32, [R1+0x20] ;  /* 0x0000200001207983 */ /* 0x010f280000300a00 */
[----:B------:R-:W2:Y:S04]  /*13040*/  LDL.LU.64 R34, [R1+0x28] ;  /* 0x0000280001227983 */ /* 0x000ea80000300a00 */
[----:B------:R-:W3:Y:S04]  /*13050*/  LDL.LU.64 R36, [R1+0x30] ;  /* 0x0000300001247983 */ /* 0x000ee80000300a00 */
[----:B------:R-:W4:Y:S04]  /*13060*/  LDL.LU.64 R38, [R1+0x38] ;  /* 0x0000380001267983 */ /* 0x000f280000300a00 */
        /* <DEDUP_REMOVED lines=195> */
[----:B------:R-:W-:Y:S01]  /*13ca0*/  STL.64 [R1+0x830], R36 ;  /* 0x0008302401007387 */ /* 0x000fe20000100a00 */
[----:B------:R-:W-:-:S03]  /*13cb0*/  IMAD.MOV.U32 R2, RZ, RZ, R150 ;  /* 0x000000ffff027224 */ /* 0x000fc600078e0096 */
[----:B------:R-:W-:Y:S01]  /*13cc0*/  STL.64 [R1+0x838], R38 ;  /* 0x0008382601007387 */ /* 0x000fe20000100a00 */
[----:B------:R-:W-:-:S03]  /*13cd0*/  IMAD.MOV.U32 R0, RZ, RZ, R151 ;  /* 0x000000ffff007224 */ /* 0x000fc600078e0097 */
[----:B------:R-:W-:Y:S01]  /*13ce0*/  STL.64 [R1+0x840], R40 ;  /* 0x0008402801007387 */ /* 0x000fe20000100a00 */
[----:B------:R-:W-:-:S03]  /*13cf0*/  IMAD.MOV.U32 R4, RZ, RZ, R148 ;  /* 0x000000ffff047224 */ /* 0x000fc600078e0094 */
[----:B------:R-:W-:Y:S01]  /*13d00*/  STL.64 [R1+0x848], R42 ;  /* 0x0008482a01007387 */ /* 0x000fe20000100a00 */
[----:B------:R-:W-:-:S03]  /*13d10*/  IMAD.MOV.U32 R3, RZ, RZ, R149 ;  /* 0x000000ffff037224 */ /* 0x000fc600078e0095 */
[----:B------:R0:W-:Y:S01]  /*13d20*/  STL [R1+0x850], R44 ;  /* 0x0008502c01007387 */ /* 0x0001e20000100800 */
        /* <DEDUP_REMOVED lines=153> */
[----:B------:R-:W-:-:S03]  /*146c0*/  IMAD.MOV.U32 R235, RZ, RZ, R45 ;  /* 0x000000ffffeb7224 */ /* 0x000fc600078e002d */
        /* <DEDUP_REMOVED lines=1566> */
[----:B------:R-:W-:-:S03]  /*1a8b0*/  IMAD.MOV.U32 R45, RZ, RZ, R235 ;  /* 0x000000ffff2d7224 */ /* 0x000fc600078e00eb */
        /* <DEDUP_REMOVED lines=1132> */
[----:B------:R-:W-:Y:S01]  /*1ef80*/  IMAD.MOV.U32 R130, RZ, RZ, R17 ;  /* 0x000000ffff827224 */ /* 0x000fe200078e0011 */
[----:B------:R-:W-:Y:S01]  /*1ef90*/  UMOV UR8, UR12 ;  /* 0x0000000c00087c82 */ /* 0x000fe20008000000 */
[----:B------:R-:W-:Y:S01]  /*1efa0*/  IMAD.MOV.U32 R131, RZ, RZ, R16 ;  /* 0x000000ffff837224 */ /* 0x000fe200078e0010 */
[----:B------:R-:W-:Y:S01]  /*1efb0*/  UMOV UR9, UR13 ;  /* 0x0000000d00097c82 */ /* 0x000fe20008000000 */
        /* <DEDUP_REMOVED lines=117> */
[----:B------:R-:W-:Y:S01]  /*1f710*/  BPT.TRAP 0x1 ;  /* 0x000000040000795c */ /* 0x000fe20000300000 */
.L_x_27:
[----:B------:R-:W2:Y:S04]  /*1f720*/  LDL R4, [R1+0xe00] ;  /* 0x000e000001047983 */ /* 0x000ea80000100800 */
[----:B------:R-:W3:Y:S01]  /*1f730*/  LDL R6, [R1+0xe04] ;  /* 0x000e040001067983 */ /* 0x000ee20000100800 */
[----:B------:R-:W-:Y:S01]  /*1f740*/  UISETP.GT.U32.AND UP0, UPT, UR38, 0x1, UPT ;  /* 0x000000012600788c */ /* 0x000fe2000bf04070 */
[----:B--2---:R-:W-:Y:S01]  /*1f750*/  ISETP.NE.AND P1, PT, R4, RZ, PT ;  /* 0x000000ff0400720c */ /* 0x004fe20003f25270 */
[----:B------:R-:W-:-:S12]  /*1f760*/  IMAD.U32 R4, RZ, RZ, UR6 ;  /* 0x00000006ff047e24 */ /* 0x000fd8000f8e00ff */
[----:B------:R-:W-:-:S05]  /*1f770*/  @P1 LEA R4, R4, UR44, 0x3 ;  /* 0x0000002c04041c11 */ /* 0x000fca000f8e18ff */
[----:B------:R-:W-:-:S05]  /*1f780*/  @P1 VIADD R4, R4, 0x18 ;  /* 0x0000001804041836 */ /* 0x000fca0000000000 */
[----:B---3--:R-:W-:-:S04]  /*1f790*/  @P1 PRMT R4, R6, 0x654, R4 ;  /* 0x0000065406041816 */ /* 0x008fc80000000004 */
[----:B------:R1:W-:Y:S01]  /*1f7a0*/  @P1 SYNCS.ARRIVE.TRANS64.RED.A1T0 RZ, [R4+URZ], RZ ;  /* 0x000000ff04ff19a7 */ /* 0x0003e2000810043f */
[----:B------:R-:W-:-:S13]  /*1f7b0*/  PLOP3.LUT P1, PT, PT, PT, UP0, 0x80, 0x0 ;  /* 0x000000000000781c */ /* 0x000fda0003f2f008 */
[----:B-1----:R-:W-:Y:S05]  /*1f7c0*/  @P1 BRA `(.L_x_28) ;  /* 0x0000000000041947 */ /* 0x002fea0003800000 */
[----:B------:R-:W-:Y:S01]  /*1f7d0*/  BPT.TRAP 0x1 ;  /* 0x000000040000795c */ /* 0x000fe20000300000 */
.L_x_28:
[----:B------:R-:W-:Y:S01]  /*1f7e0*/  UIADD3 UR7, UR7, 0x1, URZ ;  /* 0x0000000107077890 */ /* 0x000fe2000fffe03f */
[C---:B-----5:R-:W-:Y:S01]  /*1f7f0*/  ISETP.GT.AND P1, PT, R0.reuse, 0x1, PT ;  /* 0x000000010000780c */ /* 0x060fe20003f24270 */
[----:B------:R-:W-:Y:S01]  /*1f800*/  UIADD3 UR6, UR6, 0x1, URZ ;  /* 0x0000000106067890 */ /* 0x000fe2000fffe03f */
[----:B------:R-:W-:Y:S01]  /*1f810*/  VIADD R0, R0, 0xffffffff ;  /* 0xffffffff00007836 */ /* 0x000fe20000000000 */
[----:B------:R-:W-:Y:S02]  /*1f820*/  UISETP.NE.AND UP0, UPT, UR7, 0x3, UPT ;  /* 0x000000030700788c */ /* 0x000fe4000bf05270 */
[----:B------:R-:W-:Y:S02]  /*1f830*/  UISETP.NE.AND UP1, UPT, UR6, 0x3, UPT ;  /* 0x000000030600788c */ /* 0x000fe4000bf25270 */
[----:B------:R-:W-:Y:S02]  /*1f840*/  USEL UR8, URZ, 0x1, UP0 ;  /* 0x000000013f087887 */ /* 0x000fe40008000000 */
[----:B------:R-:W-:-:S02]  /*1f850*/  USEL UR7, UR7, URZ, UP0 ;  /* 0x0000003f07077287 */ /* 0x000fc40008000000 */
[----:B------:R-:W-:Y:S02]  /*1f860*/  USEL UR6, UR6, URZ, UP1 ;  /* 0x0000003f06067287 */ /* 0x000fe40008800000 */
[----:B------:R-:W-:Y:S01]  /*1f870*/  LOP3.LUT R3, R3, UR8, RZ, 0x3c, !PT ;  /* 0x0000000803037c12 */ /* 0x000fe2000f8e3cff */
[----:B------:R-:W-:Y:S09]  /*1f880*/  @P1 BRA `(.L_x_29) ;  /* 0xfffffef400241947 */ /* 0x000ff2000383ffff */
.L_x_22:
[----:B------:R-:W1:Y:S02]  /*1f890*/  LDC R0, c[0x0][0x28c] ;  /* 0x0000a300ff007b82 */ /* 0x000e640000000800 */
[----:B-1----:R-:W-:-:S13]  /*1f8a0*/  ISETP.GE.AND P1, PT, R0, 0x1, PT ;  /* 0x000000010000780c */ /* 0x002fda0003f26270 */
[----:B------:R-:W-:Y:S05]  /*1f8b0*/  @!P1 BRA `(.L_x_30) ;  /* 0x0000000000449947 */ /* 0x000fea0003800000 */
[----:B------:R-:W-:Y:S05]  /*1f8c0*/  @!P0 BRA `(.L_x_31) ;  /* 0x0000000000048947 */ /* 0x000fea0003800000 */
[----:B------:R-:W-:Y:S01]  /*1f8d0*/  BPT.TRAP 0x1 ;  /* 0x000000040000795c */ /* 0x000fe20000300000 */
.L_x_31:
[----:B------:R-:W2:Y:S04]  /*1f8e0*/  LDL R0, [R1+0xe00] ;  /* 0x000e000001007983 */ /* 0x000ea80000100800 */
[----:B------:R-:W3:Y:S01]  /*1f8f0*/  LDL R3, [R1+0xe04] ;  /* 0x000e040001037983 */ /* 0x000ee20000100800 */
[----:B------:R-:W-:Y:S01]  /*1f900*/  UISETP.GT.U32.AND UP0, UPT, UR38, 0x1, UPT ;  /* 0x000000012600788c */ /* 0x000fe2000bf04070 */
[----:B--2---:R-:W-:-:S13]  /*1f910*/  ISETP.NE.AND P0, PT, R0, RZ, PT ;  /* 0x000000ff0000720c */ /* 0x004fda0003f05270 */
[----:B-----5:R-:W-:-:S04]  /*1f920*/  @P0 VIADD R0, R5, UR37 ;  /* 0x0000002505000c36 */ /* 0x020fc80008000000 */
[----:B------:R-:W-:-:S05]  /*1f930*/  @P0 IMAD.WIDE.U32 R4, R0, -0x55555555, RZ ;  /* 0xaaaaaaab00040825 */ /* 0x000fca00078e00ff */
[----:B------:R-:W-:-:S05]  /*1f940*/  @P0 SHF.R.U32.HI R4, RZ, 0x1, R5 ;  /* 0x00000001ff040819 */ /* 0x000fca0000011605 */
[----:B------:R-:W-:-:S05]  /*1f950*/  @P0 IMAD R0, R4, -0x3, R0 ;  /* 0xfffffffd04000824 */ /* 0x000fca00078e0200 */
[----:B------:R-:W-:-:S05]  /*1f960*/  @P0 LEA R0, R0, UR44, 0x3 ;  /* 0x0000002c00000c11 */ /* 0x000fca000f8e18ff */
[----:B------:R-:W-:-:S05]  /*1f970*/  @P0 VIADD R0, R0, 0x18 ;  /* 0x0000001800000836 */ /* 0x000fca0000000000 */
[----:B---3--:R-:W-:-:S04]  /*1f980*/  @P0 PRMT R0, R3, 0x654, R0 ;  /* 0x0000065403000816 */ /* 0x008fc80000000000 */
[----:B------:R1:W-:Y:S01]  /*1f990*/  @P0 SYNCS.ARRIVE.TRANS64.RED.A1T0 RZ, [R0+URZ], RZ ;  /* 0x000000ff00ff09a7 */ /* 0x0003e2000810043f */
[----:B------:R-:W-:-:S13]  /*1f9a0*/  PLOP3.LUT P0, PT, PT, PT, UP0, 0x80, 0x0 ;  /* 0x000000000000781c */ /* 0x000fda0003f0f008 */
[----:B-1----:R-:W-:Y:S05]  /*1f9b0*/  @P0 BRA `(.L_x_30) ;  /* 0x0000000000040947 */ /* 0x002fea0003800000 */
[----:B------:R-:W-:Y:S01]  /*1f9c0*/  BPT.TRAP 0x1 ;  /* 0x000000040000795c */ /* 0x000fe20000300000 */
.L_x_30:
[----:B------:R-:W1:Y:S01]  /*1f9d0*/  S2R R6, SR_TID.X ;  /* 0x0000000000067919 */ /* 0x000e620000002100 */
[----:B------:R-:W-:Y:S01]  /*1f9e0*/  USHF.L.U32 UR41, UR41, 0x9, URZ ;  /* 0x0000000929297899 */ /* 0x000fe2000800063f */
[----:B------:R-:W-:Y:S01]  /*1f9f0*/  ULDC UR12, c[0x0][0x288] ;  /* 0x0000a200000c7ab9 */ /* 0x000fe20000000800 */
[----:B------:R-:W-:Y:S02]  /*1fa00*/  UIMAD.WIDE UR8, UR40, 0x200, URZ ;  /* 0x00000200280878a5 */ /* 0x000fe4000f8e023f */
[----:B------:R-:W-:Y:S02]  /*1fa10*/  USHF.L.U32 UR40, UR40, 0x9, URZ ;  /* 0x0000000928287899 */ /* 0x000fe4000800063f */
[----:B------:R-:W-:Y:S01]  /*1fa20*/  IMAD.U32 R10, RZ, RZ, UR41 ;  /* 0x00000029ff0a7e24 */ /* 0x000fe2000f8e00ff */
[----:B------:R-:W-:Y:S02]  /*1fa30*/  UISETP.GE.AND UP0, UPT, UR41, UR12, UPT ;  /* 0x0000000c2900728c */ /* 0x000fe4000bf06270 */
[----:B------:R-:W-:Y:S01]  /*1fa40*/  UIADD3 UR37, UR43, UR37, URZ ;  /* 0x000000252b257290 */ /* 0x000fe2000fffe03f */
[----:B------:R-:W-:Y:S01]  /*1fa50*/  ULDC UR7, c[0x0][0x284] ;  /* 0x0000a10000077ab9 */ /* 0x000fe20000000800 */
[----:B------:R-:W-:-:S02]  /*1fa60*/  USHF.R.S32.HI UR13, URZ, 0x1f, UR42 ;  /* 0x0000001f3f0d7899 */ /* 0x000fc4000801142a */
[----:B------:R-:W-:Y:S02]  /*1fa70*/  UISETP.GE.OR UP0, UPT, UR40, UR7, UP0 ;  /* 0x000000072800728c */ /* 0x000fe40008706670 */
[----:B------:R-:W-:Y:S02]  /*1fa80*/  UISETP.GT.U32.AND UP1, UPT, UR37, 0x2, UPT ;  /* 0x000000022500788c */ /* 0x000fe4000bf24070 */
[----:B------:R-:W-:Y:S01]  /*1fa90*/  UIMAD.WIDE.U32 UR4, UR37, -0x55555555, URZ ;  /* 0xaaaaaaab250478a5 */ /* 0x000fe2000f8e003f */
[----:B------:R-:W-:Y:S01]  /*1faa0*/  ULDC.64 UR10, c[0x0][0x5d0] ;  /* 0x00017400000a7ab9 */ /* 0x000fe20000000a00 */
[----:B------:R-:W-:Y:S01]  /*1fab0*/  UISETP.LT.U32.AND UP1, UPT, UR43, 0x3, UP1 ;  /* 0x000000032b00788c */ /* 0x000fe20008f21070 */
[----:B------:R-:W-:Y:S01]  /*1fac0*/  PLOP3.LUT P0, PT, PT, PT, UP0, 0x80, 0x0 ;  /* 0x000000000000781c */ /* 0x000fe20003f0f008 */
[----:B------:R-:W-:Y:S02]  /*1fad0*/  UISETP.GE.U32.AND UP2, UPT, UR43, 0x3, UPT ;  /* 0x000000032b00788c */ /* 0x000fe4000bf46070 */
[----:B------:R-:W-:-:S02]  /*1fae0*/  UIMAD UR6, UR13, UR10, URZ ;  /* 0x0000000a0d0672a4 */ /* 0x000fc4000f8e023f */
[----:B------:R-:W-:Y:S02]  /*1faf0*/  USHF.R.U32.HI UR4, URZ, 0x1, UR5 ;  /* 0x000000013f047899 */ /* 0x000fe40008011605 */
[----:B------:R-:W-:Y:S01]  /*1fb00*/  USEL UR5, URZ, 0x1, !UP1 ;  /* 0x000000013f057887 */ /* 0x000fe2000c800000 */
[--C-:B-1----:R-:W-:Y:S01]  /*1fb10*/  SHF.R.U32.HI R3, RZ, 0x7, R6.reuse ;  /* 0x00000007ff037819 */ /* 0x102fe20000011606 */
[C---:B------:R-:W-:Y:S01]  /*1fb20*/  IMAD.SHL.U32 R11, R6.reuse, 0x2, RZ ;  /* 0x00000002060b7824 */ /* 0x040fe200078e00ff */
[----:B------:R-:W-:Y:S01]  /*1fb30*/  SHF.R.U32.HI R4, RZ, 0x2, R6 ;  /* 0x00000002ff047819 */ /* 0x000fe20000011606 */
[----:B------:R-:W-:Y:S01]  /*1fb40*/  UIMAD UR6, UR42, UR11, UR6 ;  /* 0x0000000b2a0672a4 */ /* 0x000fe2000f8e0206 */
[----:B-----5:R-:W-:Y:S01]  /*1fb50*/  LOP3.LUT R5, R6, 0x60, RZ, 0xc0, !PT ;  /* 0x0000006006057812 */ /* 0x020fe200078ec0ff */
[----:B------:R-:W-:Y:S01]  /*1fb60*/  ULOP3.LUT UR36, UR36, UR5, URZ, 0x3c, !UPT ;  /* 0x0000000524247292 */ /* 0x000fe2000f8e3c3f */
[----:B------:R-:W-:Y:S01]  /*1fb70*/  LOP3.LUT R3, R3, 0x1, RZ, 0xc0, !PT ;  /* 0x0000000103037812 */ /* 0x000fe200078ec0ff */
[----:B------:R-:W-:Y:S01]  /*1fb80*/  UIMAD UR37, UR4, -0x3, UR37 ;  /* 0xfffffffd042578a4 */ /* 0x000fe2000f8e0225 */
[----:B------:R-:W-:Y:S01]  /*1fb90*/  LOP3.LUT R4, R4, 0x7, RZ, 0xc0, !PT ;  /* 0x0000000704047812 */ /* 0x000fe200078ec0ff */
[----:B------:R-:W-:Y:S01]  /*1fba0*/  @UP2 ULOP3.LUT UR36, UR36, 0x1, UR4, 0x78, !UPT ;  /* 0x0000000124242892 */ /* 0x000fe2000f8e7804 */
[----:B------:R-:W-:Y:S01]  /*1fbb0*/  SHF.R.U32.HI R5, RZ, 0x1, R5 ;  /* 0x00000001ff057819 */ /* 0x000fe20000011605 */
[----:B------:R-:W-:Y:S01]  /*1fbc0*/  IMAD.SHL.U32 R8, R3, 0x40, RZ ;  /* 0x0000004003087824 */ /* 0x000fe200078e00ff */
[----:B------:R-:W-:-:S02]  /*1fbd0*/  LOP3.LUT R10, R10, 0x6, R11, 0xf8, !PT ;  /* 0x000000060a0a7812 */ /* 0x000fc400078ef80b */
[--C-:B------:R-:W-:Y:S02]  /*1fbe0*/  IADD3 R0, RZ, -R5, -R4.reuse ;  /* 0x80000005ff007210 */ /* 0x100fe40007ffe804 */
[----:B------:R-:W-:Y:S01]  /*1fbf0*/  LOP3.LUT R8, R8, 0x40, R4, 0xe2, !PT ;  /* 0x0000004008087812 */ /* 0x000fe200078ee204 */
[----:B------:R-:W-:Y:S01]  /*1fc00*/  IMAD.MOV.U32 R4, RZ, RZ, -0x2 ;  /* 0xfffffffeff047424 */ /* 0x000fe200078e00ff */
[----:B------:R-:W-:Y:S01]  /*1fc10*/  SHF.R.S32.HI R11, RZ, 0x1f, R10 ;  /* 0x0000001fff0b7819 */ /* 0x000fe2000001140a */
[----:B------:R-:W-:Y:S01]  /*1fc20*/  IMAD R0, R3, -0x40, R0 ;  /* 0xffffffc003007824 */ /* 0x000fe200078e0200 */
[----:B------:R-:W-:Y:S01]  /*1fc30*/  LOP3.LUT R3, R6, 0x3, RZ, 0xc0, !PT ;  /* 0x0000000306037812 */ /* 0x000fe200078ec0ff */
[----:B------:R-:W-:Y:S01]  /*1fc40*/  IMAD.U32 R6, RZ, RZ, UR7 ;  /* 0x00000007ff067e24 */ /* 0x000fe2000f8e00ff */
[----:B------:R-:W-:-:S03]  /*1fc50*/  LOP3.LUT R8, R8, UR8, R5, 0xfe, !PT ;  /* 0x0000000808087c12 */ /* 0x000fc6000f8efe05 */
[----:B------:R-:W-:Y:S01]  /*1fc60*/  IMAD R3, R3, R4, UR12 ;  /* 0x0000000c03037e24 */ /* 0x000fe2000f8e0204 */
[----:B------:R-:W-:Y:S01]  /*1fc70*/  IADD3 R0, R6, -UR40, R0 ;  /* 0x8000002806007c10 */ /* 0x000fe2000fffe000 */
[----:B------:R-:W-:Y:S01]  /*1fc80*/  IMAD.U32 R4, RZ, RZ, UR10 ;  /* 0x0000000aff047e24 */ /* 0x000fe2000f8e00ff */
[----:B------:R-:W-:Y:S01]  /*1fc90*/  UMOV UR40, 0xffffffff ;  /* 0xffffffff00287882 */ /* 0x000fe20000000000 */
[----:B------:R-:W-:Y:S02]  /*1fca0*/  VIADD R3, R3, -UR41 ;  /* 0x8000002903037c36 */ /* 0x000fe40008000000 */
[----:B------:R-:W-:-:S04]  /*1fcb0*/  IMAD.WIDE.U32 R4, R4, UR42, R10 ;  /* 0x0000002a04047c25 */ /* 0x000fc8000f8e000a */
[----:B------:R-:W-:Y:S01]  /*1fcc0*/  VIADD R5, R5, UR6 ;  /* 0x0000000605057c36 */ /* 0x000fe20008000000 */
[----:B------:R-:W-:Y:S06]  /*1fcd0*/  @P0 BRA `(.L_x_32) ;  /* 0x000004a400300947 */ /* 0x000fec0003800000 */
[----:B------:R-:W-:Y:S01]  /*1fce0*/  FSETP.NEU.AND P0, PT, R16, RZ, PT ;  /* 0x000000ff1000720b */ /* 0x000fe20003f0d000 */
[----:B------:R-:W-:Y:S01]  /*1fcf0*/  ULDC.64 UR6, c[0x0][0x5c8] ;  /* 0x0001720000067ab9 */ /* 0x000fe20000000a00 */
[----:B------:R-:W-:Y:S01]  /*1fd00*/  ISETP.GT.AND P5, PT, R3, RZ, PT ;  /* 0x000000ff0300720c */ /* 0x000fe20003fa4270 */
[----:B------:R-:W-:Y:S01]  /*1fd10*/  UIMAD UR4, UR9, UR6, URZ ;  /* 0x00000006090472a4 */ /* 0x000fe2000f8e023f */
[----:B------:R-:W-:Y:S01]  /*1fd20*/  IMAD.U32 R20, RZ, RZ, UR7 ;  /* 0x00000007ff147e24 */ /* 0x000fe2000f8e00ff */
[----:B------:R-:W-:Y:S01]  /*1fd30*/  BSSY B0, `(.L_x_32) ;  /* 0x0004a46000007945 */ /* 0x000fe20003800000 */
[----:B------:R-:W-:Y:S01]  /*1fd40*/  IMAD.WIDE.U32 R4, R8, UR6, R4 ;  /* 0x0000000608047c25 */ /* 0x000fe2000f8e0004 */
[----:B------:R-:W-:-:S03]  /*1fd50*/  ISETP.GT.AND P1, PT, R0, RZ, P5 ;  /* 0x000000ff0000720c */ /* 0x000fc60002f24270 */
[----:B------:R-:W-:-:S04]  /*1fd60*/  IMAD R20, R8, R20, UR4 ;  /* 0x0000000408147e24 */ /* 0x000fc8000f8e0214 */
[----:B------:R-:W-:Y:S01]  /*1fd70*/  IMAD.IADD R20, R5, 0x1, R20 ;  /* 0x0000000105147824 */ /* 0x000fe200078e0214 */
[----:B------:R-:W-:Y:S06]  /*1fd80*/  @!P0 BRA `(.L_x_33) ;  /* 0x0000031c00b08947 */ /* 0x000fec0003800000 */
[----:B0-----:R-:W0:Y:S01]  /*1fd90*/  LDC.64 R158, c[0x0][0x5b8] ;  /* 0x00016e00ff9e7b82 */ /* 0x001e220000000a00 */
[----:B------:R-:W2:Y:S01]  /*1fda0*/  LDL.LU R21, [R1+0xc00] ;  /* 0x000c000001157983 */ /* 0x000ea20000300800 */
[----:B------:R-:W-:-:S06]  /*1fdb0*/  ULDC.64 UR4, c[0x0][0x5c0] ;  /* 0x0001700000047ab9 */ /* 0x000fcc0000000a00 */
[----:B------:R-:W1:Y:S08]  /*1fdc0*/  LDC.64 R6, c[0x0][0x5b0] ;  /* 0x00016c00ff067b82 */ /* 0x000e700000000a00 */
[----:B------:R-:W3:Y:S01]  /*1fdd0*/  LDC.64 R154, c[0x0][0x5a8] ;  /* 0x00016a00ff9a7b82 */ /* 0x000ee20000000a00 */
[C---:B0-----:R-:W-:Y:S02]  /*1fde0*/  IMAD R5, R158.reuse, UR13, RZ ;  /* 0x0000000d9e057c24 */ /* 0x041fe4000f8e02ff */
[----:B------:R-:W-:-:S04]  /*1fdf0*/  IMAD.WIDE.U32 R160, R158, UR42, R10 ;  /* 0x0000002a9ea07c25 */ /* 0x000fc8000f8e000a */
[----:B------:R-:W-:Y:S02]  /*1fe00*/  IMAD R159, R159, UR42, R5 ;  /* 0x0000002a9f9f7c24 */ /* 0x000fe4000f8e0205 */
[----:B-1----:R-:W-:Y:S02]  /*1fe10*/  IMAD R19, R6, UR9, RZ ;  /* 0x0000000906137c24 */ /* 0x002fe4000f8e02ff */
[----:B------:R-:W-:Y:S02]  /*1fe20*/  IMAD.IADD R157, R161, 0x1, R159 ;  /* 0x00000001a19d7824 */ /* 0x000fe400078e029f */
[----:B------:R-:W-:Y:S02]  /*1fe30*/  IMAD.MOV.U32 R156, RZ, RZ, R160 ;  /* 0x000000ffff9c7224 */ /* 0x000fe400078e00a0 */
[C---:B------:R-:W-:Y:S02]  /*1fe40*/  IMAD R19, R8.reuse, R7, R19 ;  /* 0x0000000708137224 */ /* 0x040fe400078e0213 */
[----:B------:R-:W-:-:S04]  /*1fe50*/  IMAD.WIDE.U32 R12, R8, R6, R156 ;  /* 0x00000006080c7225 */ /* 0x000fc800078e009c */
[----:B------:R-:W-:Y:S01]  /*1fe60*/  IMAD.IADD R5, R13, 0x1, R19 ;  /* 0x000000010d057824 */ /* 0x000fe200078e0213 */
[----:B---3--:R-:W-:-:S04]  /*1fe70*/  LEA R14, P0, R12, R154, 0x1 ;  /* 0x0000009a0c0e7211 */ /* 0x008fc800078008ff */
[----:B------:R-:W-:-:S05]  /*1fe80*/  LEA.HI.X R15, R12, R155, R5, 0x1, P0 ;  /* 0x0000009b0c0f7211 */ /* 0x000fca00000f0c05 */
[----:B------:R-:W3:Y:S01]  /*1fe90*/  @P1 LDG.E.LTC128B.U16 R9, desc[UR46][R14.64] ;  /* 0x0000002e0e091981 */ /* 0x000ee2000c1e1520 */
[C---:B------:R-:W-:Y:S01]  /*1fea0*/  LEA R168, P0, R4.reuse, UR4, 0x1 ;  /* 0x0000000404a87c11 */ /* 0x040fe2000f8008ff */
[----:B------:R-:W-:Y:S01]  /*1feb0*/  BSSY B1, `(.L_x_34) ;  /* 0x0000013000017945 */ /* 0x000fe20003800000 */
[----:B------:R-:W-:Y:S02]  /*1fec0*/  ISETP.GT.AND P2, PT, R3, 0x1, PT ;  /* 0x000000010300780c */ /* 0x000fe40003f44270 */
[----:B------:R-:W-:Y:S02]  /*1fed0*/  LEA.HI.X R169, R4, UR5, R20, 0x1, P0 ;  /* 0x0000000504a97c11 */ /* 0x000fe400080f0c14 */
[----:B------:R-:W-:-:S09]  /*1fee0*/  LOP3.LUT R17, R17, 0xfffffffd, RZ, 0xc0, !PT ;  /* 0xfffffffd11117812 */ /* 0x000fd200078ec0ff */
[----:B------:R-:W-:Y:S01]  /*1fef0*/  @P2 LOP3.LUT R17, R17, 0x2, RZ, 0xfc, !PT ;  /* 0x0000000211112812 */ /* 0x000fe200078efcff */
[----:B---3--:R-:W-:-:S05]  /*1ff00*/  HADD2.F32 R5, -RZ, R9.H0_H0 ;  /* 0x20000009ff057230 */ /* 0x008fca0000004100 */
[----:B------:R-:W-:-:S04]  /*1ff10*/  FMUL R5, R5, R16 ;  /* 0x0000001005057220 */ /* 0x000fc80000400000 */
[----:B--2---:R-:W-:-:S05]  /*1ff20*/  FFMA R5, R21, R2, R5 ;  /* 0x0000000215057223 */ /* 0x004fca0000000005 */
[----:B------:R-:W-:-:S05]  /*1ff30*/  F2FP.F16.F32.PACK_AB R4, RZ, R5 ;  /* 0x00000005ff04723e */ /* 0x000fca00000000ff */
[----:B------:R0:W-:Y:S02]  /*1ff40*/  @P1 STG.E.U16 desc[UR46][R168.64], R4 ;  /* 0x00000004a8001986 */ /* 0x0001e4000c10152e */
[----:B0-----:R-:W-:-:S04]  /*1ff50*/  IMAD.WIDE.U32 R4, R8, R6, R10 ;  /* 0x0000000608047225 */ /* 0x001fc800078e000a */
[----:B------:R-:W-:Y:S02]  /*1ff60*/  IMAD.IADD R5, R19, 0x1, R5 ;  /* 0x0000000113057824 */ /* 0x000fe400078e0205 */
[----:B------:R-:W-:-:S04]  /*1ff70*/  IMAD.WIDE.U32 R4, R158, UR42, R4 ;  /* 0x0000002a9e047c25 */ /* 0x000fc8000f8e0004 */
[----:B------:R-:W-:Y:S01]  /*1ff80*/  IMAD.IADD R5, R159, 0x1, R5 ;  /* 0x000000019f057824 */ /* 0x000fe200078e0205 */
[----:B------:R-:W-:-:S04]  /*1ff90*/  LEA R152, P0, R4, R154, 0x1 ;  /* 0x0000009a04987211 */ /* 0x000fc800078008ff */
[----:B------:R-:W-:Y:S02]  /*1ffa0*/  LEA.HI.X R153, R4, R155, R5, 0x1, P0 ;  /* 0x0000009b04997211 */ /* 0x000fe400000f0c05 */
[----:B------:R-:W-:-:S13]  /*1ffb0*/  ISETP.GT.AND P0, PT, R0, RZ, P2 ;  /* 0x000000ff0000720c */ /* 0x000fda0001704270 */
[----:B------:R-:W-:Y:S05]  /*1ffc0*/  @!P0 BRA `(.L_x_35) ;  /* 0x0000000000048947 */ /* 0x000fea0003800000 */
[----:B------:R0:W5:Y:S02]  /*1ffd0*/  LDG.E.LTC128B.U16 R9, desc[UR46][R152.64+0x2] ;  /* 0x0000022e98097981 */ /* 0x000164000c1e1520 */
.L_x_35:
[----:B------:R-:W-:Y:S05]  /*1ffe0*/  BSYNC B1 ;  /* 0x0000000000017941 */ /* 0x000fea0003800000 */
.L_x_34:
[----:B------:R-:W2:Y:S01]  /*1fff0*/  LDL.LU R5, [R1+0xc04] ;  /* 0x000c040001057983 */ /* 0x000ea20000300800 */
[----:B-----5:R-:W-:Y:S01]  /*20000*/  HADD2.F32 R4, -RZ, R9.H0_H0 ;  /* 0x20000009ff047230 */ /* 0x020fe20000004100 */
[C---:B------:R-:W-:Y:S01]  /*20010*/  SHF.L.U64.HI R163, R6.reuse, 0x3, R7 ;  /* 0x0000000306a37819 */ /* 0x040fe20000010207 */
[----:B------:R-:W-:Y:S01]  /*20020*/  IMAD.SHL.U32 R162, R6, 0x8, RZ ;  /* 0x0000000806a27824 */ /* 0x000fe200078e00ff */
[----:B------:R-:W3:Y:S02]  /*20030*/  LDL.LU R14, [R1+0xc08] ;  /* 0x000c0800010e7983 */ /* 0x000ee40000300800 */
[----:B------:R-:W-:-:S04]  /*20040*/  FMUL R4, R4, R16 ;  /* 0x0000001004047220 */ /* 0x000fc80000400000 */
[----:B--2---:R-:W-:Y:S01]  /*20050*/  FFMA R4, R5, R2, R4 ;  /* 0x0000000205047223 */ /* 0x004fe20000000004 */
[----:B------:R-:W-:-:S04]  /*20060*/  @P0 IMAD.MOV.U32 R5, RZ, RZ, R169 ;  /* 0x000000ffff050224 */ /* 0x000fc800078e00a9 */
[----:B------:R-:W-:-:S04]  /*20070*/  F2FP.F16.F32.PACK_AB R4, RZ, R4 ;  /* 0x00000004ff04723e */ /* 0x000fc800000000ff */
[----:B------:R-:W-:Y:S01]  /*20080*/  PRMT R12, R4, 0x7610, R12 ;  /* 0x00007610040c7816 */ /* 0x000fe2000000000c */
[----:B------:R-:W-:-:S05]  /*20090*/  @P0 IMAD.MOV.U32 R4, RZ, RZ, R168 ;  /* 0x000000ffff040224 */ /* 0x000fca00078e00a8 */
[----:B------:R1:W-:Y:S01]  /*200a0*/  @P0 STG.E.U16 desc[UR46][R4.64+0x2], R12 ;  /* 0x0000020c04000986 */ /* 0x0003e2000c10152e */
[----:B------:R-:W-:Y:S01]  /*200b0*/  ISETP.GT.AND P0, PT, R0, 0x8, P5 ;  /* 0x000000080000780c */ /* 0x000fe20002f04270 */
[----:B-1----:R-:W-:-:S04]  /*200c0*/  IMAD.WIDE.U32 R4, R8, R6, R162 ;  /* 0x0000000608047225 */ /* 0x002fc800078e00a2 */
[----:B------:R-:W-:Y:S01]  /*200d0*/  IMAD.IADD R19, R19, 0x1, R5 ;  /* 0x0000000113137824 */ /* 0x000fe200078e0205 */
[----:B------:R-:W-:-:S05]  /*200e0*/  IADD3 R5, P1, R160, R4, RZ ;  /* 0x00000004a0057210 */ /* 0x000fca0007f3e0ff */
[----:B------:R-:W-:Y:S01]  /*200f0*/  IMAD.X R13, R19, 0x1, R157, P1 ;  /* 0x00000001130d7824 */ /* 0x000fe200008e069d */
[----:B------:R-:W-:-:S04]  /*20100*/  LEA R12, P1, R5, R154, 0x1 ;  /* 0x0000009a050c7211 */ /* 0x000fc800078208ff */
[----:B------:R-:W-:-:S05]  /*20110*/  LEA.HI.X R13, R5, R155, R13, 0x1, P1 ;  /* 0x0000009b050d7211 */ /* 0x000fca00008f0c0d */
[----:B------:R-:W2:Y:S01]  /*20120*/  @P0 LDG.E.LTC128B.U16 R9, desc[UR46][R12.64] ;  /* 0x0000002e0c090981 */ /* 0x000ea2000c1e1520 */
[----:B------:R-:W-:Y:S01]  /*20130*/  IADD3 R4, P1, R10, R4, RZ ;  /* 0x000000040a047210 */ /* 0x000fe20007f3e0ff */
[----:B------:R-:W-:Y:S01]  /*20140*/  IMAD.U32 R180, RZ, RZ, UR6 ;  /* 0x00000006ffb47e24 */ /* 0x000fe2000f8e00ff */
[----:B------:R-:W-:Y:S01]  /*20150*/  ISETP.GT.AND P2, PT, R0, 0x8, P2 ;  /* 0x000000080000780c */ /* 0x000fe20001744270 */
[----:B------:R-:W-:Y:S01]  /*20160*/  IMAD.U32 R181, RZ, RZ, UR7 ;  /* 0x00000007ffb57e24 */ /* 0x000fe2000f8e00ff */
[----:B------:R-:W-:Y:S01]  /*20170*/  BSSY B1, `(.L_x_36) ;  /* 0x0000013000017945 */ /* 0x000fe20003800000 */
[----:B------:R-:W-:Y:S02]  /*20180*/  IMAD.X R5, R11, 0x1, R19, P1 ;  /* 0x000000010b057824 */ /* 0x000fe400008e0613 */
[----:B------:R-:W-:Y:S02]  /*20190*/  IMAD.SHL.U32 R180, R180, 0x10, RZ ;  /* 0x00000010b4b47824 */ /* 0x000fe400078e00ff */
[----:B------:R-:W-:-:S04]  /*201a0*/  IMAD.WIDE.U32 R4, R158, UR42, R4 ;  /* 0x0000002a9e047c25 */ /* 0x000fc8000f8e0004 */
[----:B------:R-:W-:Y:S01]  /*201b0*/  IMAD.IADD R5, R159, 0x1, R5 ;  /* 0x000000019f057824 */ /* 0x000fe200078e0205 */
[----:B------:R-:W-:-:S04]  /*201c0*/  LEA R22, P1, R4, R154, 0x1 ;  /* 0x0000009a04167211 */ /* 0x000fc800078208ff */
[----:B------:R-:W-:Y:S01]  /*201d0*/  LEA.HI.X R23, R4, R155, R5, 0x1, P1 ;  /* 0x0000009b04177211 */ /* 0x000fe200008f0c05 */
[----:B------:R-:W-:-:S05]  /*201e0*/  IMAD.U32 R4, RZ, RZ, UR6 ;  /* 0x00000006ff047e24 */ /* 0x000fca000f8e00ff */
[----:B------:R-:W-:Y:S02]  /*201f0*/  SHF.L.U64.HI R181, R4, 0x4, R181 ;  /* 0x0000000404b57819 */ /* 0x000fe400000102b5 */
[----:B------:R-:W-:Y:S01]  /*20200*/  IADD3 R4, P1, R180, R168, RZ ;  /* 0x000000a8b4047210 */ /* 0x000fe20007f3e0ff */
[----:B--2---:R-:W-:-:S05]  /*20210*/  HADD2.F32 R5, -RZ, R9.H0_H0 ;  /* 0x20000009ff057230 */ /* 0x004fca0000004100 */
[----:B------:R-:W-:-:S04]  /*20220*/  FMUL R5, R5, R16 ;  /* 0x0000001005057220 */ /* 0x000fc80000400000 */
[----:B---3--:R-:W-:-:S05]  /*20230*/  FFMA R5, R14, R2, R5 ;  /* 0x000000020e057223 */ /* 0x008fca0000000005 */
[----:B------:R-:W-:-:S04]  /*20240*/  F2FP.F16.F32.PACK_AB R5, RZ, R5 ;  /* 0x00000005ff05723e */ /* 0x000fc800000000ff */
[----:B------:R-:W-:Y:S01]  /*20250*/  PRMT R12, R5, 0x7610, R12 ;  /* 0x00007610050c7816 */ /* 0x000fe2000000000c */
[----:B------:R-:W-:-:S05]  /*20260*/  IMAD.X R5, R181, 0x1, R169, P1 ;  /* 0x00000001b5057824 */ /* 0x000fca00008e06a9 */
[----:B------:R1:W-:Y:S01]  /*20270*/  @P0 STG.E.U16 desc[UR46][R4.64], R12 ;  /* 0x0000000c04000986 */ /* 0x0003e2000c10152e */
[----:B------:R-:W-:Y:S05]  /*20280*/  @!P2 BRA `(.L_x_37) ;  /* 0x000000000004a947 */ /* 0x000fea0003800000 */
[----:B------:R2:W5:Y:S02]  /*20290*/  LDG.E.LTC128B.U16 R9, desc[UR46][R22.64+0x2] ;  /* 0x0000022e16097981 */ /* 0x000564000c1e1520 */
.L_x_37:
[----:B------:R-:W-:Y:S05]  /*202a0*/  BSYNC B1 ;  /* 0x0000000000017941 */ /* 0x000fea0003800000 */
.L_x_36:
[----:B------:R-:W3:Y:S01]  /*202b0*/  LDL.LU R13, [R1+0xc0c] ;  /* 0x000c0c00010d7983 */ /* 0x000ee20000300800 */
[----:B-1---5:R-:W-:Y:S01]  /*202c0*/  HADD2.F32 R12, -RZ, R9.H0_H0 ;  /* 0x20000009ff0c7230 */ /* 0x022fe20000004100 */
[----:B------:R-:W-:Y:S01]  /*202d0*/  ISETP.GT.AND P4, PT, R3, 0x8, PT ;  /* 0x000000080300780c */ /* 0x000fe20003f84270 */
[----:B------:R-:W-:Y:S01]  /*202e0*/  BSSY B1, `(.L_x_38) ;  /* 0x000000a000017945 */ /* 0x000fe20003800000 */
[----:B------:R-:W-:Y:S02]  /*202f0*/  LOP3.LUT R17, R17, 0xfffffffb, RZ, 0xc0, !PT ;  /* 0xfffffffb11117812 */ /* 0x000fe400078ec0ff */
[----:B------:R-:W-:Y:S01]  /*20300*/  FMUL R12, R12, R16 ;  /* 0x000000100c0c7220 */ /* 0x000fe20000400000 */
[----:B------:R-:W-:-:S08]  /*20310*/  ISETP.GT.AND P0, PT, R0, RZ, P4 ;  /* 0x000000ff0000720c */ /* 0x000fd00002704270 */
[----:B------:R-:W-:Y:S01]  /*20320*/  @P4 LOP3.LUT R17, R17, 0x4, RZ, 0xfc, !PT ;  /* 0x0000000411114812 */ /* 0x000fe200078efcff */
[----:B---3--:R-:W-:-:S05]  /*20330*/  FFMA R12, R13, R2, R12 ;  /* 0x000000020d0c7223 */ /* 0x008fca000000000c */
[----:B------:R-:W-:-:S05]  /*20340*/  F2FP.F16.F32.PACK_AB R12, RZ, R12 ;  /* 0x0000000cff0c723e */ /* 0x000fca00000000ff */
[----:B------:R1:W-:Y:S01]  /*20350*/  @P2 STG.E.U16 desc[UR46][R4.64+0x2], R12 ;  /* 0x0000020c04002986 */ /* 0x0003e2000c10152e */
[----:B------:R-:W-:Y:S05]  /*20360*/  @!P0 BRA `(.L_x_39) ;  /* 0x0000000000048947 */ /* 0x000fea0003800000 */
[----:B------:R3:W5:Y:S02]  /*20370*/  LDG.E.LTC128B.U16 R9, desc[UR46][R152.64+0x10] ;  /* 0x0000102e98097981 */ /* 0x000764000c1e1520 */
.L_x_39:
[----:B------:R-:W-:Y:S05]  /*20380*/  BSYNC B1 ;  /* 0x0000000000017941 */ /* 0x000fea0003800000 */
.L_x_38:
[----:B------:R-:W4:Y:S01]  /*20390*/  LDL.LU R13, [R1+0xc10] ;  /* 0x000c1000010d7983 */ /* 0x000f220000300800 */
[----:B-1---5:R-:W-:Y:S01]  /*203a0*/  HADD2.F32 R12, -RZ, R9.H0_H0 ;  /* 0x20000009ff0c7230 */ /* 0x022fe20000004100 */
[----:B------:R-:W-:Y:S01]  /*203b0*/  ISETP.GT.AND P3, PT, R3, 0x9, PT ;  /* 0x000000090300780c */ /* 0x000fe20003f64270 */
[----:B------:R-:W-:Y:S01]  /*203c0*/  BSSY B1, `(.L_x_40) ;  /* 0x000000d000017945 */ /* 0x000fe20003800000 */
[----:B------:R-:W-:Y:S02]  /*203d0*/  LOP3.LUT R17, R17, 0xfffffff7, RZ, 0xc0, !PT ;  /* 0xfffffff711117812 */ /* 0x000fe400078ec0ff */
[----:B------:R-:W-:Y:S01]  /*203e0*/  FMUL R12, R12, R16 ;  /* 0x000000100c0c7220 */ /* 0x000fe20000400000 */
[----:B------:R-:W-:-:S08]  /*203f0*/  ISETP.GT.AND P1, PT, R0, RZ, P3 ;  /* 0x000000ff0000720c */ /* 0x000fd00001f24270 */
[----:B------:R-:W-:Y:S01]  /*20400*/  @P3 LOP3.LUT R17, R17, 0x8, RZ, 0xfc, !PT ;  /* 0x0000000811113812 */ /* 0x000fe200078efcff */
[----:B----4-:R-:W-:Y:S01]  /*20410*/  FFMA R12, R13, R2, R12 ;  /* 0x000000020d0c7223 */ /* 0x010fe2000000000c */
[----:B------:R-:W-:-:S04]  /*20420*/  @P0 IMAD.MOV.U32 R13, RZ, RZ, R169 ;  /* 0x000000ffff0d0224 */ /* 0x000fc800078e00a9 */
[----:B------:R-:W-:-:S04]  /*20430*/  F2FP.F16.F32.PACK_AB R12, RZ, R12 ;  /* 0x0000000cff0c723e */ /* 0x000fc800000000ff */
[----:B------:R-:W-:Y:S01]  /*20440*/  PRMT R14, R12, 0x7610, R14 ;  /* 0x000076100c0e7816 */ /* 0x000fe2000000000e */
[----:B------:R-:W-:-:S05]  /*20450*/  @P0 IMAD.MOV.U32 R12, RZ, RZ, R168 ;  /* 0x000000ffff0c0224 */ /* 0x000fca00078e00a8 */
[----:B------:R1:W-:Y:S01]  /*20460*/  @P0 STG.E.U16 desc[UR46][R12.64+0x10], R14 ;  /* 0x0000100e0c000986 */ /* 0x0003e2000c10152e */
[----:B------:R-:W-:Y:S05]  /*20470*/  @!P1 BRA `(.L_x_41) ;  /* 0x0000000000049947 */ /* 0x000fea0003800000 */
[----:B------:R4:W5:Y:S02]  /*20480*/  LDG.E.LTC128B.U16 R9, desc[UR46][R152.64+0x12] ;  /* 0x0000122e98097981 */ /* 0x000964000c1e1520 */
.L_x_41:
[----:B------:R-:W-:Y:S05]  /*20490*/  BSYNC B1 ;  /* 0x0000000000017941 */ /* 0x000fea0003800000 */
.L_x_40:
[----:B-1----:R-:W2:Y:S01]  /*204a0*/  LDL.LU R13, [R1+0xc14] ;  /* 0x000c1400010d7983 */ /* 0x002ea20000300800 */
[----:B-----5:R-:W-:Y:S01]  /*204b0*/  HADD2.F32 R12, -RZ, R9.H0_H0 ;  /* 0x20000009ff0c7230 */ /* 0x020fe20000004100 */
[----:B------:R-:W-:Y:S01]  /*204c0*/  ISETP.GT.AND P2, PT, R0, 0x8, P4 ;  /* 0x000000080000780c */ /* 0x000fe20002744270 */
[----:B------:R-:W-:Y:S03]  /*204d0*/  BSSY B1, `(.L_x_42) ;  /* 0x000000a000017945 */ /* 0x000fe60003800000 */
[----:B------:R-:W-:-:S04]  /*204e0*/  FMUL R12, R12, R16 ;  /* 0x000000100c0c7220 */ /* 0x000fc80000400000 */
[----:B--2---:R-:W-:Y:S01]  /*204f0*/  FFMA R12, R13, R2, R12 ;  /* 0x000000020d0c7223 */ /* 0x004fe2000000000c */
[----:B------:R-:W-:-:S04]  /*20500*/  @P1 IMAD.MOV.U32 R13, RZ, RZ, R169 ;  /* 0x000000ffff0d1224 */ /* 0x000fc800078e00a9 */
[----:B------:R-:W-:-:S04]  /*20510*/  F2FP.F16.F32.PACK_AB R12, RZ, R12 ;  /* 0x0000000cff0c723e */ /* 0x000fc800000000ff */
[----:B------:R-:W-:Y:S01]  /*20520*/  PRMT R14, R12, 0x7610, R14 ;  /* 0x000076100c0e7816 */ /* 0x000fe2000000000e */
[----:B------:R-:W-:-:S05]  /*20530*/  @P1 IMAD.MOV.U32 R12, RZ, RZ, R168 ;  /* 0x000000ffff0c1224 */ /* 0x000fca00078e00a8 */
[----:B------:R1:W-:Y:S01]  /*20540*/  @P1 STG.E.U16 desc[UR46][R12.64+0x12], R14 ;  /* 0x0000120e0c001986 */ /* 0x0003e2000c10152e */
[----:B------:R-:W-:Y:S05]  /*20550*/  @!P2 BRA `(.L_x_43) ;  /* 0x000000000004a947 */ /* 0x000fea0003800000 */
[----:B------:R2:W5:Y:S02]  /*20560*/  LDG.E.LTC128B.U16 R9, desc[UR46][R22.64+0x10] ;  /* 0x0000102e16097981 */ /* 0x000564000c1e1520 */
.L_x_43:
[----:B------:R-:W-:Y:S05]  /*20570*/  BSYNC B1 ;  /* 0x0000000000017941 */ /* 0x000fea0003800000 */
.L_x_42:
[----:B-1----:R-:W3:Y:S01]  /*20580*/  LDL.LU R13, [R1+0xc18] ;  /* 0x000c1800010d7983 */ /* 0x002ee20000300800 */
[----:B-----5:R-:W-:Y:S01]  /*20590*/  HADD2.F32 R12, -RZ, R9.H0_H0 ;  /* 0x20000009ff0c7230 */ /* 0x020fe20000004100 */
[----:B------:R-:W-:Y:S01]  /*205a0*/  ISETP.GT.AND P0, PT, R0, 0x8, P3 ;  /* 0x000000080000780c */ /* 0x000fe20001f04270 */
[----:B------:R-:W-:Y:S03]  /*205b0*/  BSSY B1, `(.L_x_44) ;  /* 0x0000007000017945 */ /* 0x000fe60003800000 */
[----:B------:R-:W-:-:S04]  /*205c0*/  FMUL R12, R12, R16 ;  /* 0x000000100c0c7220 */ /* 0x000fc80000400000 */
[----:B---3--:R-:W-:-:S05]  /*205d0*/  FFMA R12, R13, R2, R12 ;  /* 0x000000020d0c7223 */ /* 0x008fca000000000c */
[----:B------:R-:W-:-:S05]  /*205e0*/  F2FP.F16.F32.PACK_AB R12, RZ, R12 ;  /* 0x0000000cff0c723e */ /* 0x000fca00000000ff */
[----:B------:R1:W-:Y:S01]  /*205f0*/  @P2 STG.E.U16 desc[UR46][R4.64+0x10], R12 ;  /* 0x0000100c04002986 */ /* 0x0003e2000c10152e */
[----:B------:R-:W-:Y:S05]  /*20600*/  @!P0 BRA `(.L_x_45) ;  /* 0x0000000000048947 */ /* 0x000fea0003800000 */
[----:B------:R3:W5:Y:S02]  /*20610*/  LDG.E.LTC128B.U16 R9, desc[UR46][R22.64+0x12] ;  /* 0x0000122e16097981 */ /* 0x000764000c1e1520 */
.L_x_45:
[----:B------:R-:W-:Y:S05]  /*20620*/  BSYNC B1 ;  /* 0x0000000000017941 */ /* 0x000fea0003800000 */
.L_x_44:
[----:B------:R-:W2:Y:S01]  /*20630*/  LDL.LU R13, [R1+0xc1c] ;  /* 0x000c1c00010d7983 */ /* 0x000ea20000300800 */
[----:B-1---5:R-:W-:Y:S01]  /*20640*/  HADD2.F32 R12, -RZ, R9.H0_H0 ;  /* 0x20000009ff0c7230 */ /* 0x022fe20000004100 */
[----:B------:R-:W-:Y:S01]  /*20650*/  ISETP.GT.AND P3, PT, R3, 0x10, PT ;  /* 0x000000100300780c */ /* 0x000fe20003f64270 */
[----:B------:R-:W-:Y:S01]  /*20660*/  BSSY B1, `(.L_x_46) ;  /* 0x000000a000017945 */ /* 0x000fe20003800000 */
[----:B------:R-:W-:Y:S02]  /*20670*/  LOP3.LUT R17, R17, 0xffffffef, RZ, 0xc0, !PT ;  /* 0xffffffef11117812 */ /* 0x000fe400078ec0ff */
[----:B------:R-:W-:Y:S01]  /*20680*/  FMUL R12, R12, R16 ;  /* 0x000000100c0c7220 */ /* 0x000fe20000400000 */
[----:B------:R-:W-:-:S08]  /*20690*/  ISETP.GT.AND P1, PT, R0, RZ, P3 ;  /* 0x000000ff0000720c */ /* 0x000fd00001f24270 */
[----:B------:R-:W-:Y:S01]  /*206a0*/  @P3 LOP3.LUT R17, R17, 0x10, RZ, 0xfc, !PT ;  /* 0x0000001011113812 */ /* 0x000fe200078efcff */
[----:B--2---:R-:W-:-:S05]  /*206b0*/  FFMA R12, R13, R2, R12 ;  /* 0x000000020d0c7223 */ /* 0x004fca000000000c */
[----:B------:R-:W-:-:S05]  /*206c0*/  F2FP.F16.F32.PACK_AB R12, RZ, R12 ;  /* 0x0000000cff0c723e */ /* 0x000fca00000000ff */
[----:B------:R1:W-:Y:S01]  /*206d0*/  @P0 STG.E.U16 desc[UR46][R4.64+0x12], R12 ;  /* 0x0000120c04000986 */ /* 0x0003e2000c10152e */
[----:B------:R-:W-:Y:S05]  /*206e0*/  @!P1 BRA `(.L_x_47) ;  /* 0x0000000000049947 */ /* 0x000fea0003800000 */
[----:B------:R2:W5:Y:S02]  /*206f0*/  LDG.E.LTC128B.U16 R9, desc[UR46][R152.64+0x20] ;  /* 0x0000202e98097981 */ /* 0x000564000c1e1520 */
.L_x_47:
[----:B------:R-:W-:Y:S05]  /*20700*/  BSYNC B1 ;  /* 0x0000000000017941 */ /* 0x000fea0003800000 */
.L_x_46:
        /* <DEDUP_REMOVED lines=8> */
[----:B---3--:R-:W-:Y:S01]  /*20790*/  FFMA R12, R13, R2, R12 ;  /* 0x000000020d0c7223 */ /* 0x008fe2000000000c */
[----:B------:R-:W-:-:S04]  /*207a0*/  @P1 IMAD.MOV.U32 R13, RZ, RZ, R169 ;  /* 0x000000ffff0d1224 */ /* 0x000fc800078e00a9 */
[----:B------:R-:W-:-:S04]  /*207b0*/  F2FP.F16.F32.PACK_AB R12, RZ, R12 ;  /* 0x0000000cff0c723e */ /* 0x000fc800000000ff */
[----:B------:R-:W-:Y:S01]  /*207c0*/  PRMT R14, R12, 0x7610, R14 ;  /* 0x000076100c0e7816 */ /* 0x000fe2000000000e */
[----:B------:R-:W-:-:S05]  /*207d0*/  @P1 IMAD.MOV.U32 R12, RZ, RZ, R168 ;  /* 0x000000ffff0c1224 */ /* 0x000fca00078e00a8 */
[----:B------:R1:W-:Y:S01]  /*207e0*/  @P1 STG.E.U16 desc[UR46][R12.64+0x20], R14 ;  /* 0x0000200e0c001986 */ /* 0x0003e2000c10152e */
[----:B------:R-:W-:Y:S05]  /*207f0*/  @!P0 BRA `(.L_x_49) ;  /* 0x0000000000048947 */ /* 0x000fea0003800000 */
[----:B------:R3:W5:Y:S02]  /*20800*/  LDG.E.LTC128B.U16 R9, desc[UR46][R152.64+0x22] ;  /* 0x0000222e98097981 */ /* 0x000764000c1e1520 */
.L_x_49:
[----:B------:R-:W-:Y:S05]  /*20810*/  BSYNC B1 ;  /* 0x0000000000017941 */ /* 0x000fea0003800000 */
.L_x_48:
[----:B-1----:R-:W2:Y:S01]  /*20820*/  LDL.LU R13, [R1+0xc24] ;  /* 0x000c2400010d7983 */ /* 0x002ea20000300800 */
[----:B-----5:R-:W-:Y:S01]  /*20830*/  HADD2.F32 R12, -RZ, R9.H0_H0 ;  /* 0x20000009ff0c7230 */ /* 0x020fe20000004100 */
[----:B------:R-:W-:Y:S04]  /*20840*/  BSSY B1, `(.L_x_50) ;  /* 0x000000b000017945 */ /* 0x000fe80003800000 */
[----:B------:R-:W-:-:S04]  /*20850*/  FMUL R12, R12, R16 ;  /* 0x000000100c0c7220 */ /* 0x000fc80000400000 */
[----:B--2---:R-:W-:Y:S01]  /*20860*/  FFMA R12, R13, R2, R12 ;  /* 0x000000020d0c7223 */ /* 0x004fe2000000000c */
[----:B------:R-:W-:-:S04]  /*20870*/  @P0 IMAD.MOV.U32 R13, RZ, RZ, R169 ;  /* 0x000000ffff0d0224 */ /* 0x000fc800078e00a9 */
[----:B------:R-:W-:-:S04]  /*20880*/  F2FP.F16.F32.PACK_AB R12, RZ, R12 ;  /* 0x0000000cff0c723e */ /* 0x000fc800000000ff */
[----:B------:R-:W-:Y:S01]  /*20890*/  PRMT R14, R12, 0x7610, R14 ;  /* 0x000076100c0e7816 */ /* 0x000fe2000000000e */
[----:B------:R-:W-:-:S05]  /*208a0*/  @P0 IMAD.MOV.U32 R12, RZ, RZ, R168 ;  /* 0x000000ffff0c0224 */ /* 0x000fca00078e00a8 */
[----:B------:R1:W-:Y:S01]  /*208b0*/  @P0 STG.E.U16 desc[UR46][R12.64+0x22], R14 ;  /* 0x0000220e0c000986 */ /* 0x0003e2000c10152e */
[----:B------:R-:W-:-:S13]  /*208c0*/  ISETP.GT.AND P0, PT, R0, 0x8, P3 ;  /* 0x000000080000780c */ /* 0x000fda0001f04270 */
[----:B-1----:R-:W-:Y:S05]  /*208d0*/  @!P0 BRA `(.L_x_51) ;  /* 0x0000000000048947 */ /* 0x002fea0003800000 */
[----:B------:R1:W5:Y:S02]  /*208e0*/  LDG.E.LTC128B.U16 R9, desc[UR46][R22.64+0x20] ;  /* 0x0000202e16097981 */ /* 0x000364000c1e1520 */
.L_x_51:
[----:B------:R-:W-:Y:S05]  /*208f0*/  BSYNC B1 ;  /* 0x0000000000017941 */ /* 0x000fea0003800000 */
.L_x_50:
[----:B------:R-:W2:Y:S01]  /*20900*/  LDL.LU R13, [R1+0xc28] ;  /* 0x000c2800010d7983 */ /* 0x000ea20000300800 */
[----:B-----5:R-:W-:Y:S01]  /*20910*/  HADD2.F32 R12, -RZ, R9.H0_H0 ;  /* 0x20000009ff0c7230 */ /* 0x020fe20000004100 */
[----:B------:R-:W-:Y:S04]  /*20920*/  BSSY B1, `(.L_x_52) ;  /* 0x0000008000017945 */ /* 0x000fe80003800000 */
[----:B------:R-:W-:-:S04]  /*20930*/  FMUL R12, R12, R16 ;  /* 0x000000100c0c7220 */ /* 0x000fc80000400000 */
[----:B--2---:R-:W-:-:S05]  /*20940*/  FFMA R12, R13, R2, R12 ;  /* 0x000000020d0c7223 */ /* 0x004fca000000000c */
[----:B------:R-:W-:-:S05]  /*20950*/  F2FP.F16.F32.PACK_AB R12, RZ, R12 ;  /* 0x0000000cff0c723e */ /* 0x000fca00000000ff */
[----:B------:R2:W-:Y:S01]  /*20960*/  @P0 STG.E.U16 desc[UR46][R4.64+0x20], R12 ;  /* 0x0000200c04000986 */ /* 0x0005e2000c10152e */
[----:B------:R-:W-:-:S13]  /*20970*/  ISETP.GT.AND P0, PT, R0, 0x8, P2 ;  /* 0x000000080000780c */ /* 0x000fda0001704270 */
[----:B--2---:R-:W-:Y:S05]  /*20980*/  @!P0 BRA `(.L_x_53) ;  /* 0x0000000000048947 */ /* 0x004fea0003800000 */
[----:B------:R2:W5:Y:S02]  /*20990*/  LDG.E.LTC128B.U16 R9, desc[UR46][R22.64+0x22] ;  /* 0x0000222e16097981 */ /* 0x000564000c1e1520 */
.L_x_53:
[----:B------:R-:W-:Y:S05]  /*209a0*/  BSYNC B1 ;  /* 0x0000000000017941 */ /* 0x000fea0003800000 */
.L_x_52:
[----:B------:R-:W3:Y:S01]  /*209b0*/  LDL.LU R13, [R1+0xc2c] ;  /* 0x000c2c00010d7983 */ /* 0x000ee20000300800 */
[----:B-----5:R-:W-:Y:S01]  /*209c0*/  HADD2.F32 R12, -RZ, R9.H0_H0 ;  /* 0x20000009ff0c7230 */ /* 0x020fe20000004100 */
[----:B------:R-:W-:Y:S01]  /*209d0*/  ISETP.GT.AND P2, PT, R3, 0x18, PT ;  /* 0x000000180300780c */ /* 0x000fe20003f44270 */
[----:B------:R-:W-:Y:S01]  /*209e0*/  BSSY B1, `(.L_x_54) ;  /* 0x000000a000017945 */ /* 0x000fe20003800000 */
[----:B------:R-:W-:Y:S02]  /*209f0*/  LOP3.LUT R18, R18, 0xfbffffff, RZ, 0xc0, !PT ;  /* 0xfbffffff12127812 */ /* 0x000fe400078ec0ff */
[----:B------:R-:W-:-:S09]  /*20a00*/  FMUL R12, R12, R16 ;  /* 0x000000100c0c7220 */ /* 0x000fd20000400000 */
[----:B------:R-:W-:Y:S01]  /*20a10*/  @P2 LOP3.LUT R18, R18, 0x4000000, RZ, 0xfc, !PT ;  /* 0x0400000012122812 */ /* 0x000fe200078efcff */
[----:B---3--:R-:W-:-:S05]  /*20a20*/  FFMA R12, R13, R2, R12 ;  /* 0x000000020d0c7223 */ /* 0x008fca000000000c */
[----:B------:R-:W-:-:S05]  /*20a30*/  F2FP.F16.F32.PACK_AB R12, RZ, R12 ;  /* 0x0000000cff0c723e */ /* 0x000fca00000000ff */
[----:B------:R3:W-:Y:S01]  /*20a40*/  @P0 STG.E.U16 desc[UR46][R4.64+0x22], R12 ;  /* 0x0000220c04000986 */ /* 0x0007e2000c10152e */
[----:B------:R-:W-:-:S13]  /*20a50*/  ISETP.GT.AND P0, PT, R0, RZ, P2 ;  /* 0x000000ff0000720c */ /* 0x000fda0001704270 */
[----:B---3--:R-:W-:Y:S05]  /*20a60*/  @!P0 BRA `(.L_x_55) ;  /* 0x0000000000048947 */ /* 0x008fea0003800000 */
[----:B------:R3:W5:Y:S02]  /*20a70*/  LDG.E.LTC128B.U16 R9, desc[UR46][R152.64+0x30] ;  /* 0x0000302e98097981 */ /* 0x000764000c1e1520 */
.L_x_55:
[----:B------:R-:W-:Y:S05]  /*20a80*/  BSYNC B1 ;  /* 0x0000000000017941 */ /* 0x000fea0003800000 */
.L_x_54:
[----:B------:R-:W2:Y:S01]  /*20a90*/  LDL.LU R13, [R1+0xc30] ;  /* 0x000c3000010d7983 */ /* 0x000ea20000300800 */
[----:B-----5:R-:W-:Y:S01]  /*20aa0*/  HADD2.F32 R12, -RZ, R9.H0_H0 ;  /* 0x20000009ff0c7230 */ /* 0x020fe20000004100 */
[----:B------:R-:W-:Y:S01]  /*20ab0*/  ISETP.GT.AND P1, PT, R3, 0x19, PT ;  /* 0x000000190300780c */ /* 0x000fe20003f24270 */
[----:B------:R-:W-:Y:S01]  /*20ac0*/  BSSY B1, `(.L_x_56) ;  /* 0x000000d000017945 */ /* 0x000fe20003800000 */
[----:B------:R-:W-:Y:S02]  /*20ad0*/  LOP3.LUT R18, R18, 0xfdffffff, RZ, 0xc0, !PT ;  /* 0xfdffffff12127812 */ /* 0x000fe400078ec0ff */
[----:B------:R-:W-:-:S09]  /*20ae0*/  FMUL R12, R12, R16 ;  /* 0x000000100c0c7220 */ /* 0x000fd20000400000 */
[----:B------:R-:W-:Y:S01]  /*20af0*/  @P1 LOP3.LUT R18, R18, 0x2000000, RZ, 0xfc, !PT ;  /* 0x0200000012121812 */ /* 0x000fe200078efcff */
[----:B--2---:R-:W-:Y:S01]  /*20b00*/  FFMA R12, R13, R2, R12 ;  /* 0x000000020d0c7223 */ /* 0x004fe2000000000c */
[----:B------:R-:W-:-:S04]  /*20b10*/  @P0 IMAD.MOV.U32 R13, RZ, RZ, R169 ;  /* 0x000000ffff0d0224 */ /* 0x000fc800078e00a9 */
[----:B------:R-:W-:-:S04]  /*20b20*/  F2FP.F16.F32.PACK_AB R12, RZ, R12 ;  /* 0x0000000cff0c723e */ /* 0x000fc800000000ff */
[----:B------:R-:W-:Y:S01]  /*20b30*/  PRMT R14, R12, 0x7610, R14 ;  /* 0x000076100c0e7816 */ /* 0x000fe2000000000e */
[----:B------:R-:W-:-:S05]  /*20b40*/  @P0 IMAD.MOV.U32 R12, RZ, RZ, R168 ;  /* 0x000000ffff0c0224 */ /* 0x000fca00078e00a8 */
[----:B------:R2:W-:Y:S01]  /*20b50*/  @P0 STG.E.U16 desc[UR46][R12.64+0x30], R14 ;  /* 0x0000300e0c000986 */ /* 0x0005e2000c10152e */
[----:B------:R-:W-:-:S13]  /*20b60*/  ISETP.GT.AND P0, PT, R0, RZ, P1 ;  /* 0x000000ff0000720c */ /* 0x000fda0000f04270 */
[----:B--2---:R-:W-:Y:S05]  /*20b70*/  @!P0 BRA `(.L_x_57) ;  /* 0x0000000000048947 */ /* 0x004fea0003800000 */
[----:B------:R2:W5:Y:S02]  /*20b80*/  LDG.E.LTC128B.U16 R9, desc[UR46][R152.64+0x32] ;  /* 0x0000322e98097981 */ /* 0x000564000c1e1520 */
.L_x_57:
[----:B------:R-:W-:Y:S05]  /*20b90*/  BSYNC B1 ;  /* 0x0000000000017941 */ /* 0x000fea0003800000 */
.L_x_56:
[----:B------:R-:W3:Y:S01]  /*20ba0*/  LDL.LU R13, [R1+0xc34] ;  /* 0x000c3400010d7983 */ /* 0x000ee20000300800 */
[----:B-----5:R-:W-:Y:S01]  /*20bb0*/  HADD2.F32 R12, -RZ, R9.H0_H0 ;  /* 0x20000009ff0c7230 */ /* 0x020fe20000004100 */
[----:B------:R-:W-:Y:S04]  /*20bc0*/  BSSY B1, `(.L_x_58) ;  /* 0x000000b000017945 */ /* 0x000fe80003800000 */
[----:B------:R-:W-:-:S04]  /*20bd0*/  FMUL R12, R12, R16 ;  /* 0x000000100c0c7220 */ /* 0x000fc80000400000 */
[----:B---3--:R-:W-:Y:S01]  /*20be0*/  FFMA R12, R13, R2, R12 ;  /* 0x000000020d0c7223 */ /* 0x008fe2000000000c */
[----:B------:R-:W-:-:S04]  /*20bf0*/  @P0 IMAD.MOV.U32 R13, RZ, RZ, R169 ;  /* 0x000000ffff0d0224 */ /* 0x000fc800078e00a9 */
[----:B------:R-:W-:-:S04]  /*20c00*/  F2FP.F16.F32.PACK_AB R12, RZ, R12 ;  /* 0x0000000cff0c723e */ /* 0x000fc800000000ff */
[----:B------:R-:W-:Y:S01]  /*20c10*/  PRMT R14, R12, 0x7610, R14 ;  /* 0x000076100c0e7816 */ /* 0x000fe2000000000e */
[----:B------:R-:W-:-:S05]  /*20c20*/  @P0 IMAD.MOV.U32 R12, RZ, RZ, R168 ;  /* 0x000000ffff0c0224 */ /* 0x000fca00078e00a8 */
[----:B------:R3:W-:Y:S01]  /*20c30*/  @P0 STG.E.U16 desc[UR46][R12.64+0x32], R14 ;  /* 0x0000320e0c000986 */ /* 0x0007e2000c10152e */
[----:B------:R-:W-:-:S13]  /*20c40*/  ISETP.GT.AND P0, PT, R0, 0x8, P2 ;  /* 0x000000080000780c */ /* 0x000fda0001704270 */
[----:B---3--:R-:W-:Y:S05]  /*20c50*/  @!P0 BRA `(.L_x_59) ;  /* 0x0000000000048947 */ /* 0x008fea0003800000 */
[----:B------:R3:W5:Y:S02]  /*20c60*/  LDG.E.LTC128B.U16 R9, desc[UR46][R22.64+0x30] ;  /* 0x0000302e16097981 */ /* 0x000764000c1e1520 */
.L_x_59:
[----:B------:R-:W-:Y:S05]  /*20c70*/  BSYNC B1 ;  /* 0x0000000000017941 */ /* 0x000fea0003800000 */
.L_x_58:
        /* <DEDUP_REMOVED lines=10> */
.L_x_61:
[----:B------:R-:W-:Y:S05]  /*20d20*/  BSYNC B1 ;  /* 0x0000000000017941 */ /* 0x000fea0003800000 */
.L_x_60:
        /* <DEDUP_REMOVED lines=13> */
.L_x_63:
[----:B------:R-:W-:Y:S05]  /*20e00*/  BSYNC B1 ;  /* 0x0000000000017941 */ /* 0x000fea0003800000 */
.L_x_62:
        /* <DEDUP_REMOVED lines=16> */
.L_x_65:
[----:B------:R-:W-:Y:S05]  /*20f10*/  BSYNC B1 ;  /* 0x0000000000017941 */ /* 0x000fea0003800000 */
.L_x_64:
        /* <DEDUP_REMOVED lines=13> */
.L_x_67:
[----:B------:R-:W-:Y:S05]  /*20ff0*/  BSYNC B1 ;  /* 0x0000000000017941 */ /* 0x000fea0003800000 */
.L_x_66:
        /* <DEDUP_REMOVED lines=10> */
.L_x_69:
[----:B------:R-:W-:Y:S05]  /*210a0*/  BSYNC B1 ;  /* 0x0000000000017941 */ /* 0x000fea0003800000 */
.L_x_68:
        /* <DEDUP_REMOVED lines=13> */
.L_x_71:
[----:B------:R-:W-:Y:S05]  /*21180*/  BSYNC B1 ;  /* 0x0000000000017941 */ /* 0x000fea0003800000 */
.L_x_70:
        /* <DEDUP_REMOVED lines=16> */
.L_x_73:
[----:B------:R-:W-:Y:S05]  /*21290*/  BSYNC B1 ;  /* 0x0000000000017941 */ /* 0x000fea0003800000 */
.L_x_72:
        /* <DEDUP_REMOVED lines=13> */
.L_x_75:
[----:B------:R-:W-:Y:S05]  /*21370*/  BSYNC B1 ;  /* 0x0000000000017941 */ /* 0x000fea0003800000 */
.L_x_74:
        /* <DEDUP_REMOVED lines=10> */
.L_x_77:
[----:B------:R-:W-:Y:S05]  /*21420*/  BSYNC B1 ;  /* 0x0000000000017941 */ /* 0x000fea0003800000 */
.L_x_76:
        /* <DEDUP_REMOVED lines=13> */
.L_x_79:
[----:B------:R-:W-:Y:S05]  /*21500*/  BSYNC B1 ;  /* 0x0000000000017941 */ /* 0x000fea0003800000 */
.L_x_78:
        /* <DEDUP_REMOVED lines=16> */
.L_x_81:
[----:B------:R-:W-:Y:S05]  /*21610*/  BSYNC B1 ;  /* 0x0000000000017941 */ /* 0x000fea0003800000 */
.L_x_80:
        /* <DEDUP_REMOVED lines=13> */
.L_x_83:
[----:B------:R-:W-:Y:S05]  /*216f0*/  BSYNC B1 ;  /* 0x0000000000017941 */ /* 0x000fea0003800000 */
.L_x_82:
        /* <DEDUP_REMOVED lines=10> */
.L_x_85:
[----:B------:R-:W-:Y:S05]  /*217a0*/  BSYNC B1 ;  /* 0x0000000000017941 */ /* 0x000fea0003800000 */
.L_x_84:
        /* <DEDUP_REMOVED lines=13> */
.L_x_87:
[----:B------:R-:W-:Y:S05]  /*21880*/  BSYNC B1 ;  /* 0x0000000000017941 */ /* 0x000fea0003800000 */
.L_x_86:
        /* <DEDUP_REMOVED lines=16> */
.L_x_89:
[----:B------:R-:W-:Y:S05]  /*21990*/  BSYNC B1 ;  /* 0x0000000000017941 */ /* 0x000fea0003800000 */
.L_x_88:
        /* <DEDUP_REMOVED lines=13> */
.L_x_91:
[----:B------:R-:W-:Y:S05]  /*21a70*/  BSYNC B1 ;  /* 0x0000000000017941 */ /* 0x000fea0003800000 */
.L_x_90:
        /* <DEDUP_REMOVED lines=10> */
.L_x_93:
[----:B------:R-:W-:Y:S05]  /*21b20*/  BSYNC B1 ;  /* 0x0000000000017941 */ /* 0x000fea0003800000 */
.L_x_92:
        /* <DEDUP_REMOVED lines=13> */
.L_x_95:
[----:B------:R-:W-:Y:S05]  /*21c00*/  BSYNC B1 ;  /* 0x0000000000017941 */ /* 0x000fea0003800000 */
.L_x_94:
        /* <DEDUP_REMOVED lines=16> */
.L_x_97:
[----:B------:R-:W-:Y:S05]  /*21d10*/  BSYNC B1 ;  /* 0x0000000000017941 */ /* 0x000fea0003800000 */
.L_x_96:
        /* <DEDUP_REMOVED lines=13> */
.L_x_99:
[----:B------:R-:W-:Y:S05]  /*21df0*/  BSYNC B1 ;  /* 0x0000000000017941 */ /* 0x000fea0003800000 */
.L_x_98:
        /* <DEDUP_REMOVED lines=10> */
.L_x_101:
[----:B------:R-:W-:Y:S05]  /*21ea0*/  BSYNC B1 ;  /* 0x0000000000017941 */ /* 0x000fea0003800000 */
.L_x_100:
        /* <DEDUP_REMOVED lines=13> */
.L_x_103:
[----:B------:R-:W-:Y:S05]  /*21f80*/  BSYNC B1 ;  /* 0x0000000000017941 */ /* 0x000fea0003800000 */
.L_x_102:
        /* <DEDUP_REMOVED lines=16> */
.L_x_105:
[----:B------:R-:W-:Y:S05]  /*22090*/  BSYNC B1 ;  /* 0x0000000000017941 */ /* 0x000fea0003800000 */
.L_x_104:
        /* <DEDUP_REMOVED lines=13> */
.L_x_107:
[----:B------:R-:W-:Y:S05]  /*22170*/  BSYNC B1 ;  /* 0x0000000000017941 */ /* 0x000fea0003800000 */
.L_x_106:
        /* <DEDUP_REMOVED lines=10> */
.L_x_109:
[----:B------:R-:W-:Y:S05]  /*22220*/  BSYNC B1 ;  /* 0x0000000000017941 */ /* 0x000fea0003800000 */
.L_x_108:
        /* <DEDUP_REMOVED lines=13> */
.L_x_111:
[----:B------:R-:W-:Y:S05]  /*22300*/  BSYNC B1 ;  /* 0x0000000000017941 */ /* 0x000fea0003800000 */
.L_x_110:
        /* <DEDUP_REMOVED lines=16> */
.L_x_113:
[----:B------:R-:W-:Y:S05]  /*22410*/  BSYNC B1 ;  /* 0x0000000000017941 */ /* 0x000fea0003800000 */
.L_x_112:
        /* <DEDUP_REMOVED lines=13> */
.L_x_115:
[----:B------:R-:W-:Y:S05]  /*224f0*/  BSYNC B1 ;  /* 0x0000000000017941 */ /* 0x000fea0003800000 */
.L_x_114:
        /* <DEDUP_REMOVED lines=10> */
.L_x_117:
[----:B------:R-:W-:Y:S05]  /*225a0*/  BSYNC B1 ;  /* 0x0000000000017941 */ /* 0x000fea0003800000 */
.L_x_116:
        /* <DEDUP_REMOVED lines=13> */
.L_x_119:
[----:B------:R-:W-:Y:S05]  /*22680*/  BSYNC B1 ;  /* 0x0000000000017941 */ /* 0x000fea0003800000 */
.L_x_118:
        /* <DEDUP_REMOVED lines=16> */
.L_x_121:
[----:B------:R-:W-:Y:S05]  /*22790*/  BSYNC B1 ;  /* 0x0000000000017941 */ /* 0x000fea0003800000 */
.L_x_120:
        /* <DEDUP_REMOVED lines=13> */
.L_x_123:
[----:B------:R-:W-:Y:S05]  /*22870*/  BSYNC B1 ;  /* 0x0000000000017941 */ /* 0x000fea0003800000 */
.L_x_122:
        /* <DEDUP_REMOVED lines=10> */
.L_x_125:
[----:B------:R-:W-:Y:S05]  /*22920*/  BSYNC B1 ;  /* 0x0000000000017941 */ /* 0x000fea0003800000 */
.L_x_124:
        /* <DEDUP_REMOVED lines=13> */
.L_x_127:
[----:B------:R-:W-:Y:S05]  /*22a00*/  BSYNC B1 ;  /* 0x0000000000017941 */ /* 0x000fea0003800000 */
.L_x_126:
        /* <DEDUP_REMOVED lines=16> */
.L_x_129:
[----:B------:R-:W-:Y:S05]  /*22b10*/  BSYNC B1 ;  /* 0x0000000000017941 */ /* 0x000fea0003800000 */
.L_x_128:
        /* <DEDUP_REMOVED lines=13> */
.L_x_131:
[----:B------:R-:W-:Y:S05]  /*22bf0*/  BSYNC B1 ;  /* 0x0000000000017941 */ /* 0x000fea0003800000 */
.L_x_130:
        /* <DEDUP_REMOVED lines=10> */
.L_x_133:
[----:B------:R-:W-:Y:S05]  /*22ca0*/  BSYNC B1 ;  /* 0x0000000000017941 */ /* 0x000fea0003800000 */
.L_x_132:
        /* <DEDUP_REMOVED lines=13> */
.L_x_135:
[----:B------:R-:W-:Y:S05]  /*22d80*/  BSYNC B1 ;  /* 0x0000000000017941 */ /* 0x000fea0003800000 */
.L_x_134:
        /* <DEDUP_REMOVED lines=16> */
.L_x_137:
[----:B------:R-:W-:Y:S05]  /*22e90*/  BSYNC B1 ;  /* 0x0000000000017941 */ /* 0x000fea0003800000 */
.L_x_136:
        /* <DEDUP_REMOVED lines=13> */
.L_x_139:
[----:B------:R-:W-:Y:S05]  /*22f70*/  BSYNC B1 ;  /* 0x0000000000017941 */ /* 0x000fea0003800000 */
.L_x_138:
        /* <DEDUP_REMOVED lines=10> */
.L_x_141:
[----:B------:R-:W-:Y:S05]  /*23020*/  BSYNC B1 ;  /* 0x0000000000017941 */ /* 0x000fea0003800000 */
.L_x_140:
        /* <DEDUP_REMOVED lines=13> */
.L_x_143:
[----:B------:R-:W-:Y:S05]  /*23100*/  BSYNC B1 ;  /* 0x0000000000017941 */ /* 0x000fea0003800000 */
.L_x_142:
        /* <DEDUP_REMOVED lines=16> */
.L_x_145:
[----:B------:R-:W-:Y:S05]  /*23210*/  BSYNC B1 ;  /* 0x0000000000017941 */ /* 0x000fea0003800000 */
.L_x_144:
        /* <DEDUP_REMOVED lines=13> */
.L_x_147:
[----:B------:R-:W-:Y:S05]  /*232f0*/  BSYNC B1 ;  /* 0x0000000000017941 */ /* 0x000fea0003800000 */
.L_x_146:
        /* <DEDUP_REMOVED lines=10> */
.L_x_149:
[----:B------:R-:W-:Y:S05]  /*233a0*/  BSYNC B1 ;  /* 0x0000000000017941 */ /* 0x000fea0003800000 */
.L_x_148:
        /* <DEDUP_REMOVED lines=13> */
.L_x_151:
[----:B------:R-:W-:Y:S05]  /*23480*/  BSYNC B1 ;  /* 0x0000000000017941 */ /* 0x000fea0003800000 */
.L_x_150:
        /* <DEDUP_REMOVED lines=16> */
.L_x_153:
[----:B------:R-:W-:Y:S05]  /*23590*/  BSYNC B1 ;  /* 0x0000000000017941 */ /* 0x000fea0003800000 */
.L_x_152:
        /* <DEDUP_REMOVED lines=13> */
.L_x_155:
[----:B------:R-:W-:Y:S05]  /*23670*/  BSYNC B1 ;  /* 0x0000000000017941 */ /* 0x000fea0003800000 */
.L_x_154:
        /* <DEDUP_REMOVED lines=10> */
.L_x_157:
[----:B------:R-:W-:Y:S05]  /*23720*/  BSYNC B1 ;  /* 0x0000000000017941 */ /* 0x000fea0003800000 */
.L_x_156:
        /* <DEDUP_REMOVED lines=13> */
.L_x_159:
[----:B------:R-:W-:Y:S05]  /*23800*/  BSYNC B1 ;  /* 0x0000000000017941 */ /* 0x000fea0003800000 */
.L_x_158:
        /* <DEDUP_REMOVED lines=13> */
[----:B------:R-:W-:-:S05]  /*238e0*/  IADD3 R170, P0, R8, 0x80, RZ ;  /* 0x0000008008aa7810 */ /* 0x000fca0007f1e0ff */
[----:B--2---:R-:W-:Y:S01]  /*238f0*/  IMAD.X R14, RZ, RZ, UR9, P0 ;  /* 0x00000009ff0e7e24 */ /* 0x004fe200080e06ff */
[----:B------:R-:W-:-:S13]  /*23900*/  ISETP.GT.AND P0, PT, R0, RZ, P1 ;  /* 0x000000ff0000720c */ /* 0x000fda0000f04270 */
[----:B------:R-:W-:Y:S05]  /*23910*/  @!P0 BRA `(.L_x_161) ;  /* 0x0000000000048947 */ /* 0x000fea0003800000 */
[----:B------:R2:W5:Y:S02]  /*23920*/  LDG.E.LTC128B.U16 R9, desc[UR46][R152.64+0x102] ;  /* 0x0001022e98097981 */ /* 0x000564000c1e1520 */
.L_x_161:
[----:B------:R-:W-:Y:S05]  /*23930*/  BSYNC B1 ;  /* 0x0000000000017941 */ /* 0x000fea0003800000 */
.L_x_160:
        /* <DEDUP_REMOVED lines=13> */
.L_x_163:
[----:B------:R-:W-:Y:S05]  /*23a10*/  BSYNC B1 ;  /* 0x0000000000017941 */ /* 0x000fea0003800000 */
.L_x_162:
[----:B------:R-:W2:Y:S01]  /*23a20*/  LDL.LU R13, [R1+0xd08] ;  /* 0x000d0800010d7983 */ /* 0x000ea20000300800 */
[----:B-----5:R-:W-:Y:S01]  /*23a30*/  HADD2.F32 R12, -RZ, R9.H0_H0 ;  /* 0x20000009ff0c7230 */ /* 0x020fe20000004100 */
[----:B------:R-:W-:Y:S04]  /*23a40*/  BSSY B1, `(.L_x_164) ;  /* 0x000000a000017945 */ /* 0x000fe80003800000 */
[----:B------:R-:W-:-:S04]  /*23a50*/  FMUL R12, R12, R16 ;  /* 0x000000100c0c7220 */ /* 0x000fc80000400000 */
[----:B--2---:R-:W-:-:S05]  /*23a60*/  FFMA R12, R13, R2, R12 ;  /* 0x000000020d0c7223 */ /* 0x004fca000000000c */
[----:B------:R-:W-:-:S05]  /*23a70*/  F2FP.F16.F32.PACK_AB R12, RZ, R12 ;  /* 0x0000000cff0c723e */ /* 0x000fca00000000ff */
[----:B------:R2:W-:Y:S01]  /*23a80*/  @P0 STG.E.U16 desc[UR46][R4.64+0x100], R12 ;  /* 0x0001000c04000986 */ /* 0x0005e2000c10152e */
[----:B------:R-:W-:-:S05]  /*23a90*/  IADD3 R166, P0, R8, 0x100, RZ ;  /* 0x0000010008a67810 */ /* 0x000fca0007f1e0ff */
[----:B------:R-:W-:Y:S01]  /*23aa0*/  IMAD.X R175, RZ, RZ, UR9, P0 ;  /* 0x00000009ffaf7e24 */ /* 0x000fe200080e06ff */
[----:B------:R-:W-:-:S13]  /*23ab0*/  ISETP.GT.AND P0, PT, R0, 0x8, P1 ;  /* 0x000000080000780c */ /* 0x000fda0000f04270 */
[----:B--2---:R-:W-:Y:S05]  /*23ac0*/  @!P0 BRA `(.L_x_165) ;  /* 0x0000000000048947 */ /* 0x004fea0003800000 */
[----:B------:R2:W5:Y:S02]  /*23ad0*/  LDG.E.LTC128B.U16 R9, desc[UR46][R22.64+0x102] ;  /* 0x0001022e16097981 */ /* 0x000564000c1e1520 */
.L_x_165:
[----:B------:R-:W-:Y:S05]  /*23ae0*/  BSYNC B1 ;  /* 0x0000000000017941 */ /* 0x000fea0003800000 */
.L_x_164:
[----:B------:R-:W3:Y:S01]  /*23af0*/  LDL.LU R13, [R1+0xd0c] ;  /* 0x000d0c00010d7983 */ /* 0x000ee20000300800 */
[----:B-----5:R-:W-:Y:S01]  /*23b00*/  HADD2.F32 R12, -RZ, R9.H0_H0 ;  /* 0x20000009ff0c7230 */ /* 0x020fe20000004100 */
[----:B------:R-:W-:Y:S01]  /*23b10*/  ISETP.GT.AND P2, PT, R3, 0x88, PT ;  /* 0x000000880300780c */ /* 0x000fe20003f44270 */
[----:B------:R-:W-:Y:S01]  /*23b20*/  BSSY B1, `(.L_x_166) ;  /* 0x000000b000017945 */ /* 0x000fe20003800000 */
[----:B------:R-:W-:Y:S02]  /*23b30*/  LOP3.LUT R17, R17, 0xbfffffff, RZ, 0xc0, !PT ;  /* 0xbfffffff11117812 */ /* 0x000fe400078ec0ff */
[----:B------:R-:W-:Y:S01]  /*23b40*/  FMUL R12, R12, R16 ;  /* 0x000000100c0c7220 */ /* 0x000fe20000400000 */
[----:B------:R-:W-:-:S08]  /*23b50*/  PRMT R174, R9, 0x7610, R174 ;  /* 0x0000761009ae7816 */ /* 0x000fd000000000ae */
[----:B------:R-:W-:Y:S01]  /*23b60*/  @P2 LOP3.LUT R17, R17, 0x40000000, RZ, 0xfc, !PT ;  /* 0x4000000011112812 */ /* 0x000fe200078efcff */
[----:B---3--:R-:W-:-:S05]  /*23b70*/  FFMA R12, R13, R2, R12 ;  /* 0x000000020d0c7223 */ /* 0x008fca000000000c */
[----:B------:R-:W-:-:S05]  /*23b80*/  F2FP.F16.F32.PACK_AB R12, RZ, R12 ;  /* 0x0000000cff0c723e */ /* 0x000fca00000000ff */
[----:B------:R3:W-:Y:S01]  /*23b90*/  @P0 STG.E.U16 desc[UR46][R4.64+0x102], R12 ;  /* 0x0001020c04000986 */ /* 0x0007e2000c10152e */
[----:B------:R-:W-:-:S13]  /*23ba0*/  ISETP.GT.AND P0, PT, R0, RZ, P2 ;  /* 0x000000ff0000720c */ /* 0x000fda0001704270 */
[----:B---3--:R-:W-:Y:S05]  /*23bb0*/  @!P0 BRA `(.L_x_167) ;  /* 0x0000000000048947 */ /* 0x008fea0003800000 */
[----:B------:R3:W5:Y:S02]  /*23bc0*/  LDG.E.LTC128B.U16 R174, desc[UR46][R152.64+0x110] ;  /* 0x0001102e98ae7981 */ /* 0x000764000c1e1520 */
.L_x_167:
[----:B------:R-:W-:Y:S05]  /*23bd0*/  BSYNC B1 ;  /* 0x0000000000017941 */ /* 0x000fea0003800000 */
.L_x_166:
[----:B------:R-:W2:Y:S01]  /*23be0*/  LDL.LU R12, [R1+0xd10] ;  /* 0x000d1000010c7983 */ /* 0x000ea20000300800 */
[----:B-----5:R-:W-:Y:S01]  /*23bf0*/  HADD2.F32 R9, -RZ, R174.H0_H0 ;  /* 0x200000aeff097230 */ /* 0x020fe20000004100 */
[----:B------:R-:W-:Y:S01]  /*23c00*/  ISETP.GT.AND P1, PT, R3, 0x89, PT ;  /* 0x000000890300780c */ /* 0x000fe20003f24270 */
[----:B------:R-:W-:Y:S01]  /*23c10*/  @P0 IMAD.MOV.U32 R13, RZ, RZ, R169 ;  /* 0x000000ffff0d0224 */ /* 0x000fe200078e00a9 */
[----:B------:R-:W-:Y:S01]  /*23c20*/  LOP3.LUT R17, R17, 0xdfffffff, RZ, 0xc0, !PT ;  /* 0xdfffffff11117812 */ /* 0x000fe200078ec0ff */
[----:B------:R-:W-:Y:S02]  /*23c30*/  IMAD R161, R14, R6, RZ ;  /* 0x000000060ea17224 */ /* 0x000fe400078e02ff */
[----:B------:R-:W-:Y:S01]  /*23c40*/  FMUL R9, R9, R16 ;  /* 0x0000001009097220 */ /* 0x000fe20000400000 */
[----:B------:R-:W-:Y:S01]  /*23c50*/  IMAD R175, R175, R6, RZ ;  /* 0x00000006afaf7224 */ /* 0x000fe200078e02ff */
[----:B------:R-:W-:Y:S01]  /*23c60*/  BSSY B1, `(.L_x_168) ;  /* 0x0000052000017945 */ /* 0x000fe20003800000 */
[----:B------:R-:W-:-:S02]  /*23c70*/  IMAD R161, R170, R7, R161 ;  /* 0x00000007aaa17224 */ /* 0x000fc400078e02a1 */
[----:B------:R-:W-:-:S03]  /*23c80*/  IMAD R175, R166, R7, R175 ;  /* 0x00000007a6af7224 */ /* 0x000fc600078e02af */
[----:B------:R-:W-:Y:S01]  /*23c90*/  @P1 LOP3.LUT R17, R17, 0x20000000, RZ, 0xfc, !PT ;  /* 0x2000000011111812 */ /* 0x000fe200078efcff */
[----:B--2---:R-:W-:Y:S01]  /*23ca0*/  FFMA R9, R12, R2, R9 ;  /* 0x000000020c097223 */ /* 0x004fe20000000009 */
[----:B------:R-:W-:-:S04]  /*23cb0*/  @P0 IMAD.MOV.U32 R12, RZ, RZ, R168 ;  /* 0x000000ffff0c0224 */ /* 0x000fc800078e00a8 */
[----:B------:R-:W-:-:S05]  /*23cc0*/  F2FP.F16.F32.PACK_AB R9, RZ, R9 ;  /* 0x00000009ff09723e */ /* 0x000fca00000000ff */
[----:B------:R2:W-:Y:S02]  /*23cd0*/  @P0 STG.E.U16 desc[UR46][R12.64+0x110], R9 ;  /* 0x000110090c000986 */ /* 0x0005e4000c10152e */
[----:B--2---:R-:W-:-:S04]  /*23ce0*/  IMAD.WIDE.U32 R12, R170, R6, R156 ;  /* 0x00000006aa0c7225 */ /* 0x004fc800078e009c */
[----:B------:R-:W-:Y:S01]  /*23cf0*/  IMAD.IADD R9, R13, 0x1, R161 ;  /* 0x000000010d097824 */ /* 0x000fe200078e02a1 */
[----:B------:R-:W-:-:S04]  /*23d00*/  LEA R172, P0, R12, R154, 0x1 ;  /* 0x0000009a0cac7211 */ /* 0x000fc800078008ff */
[----:B------:R-:W-:Y:S01]  /*23d10*/  LEA.HI.X R173, R12, R155, R9, 0x1, P0 ;  /* 0x0000009b0cad7211 */ /* 0x000fe200000f0c09 */
[----:B------:R-:W-:-:S04]  /*23d20*/  IMAD.WIDE.U32 R12, R166, R6, R156 ;  /* 0x00000006a60c7225 */ /* 0x000fc800078e009c */
[----:B------:R-:W-:Y:S01]  /*23d30*/  IMAD.IADD R9, R13, 0x1, R175 ;  /* 0x000000010d097824 */ /* 0x000fe200078e02af */
[----:B------:R-:W-:-:S04]  /*23d40*/  LEA R178, P0, R12, R154, 0x1 ;  /* 0x0000009a0cb27211 */ /* 0x000fc800078008ff */
[----:B------:R-:W-:Y:S02]  /*23d50*/  LEA.HI.X R179, R12, R155, R9, 0x1, P0 ;  /* 0x0000009b0cb37211 */ /* 0x000fe400000f0c09 */
[----:B------:R-:W-:-:S05]  /*23d60*/  IADD3 R19, P0, R8, 0x180, RZ ;  /* 0x0000018008137810 */ /* 0x000fca0007f1e0ff */
[----:B------:R-:W-:Y:S02]  /*23d70*/  IMAD.X R8, RZ, RZ, UR9, P0 ;  /* 0x00000009ff087e24 */ /* 0x000fe400080e06ff */
[----:B------:R-:W-:-:S04]  /*23d80*/  IMAD.WIDE.U32 R176, R19, R6, R162 ;  /* 0x0000000613b07225 */ /* 0x000fc800078e00a2 */
[----:B------:R-:W-:-:S04]  /*23d90*/  IMAD R8, R8, R6, RZ ;  /* 0x0000000608087224 */ /* 0x000fc800078e02ff */
[C---:B------:R-:W-:Y:S02]  /*23da0*/  IMAD R7, R19.reuse, R7, R8 ;  /* 0x0000000713077224 */ /* 0x040fe400078e0208 */
[----:B------:R-:W-:-:S04]  /*23db0*/  IMAD.WIDE.U32 R8, R19, R6, R156 ;  /* 0x0000000613087225 */ /* 0x000fc800078e009c */
[----:B------:R-:W-:Y:S01]  /*23dc0*/  IMAD.IADD R9, R9, 0x1, R7 ;  /* 0x0000000109097824 */ /* 0x000fe200078e0207 */
[----:B------:R-:W-:-:S04]  /*23dd0*/  LEA R182, P0, R8, R154, 0x1 ;  /* 0x0000009a08b67211 */ /* 0x000fc800078008ff */
[----:B------:R-:W-:Y:S01]  /*23de0*/  LEA.HI.X R183, R8, R155, R9, 0x1, P0 ;  /* 0x0000009b08b77211 */ /* 0x000fe200000f0c09 */
[----:B------:R-:W-:-:S04]  /*23df0*/  IMAD.WIDE.U32 R8, R170, R6, R10 ;  /* 0x00000006aa087225 */ /* 0x000fc800078e000a */
[----:B------:R-:W-:Y:S02]  /*23e00*/  IMAD.IADD R9, R161, 0x1, R9 ;  /* 0x00000001a1097824 */ /* 0x000fe400078e0209 */
[----:B------:R-:W-:-:S04]  /*23e10*/  IMAD.WIDE.U32 R170, R170, R6, R162 ;  /* 0x00000006aaaa7225 */ /* 0x000fc800078e00a2 */
[----:B------:R-:W-:-:S04]  /*23e20*/  IMAD.WIDE.U32 R8, R158, UR42, R8 ;  /* 0x0000002a9e087c25 */ /* 0x000fc8000f8e0008 */
[----:B------:R-:W-:Y:S01]  /*23e30*/  IMAD.IADD R9, R159, 0x1, R9 ;  /* 0x000000019f097824 */ /* 0x000fe200078e0209 */
[----:B------:R-:W-:Y:S01]  /*23e40*/  LEA R20, P0, R8, R154, 0x1 ;  /* 0x0000009a08147211 */ /* 0x000fe200078008ff */
[----:B------:R-:W-:-:S03]  /*23e50*/  IMAD.IADD R161, R161, 0x1, R171 ;  /* 0x00000001a1a17824 */ /* 0x000fc600078e02ab */
        /* <DEDUP_REMOVED lines=10> */
[C---:B------:R-:W-:Y:S02]  /*23f00*/  IMAD.IADD R9, R7.reuse, 0x1, R9 ;  /* 0x0000000107097824 */ /* 0x040fe400078e0209 */
[----:B------:R-:W-:Y:S02]  /*23f10*/  IMAD.IADD R19, R7, 0x1, R177 ;  /* 0x0000000107137824 */ /* 0x000fe400078e02b1 */
[----:B------:R-:W-:-:S04]  /*23f20*/  IMAD.WIDE.U32 R14, R158, UR42, R8 ;  /* 0x0000002a9e0e7c25 */ /* 0x000fc8000f8e0008 */
[----:B------:R-:W-:Y:S01]  /*23f30*/  IMAD.IADD R9, R159, 0x1, R15 ;  /* 0x000000019f097824 */ /* 0x000fe200078e020f */
[----:B------:R-:W-:-:S04]  /*23f40*/  LEA R8, P0, R14, R154, 0x1 ;  /* 0x0000009a0e087211 */ /* 0x000fc800078008ff */
[----:B------:R-:W-:Y:S02]  /*23f50*/  LEA.HI.X R9, R14, R155, R9, 0x1, P0 ;  /* 0x0000009b0e097211 */ /* 0x000fe400000f0c09 */
[----:B------:R-:W-:-:S05]  /*23f60*/  IADD3 R164, P0, R10, R170, RZ ;  /* 0x000000aa0aa47210 */ /* 0x000fca0007f1e0ff */
[----:B------:R-:W-:Y:S02]  /*23f70*/  IMAD.X R165, R11, 0x1, R161, P0 ;  /* 0x000000010ba57824 */ /* 0x000fe400000e06a1 */
[----:B------:R-:W-:-:S04]  /*23f80*/  IMAD.WIDE.U32 R164, R158, UR42, R164 ;  /* 0x0000002a9ea47c25 */ /* 0x000fc8000f8e00a4 */
[----:B------:R-:W-:Y:S01]  /*23f90*/  IMAD.IADD R15, R159, 0x1, R165 ;  /* 0x000000019f0f7824 */ /* 0x000fe200078e02a5 */
[----:B------:R-:W-:-:S04]  /*23fa0*/  LEA R14, P0, R164, R154, 0x1 ;  /* 0x0000009aa40e7211 */ /* 0x000fc800078008ff */
[----:B------:R-:W-:Y:S02]  /*23fb0*/  LEA.HI.X R15, R164, R155, R15, 0x1, P0 ;  /* 0x0000009ba40f7211 */ /* 0x000fe400000f0c0f */
[----:B------:R-:W-:-:S05]  /*23fc0*/  IADD3 R164, P0, R10, R166, RZ ;  /* 0x000000a60aa47210 */ /* 0x000fca0007f1e0ff */
[----:B------:R-:W-:Y:S01]  /*23fd0*/  IMAD.X R165, R11, 0x1, R156, P0 ;  /* 0x000000010ba57824 */ /* 0x000fe200000e069c */
[----:B------:R-:W-:Y:S01]  /*23fe0*/  IADD3 R162, P0, R10, R176, RZ ;  /* 0x000000b00aa27210 */ /* 0x000fe20007f1e0ff */
[----:B------:R-:W-:-:S04]  /*23ff0*/  IMAD.WIDE.U32 R6, R158, UR42, R164 ;  /* 0x0000002a9e067c25 */ /* 0x000fc8000f8e00a4 */
[----:B------:R-:W-:Y:S01]  /*24000*/  IMAD.X R163, R11, 0x1, R19, P0 ;  /* 0x000000010ba37824 */ /* 0x000fe200000e0613 */
[----:B------:R-:W-:Y:S01]  /*24010*/  LEA R10, P0, R6, R154, 0x1 ;  /* 0x0000009a060a7211 */ /* 0x000fe200078008ff */
[----:B------:R-:W-:Y:S02]  /*24020*/  IMAD.IADD R7, R159, 0x1, R7 ;  /* 0x000000019f077824 */ /* 0x000fe400078e0207 */
[----:B------:R-:W-:-:S03]  /*24030*/  IMAD.WIDE.U32 R162, R158, UR42, R162 ;  /* 0x0000002a9ea27c25 */ /* 0x000fc6000f8e00a2 */
[----:B------:R-:W-:Y:S01]  /*24040*/  LEA.HI.X R11, R6, R155, R7, 0x1, P0 ;  /* 0x0000009b060b7211 */ /* 0x000fe200000f0c07 */
[----:B------:R-:W-:Y:S01]  /*24050*/  IMAD.IADD R159, R159, 0x1, R163 ;  /* 0x000000019f9f7824 */ /* 0x000fe200078e02a3 */
[----:B------:R-:W-:-:S04]  /*24060*/  LEA R6, P0, R162, R154, 0x1 ;  /* 0x0000009aa2067211 */ /* 0x000fc800078008ff */
[----:B------:R-:W-:Y:S02]  /*24070*/  LEA.HI.X R7, R162, R155, R159, 0x1, P0 ;  /* 0x0000009ba2077211 */ /* 0x000fe400000f0c9f */
[----:B------:R-:W-:-:S05]  /*24080*/  IADD3 R170, P0, R160, R170, RZ ;  /* 0x000000aaa0aa7210 */ /* 0x000fca0007f1e0ff */
[----:B------:R-:W-:Y:S01]  /*24090*/  IMAD.X R161, R161, 0x1, R157, P0 ;  /* 0x00000001a1a17824 */ /* 0x000fe200000e069d */
[----:B------:R-:W-:-:S05]  /*240a0*/  IADD3 R166, P0, R160, R166, RZ ;  /* 0x000000a6a0a67210 */ /* 0x000fca0007f1e0ff */
[----:B------:R-:W-:Y:S01]  /*240b0*/  IMAD.X R156, R156, 0x1, R157, P0 ;  /* 0x000000019c9c7824 */ /* 0x000fe200000e069d */
[----:B------:R-:W-:-:S05]  /*240c0*/  IADD3 R160, P0, R160, R176, RZ ;  /* 0x000000b0a0a07210 */ /* 0x000fca0007f1e0ff */
[----:B------:R-:W-:Y:S01]  /*240d0*/  IMAD.X R19, R19, 0x1, R157, P0 ;  /* 0x0000000113137824 */ /* 0x000fe200000e069d */
[----:B------:R-:W-:-:S04]  /*240e0*/  LEA R158, P0, R170, R154, 0x1 ;  /* 0x0000009aaa9e7211 */ /* 0x000fc800078008ff */
[----:B------:R-:W-:Y:S02]  /*240f0*/  LEA.HI.X R159, R170, R155, R161, 0x1, P0 ;  /* 0x0000009baa9f7211 */ /* 0x000fe400000f0ca1 */
[----:B------:R-:W-:-:S04]  /*24100*/  LEA R162, P0, R166, R154, 0x1 ;  /* 0x0000009aa6a27211 */ /* 0x000fc800078008ff */
[----:B------:R-:W-:Y:S02]  /*24110*/  LEA.HI.X R163, R166, R155, R156, 0x1, P0 ;  /* 0x0000009ba6a37211 */ /* 0x000fe400000f0c9c */
[----:B------:R-:W-:-:S04]  /*24120*/  LEA R170, P0, R160, R154, 0x1 ;  /* 0x0000009aa0aa7211 */ /* 0x000fc800078008ff */
[--C-:B------:R-:W-:Y:S02]  /*24130*/  LEA.HI.X R171, R160, R155, R19.reuse, 0x1, P0 ;  /* 0x0000009ba0ab7211 */ /* 0x100fe400000f0c13 */
[----:B------:R-:W-:Y:S02]  /*24140*/  ISETP.GT.AND P0, PT, R0, RZ, P1 ;  /* 0x000000ff0000720c */ /* 0x000fe40000f04270 */
[----:B------:R-:W-:-:S11]  /*24150*/  PRMT R19, R174, 0x7610, R19 ;  /* 0x00007610ae137816 */ /* 0x000fd60000000013 */
[----:B------:R-:W-:Y:S05]  /*24160*/  @!P0 BRA `(.L_x_169) ;  /* 0x0000000000048947 */ /* 0x000fea0003800000 */
[----:B------:R2:W5:Y:S02]  /*24170*/  LDG.E.LTC128B.U16 R19, desc[UR46][R152.64+0x112] ;  /* 0x0001122e98137981 */ /* 0x000564000c1e1520 */
.L_x_169:
[----:B------:R-:W-:Y:S05]  /*24180*/  BSYNC B1 ;  /* 0x0000000000017941 */ /* 0x000fea0003800000 */
.L_x_168:
        /* <DEDUP_REMOVED lines=13> */
.L_x_171:
[----:B------:R-:W-:Y:S05]  /*24260*/  BSYNC B1 ;  /* 0x0000000000017941 */ /* 0x000fea0003800000 */
.L_x_170:
        /* <DEDUP_REMOVED lines=10> */
.L_x_173:
[----:B------:R-:W-:Y:S05]  /*24310*/  BSYNC B1 ;  /* 0x0000000000017941 */ /* 0x000fea0003800000 */
.L_x_172:
        /* <DEDUP_REMOVED lines=13> */
.L_x_175:
[----:B------:R-:W-:Y:S05]  /*243f0*/  BSYNC B1 ;  /* 0x0000000000017941 */ /* 0x000fea0003800000 */
.L_x_174:
        /* <DEDUP_REMOVED lines=16> */
.L_x_177:
[----:B------:R-:W-:Y:S05]  /*24500*/  BSYNC B1 ;  /* 0x0000000000017941 */ /* 0x000fea0003800000 */
.L_x_176:
        /* <DEDUP_REMOVED lines=13> */
.L_x_179:
[----:B------:R-:W-:Y:S05]  /*245e0*/  BSYNC B1 ;  /* 0x0000000000017941 */ /* 0x000fea0003800000 */
.L_x_178:
        /* <DEDUP_REMOVED lines=10> */
.L_x_181:
[----:B------:R-:W-:Y:S05]  /*24690*/  BSYNC B1 ;  /* 0x0000000000017941 */ /* 0x000fea0003800000 */
.L_x_180:
        /* <DEDUP_REMOVED lines=13> */
.L_x_183:
[----:B------:R-:W-:Y:S05]  /*24770*/  BSYNC B1 ;  /* 0x0000000000017941 */ /* 0x000fea0003800000 */
.L_x_182:
        /* <DEDUP_REMOVED lines=16> */
.L_x_185:
[----:B------:R-:W-:Y:S05]  /*24880*/  BSYNC B1 ;  /* 0x0000000000017941 */ /* 0x000fea0003800000 */
.L_x_184:
        /* <DEDUP_REMOVED lines=13> */
.L_x_187:
[----:B------:R-:W-:Y:S05]  /*24960*/  BSYNC B1 ;  /* 0x0000000000017941 */ /* 0x000fea0003800000 */
.L_x_186:
        /* <DEDUP_REMOVED lines=10> */
.L_x_189:
[----:B------:R-:W-:Y:S05]  /*24a10*/  BSYNC B1 ;  /* 0x0000000000017941 */ /* 0x000fea0003800000 */
.L_x_188:
        /* <DEDUP_REMOVED lines=13> */
.L_x_191:
[----:B------:R-:W-:Y:S05]  /*24af0*/  BSYNC B1 ;  /* 0x0000000000017941 */ /* 0x000fea0003800000 */
.L_x_190:
        /* <DEDUP_REMOVED lines=16> */
.L_x_193:
[----:B------:R-:W-:Y:S05]  /*24c00*/  BSYNC B1 ;  /* 0x0000000000017941 */ /* 0x000fea0003800000 */
.L_x_192:
        /* <DEDUP_REMOVED lines=13> */
.L_x_195:
[----:B------:R-:W-:Y:S05]  /*24ce0*/  BSYNC B1 ;  /* 0x0000000000017941 */ /* 0x000fea0003800000 */
.L_x_194:
        /* <DEDUP_REMOVED lines=10> */
.L_x_197:
[----:B------:R-:W-:Y:S05]  /*24d90*/  BSYNC B1 ;  /* 0x0000000000017941 */ /* 0x000fea0003800000 */
.L_x_196:
        /* <DEDUP_REMOVED lines=13> */
.L_x_199:
[----:B------:R-:W-:Y:S05]  /*24e70*/  BSYNC B1 ;  /* 0x0000000000017941 */ /* 0x000fea0003800000 */
.L_x_198:
        /* <DEDUP_REMOVED lines=16> */
.L_x_201:
[----:B------:R-:W-:Y:S05]  /*24f80*/  BSYNC B1 ;  /* 0x0000000000017941 */ /* 0x000fea0003800000 */
.L_x_200:
        /* <DEDUP_REMOVED lines=13> */
.L_x_203:
[----:B------:R-:W-:Y:S05]  /*25060*/  BSYNC B1 ;  /* 0x0000000000017941 */ /* 0x000fea0003800000 */
.L_x_202:
        /* <DEDUP_REMOVED lines=10> */
.L_x_205:
[----:B------:R-:W-:Y:S05]  /*25110*/  BSYNC B1 ;  /* 0x0000000000017941 */ /* 0x000fea0003800000 */
.L_x_204:
        /* <DEDUP_REMOVED lines=13> */
.L_x_207:
[----:B------:R-:W-:Y:S05]  /*251f0*/  BSYNC B1 ;  /* 0x0000000000017941 */ /* 0x000fea0003800000 */
.L_x_206:
        /* <DEDUP_REMOVED lines=16> */
.L_x_209:
[----:B------:R-:W-:Y:S05]  /*25300*/  BSYNC B1 ;  /* 0x0000000000017941 */ /* 0x000fea0003800000 */
.L_x_208:
        /* <DEDUP_REMOVED lines=13> */
.L_x_211:
[----:B------:R-:W-:Y:S05]  /*253e0*/  BSYNC B1 ;  /* 0x0000000000017941 */ /* 0x000fea0003800000 */
.L_x_210:
        /* <DEDUP_REMOVED lines=10> */
.L_x_213:
[----:B------:R-:W-:Y:S05]  /*25490*/  BSYNC B1 ;  /* 0x0000000000017941 */ /* 0x000fea0003800000 */
.L_x_212:
        /* <DEDUP_REMOVED lines=13> */
.L_x_215:
[----:B------:R-:W-:Y:S05]  /*25570*/  BSYNC B1 ;  /* 0x0000000000017941 */ /* 0x000fea0003800000 */
.L_x_214:
        /* <DEDUP_REMOVED lines=16> */
.L_x_217:
[----:B------:R-:W-:Y:S05]  /*25680*/  BSYNC B1 ;  /* 0x0000000000017941 */ /* 0x000fea0003800000 */
.L_x_216:
        /* <DEDUP_REMOVED lines=13> */
.L_x_219:
[----:B------:R-:W-:Y:S05]  /*25760*/  BSYNC B1 ;  /* 0x0000000000017941 */ /* 0x000fea0003800000 */
.L_x_218:
        /* <DEDUP_REMOVED lines=10> */
.L_x_221:
[----:B------:R-:W-:Y:S05]  /*25810*/  BSYNC B1 ;  /* 0x0000000000017941 */ /* 0x000fea0003800000 */
.L_x_220:
        /* <DEDUP_REMOVED lines=13> */
.L_x_223:
[----:B------:R-:W-:Y:S05]  /*258f0*/  BSYNC B1 ;  /* 0x0000000000017941 */ /* 0x000fea0003800000 */
.L_x_222:
        /* <DEDUP_REMOVED lines=16> */
.L_x_225:
[----:B------:R-:W-:Y:S05]  /*25a00*/  BSYNC B1 ;  /* 0x0000000000017941 */ /* 0x000fea0003800000 */
.L_x_224:
        /* <DEDUP_REMOVED lines=13> */
.L_x_227:
[----:B------:R-:W-:Y:S05]  /*25ae0*/  BSYNC B1 ;  /* 0x0000000000017941 */ /* 0x000fea0003800000 */
.L_x_226:
        /* <DEDUP_REMOVED lines=10> */
.L_x_229:
[----:B------:R-:W-:Y:S05]  /*25b90*/  BSYNC B1 ;  /* 0x0000000000017941 */ /* 0x000fea0003800000 */
.L_x_228:
        /* <DEDUP_REMOVED lines=13> */
.L_x_231:
[----:B------:R-:W-:Y:S05]  /*25c70*/  BSYNC B1 ;  /* 0x0000000000017941 */ /* 0x000fea0003800000 */
.L_x_230:
        /* <DEDUP_REMOVED lines=16> */
.L_x_233:
[----:B------:R-:W-:Y:S05]  /*25d80*/  BSYNC B1 ;  /* 0x0000000000017941 */ /* 0x000fea0003800000 */
.L_x_232:
        /* <DEDUP_REMOVED lines=13> */
.L_x_235:
[----:B------:R-:W-:Y:S05]  /*25e60*/  BSYNC B1 ;  /* 0x0000000000017941 */ /* 0x000fea0003800000 */
.L_x_234:
        /* <DEDUP_REMOVED lines=10> */
.L_x_237:
[----:B------:R-:W-:Y:S05]  /*25f10*/  BSYNC B1 ;  /* 0x0000000000017941 */ /* 0x000fea0003800000 */
.L_x_236:
        /* <DEDUP_REMOVED lines=13> */
.L_x_239:
[----:B------:R-:W-:Y:S05]  /*25ff0*/  BSYNC B1 ;  /* 0x0000000000017941 */ /* 0x000fea0003800000 */
.L_x_238:
        /* <DEDUP_REMOVED lines=16> */
.L_x_241:
[----:B------:R-:W-:Y:S05]  /*26100*/  BSYNC B1 ;  /* 0x0000000000017941 */ /* 0x000fea0003800000 */
.L_x_240:
        /* <DEDUP_REMOVED lines=13> */
.L_x_243:
[----:B------:R-:W-:Y:S05]  /*261e0*/  BSYNC B1 ;  /* 0x0000000000017941 */ /* 0x000fea0003800000 */
.L_x_242:
        /* <DEDUP_REMOVED lines=10> */
.L_x_245:
[----:B------:R-:W-:Y:S05]  /*26290*/  BSYNC B1 ;  /* 0x0000000000017941 */ /* 0x000fea0003800000 */
.L_x_244:
        /* <DEDUP_REMOVED lines=13> */
.L_x_247:
[----:B------:R-:W-:Y:S05]  /*26370*/  BSYNC B1 ;  /* 0x0000000000017941 */ /* 0x000fea0003800000 */
.L_x_246:
        /* <DEDUP_REMOVED lines=16> */
.L_x_249:
[----:B------:R-:W-:Y:S05]  /*26480*/  BSYNC B1 ;  /* 0x0000000000017941 */ /* 0x000fea0003800000 */
.L_x_248:
        /* <DEDUP_REMOVED lines=13> */
.L_x_251:
[----:B------:R-:W-:Y:S05]  /*26560*/  BSYNC B1 ;  /* 0x0000000000017941 */ /* 0x000fea0003800000 */
.L_x_250:
        /* <DEDUP_REMOVED lines=10> */
.L_x_253:
[----:B------:R-:W-:Y:S05]  /*26610*/  BSYNC B1 ;  /* 0x0000000000017941 */ /* 0x000fea0003800000 */
.L_x_252:
        /* <DEDUP_REMOVED lines=13> */
.L_x_255:
[----:B------:R-:W-:Y:S05]  /*266f0*/  BSYNC B1 ;  /* 0x0000000000017941 */ /* 0x000fea0003800000 */
.L_x_254:
        /* <DEDUP_REMOVED lines=16> */
.L_x_257:
[----:B------:R-:W-:Y:S05]  /*26800*/  BSYNC B1 ;  /* 0x0000000000017941 */ /* 0x000fea0003800000 */
.L_x_256:
        /* <DEDUP_REMOVED lines=13> */
.L_x_259:
[----:B------:R-:W-:Y:S05]  /*268e0*/  BSYNC B1 ;  /* 0x0000000000017941 */ /* 0x000fea0003800000 */
.L_x_258:
        /* <DEDUP_REMOVED lines=10> */
.L_x_261:
[----:B------:R-:W-:Y:S05]  /*26990*/  BSYNC B1 ;  /* 0x0000000000017941 */ /* 0x000fea0003800000 */
.L_x_260:
        /* <DEDUP_REMOVED lines=13> */
.L_x_263:
[----:B------:R-:W-:Y:S05]  /*26a70*/  BSYNC B1 ;  /* 0x0000000000017941 */ /* 0x000fea0003800000 */
.L_x_262:
        /* <DEDUP_REMOVED lines=16> */
.L_x_265:
[----:B------:R-:W-:Y:S05]  /*26b80*/  BSYNC B1 ;  /* 0x0000000000017941 */ /* 0x000fea0003800000 */
.L_x_264:
        /* <DEDUP_REMOVED lines=13> */
.L_x_267:
[----:B------:R-:W-:Y:S05]  /*26c60*/  BSYNC B1 ;  /* 0x0000000000017941 */ /* 0x000fea0003800000 */
.L_x_266:
        /* <DEDUP_REMOVED lines=10> */
.L_x_269:
[----:B------:R-:W-:Y:S05]  /*26d10*/  BSYNC B1 ;  /* 0x0000000000017941 */ /* 0x000fea0003800000 */
.L_x_268:
[----:B------:R-:W3:Y:S01]  /*26d20*/  LDL.LU R155, [R1+0xddc] ;  /* 0x000ddc00019b7983 */ /* 0x000ee20000300800 */
[----:B-----5:R-:W-:Y:S01]  /*26d30*/  HADD2.F32 R154, -RZ, R19.H0_H0 ;  /* 0x20000013ff9a7230 */ /* 0x020fe20000004100 */
[----:B------:R-:W-:Y:S01]  /*26d40*/  ISETP.GT.AND P3, PT, R3, 0xf0, PT ;  /* 0x000000f00300780c */ /* 0x000fe20003f64270 */
[----:B------:R-:W-:Y:S03]  /*26d50*/  BSSY B1, `(.L_x_270) ;  /* 0x0000008000017945 */ /* 0x000fe60003800000 */
[----:B------:R-:W-:-:S04]  /*26d60*/  FMUL R154, R154, R16 ;  /* 0x000000109a9a7220 */ /* 0x000fc80000400000 */
[----:B---3--:R-:W-:-:S05]  /*26d70*/  FFMA R154, R155, R2, R154 ;  /* 0x000000029b9a7223 */ /* 0x008fca000000009a */
[----:B------:R-:W-:-:S05]  /*26d80*/  F2FP.F16.F32.PACK_AB R154, RZ, R154 ;  /* 0x0000009aff9a723e */ /* 0x000fca00000000ff */
[----:B------:R3:W-:Y:S01]  /*26d90*/  @P0 STG.E.U16 desc[UR46][R4.64+0x1d2], R154 ;  /* 0x0001d29a04000986 */ /* 0x0007e2000c10152e */
[----:B------:R-:W-:-:S13]  /*26da0*/  ISETP.GT.AND P0, PT, R0, RZ, P3 ;  /* 0x000000ff0000720c */ /* 0x000fda0001f04270 */
[----:B---3--:R-:W-:Y:S05]  /*26db0*/  @!P0 BRA `(.L_x_271) ;  /* 0x0000000000048947 */ /* 0x008fea0003800000 */
[----:B------:R3:W5:Y:S02]  /*26dc0*/  LDG.E.LTC128B.U16 R19, desc[UR46][R152.64+0x1e0] ;  /* 0x0001e02e98137981 */ /* 0x000764000c1e1520 */
.L_x_271:
[----:B------:R-:W-:Y:S05]  /*26dd0*/  BSYNC B1 ;  /* 0x0000000000017941 */ /* 0x000fea0003800000 */
.L_x_270:
[----:B------:R-:W2:Y:S01]  /*26de0*/  LDL.LU R155, [R1+0xde0] ;  /* 0x000de000019b7983 */ /* 0x000ea20000300800 */
[----:B-----5:R-:W-:Y:S01]  /*26df0*/  HADD2.F32 R154, -RZ, R19.H0_H0 ;  /* 0x20000013ff9a7230 */ /* 0x020fe20000004100 */
[----:B------:R-:W-:Y:S01]  /*26e00*/  ISETP.GT.AND P2, PT, R3, 0xf1, PT ;  /* 0x000000f10300780c */ /* 0x000fe20003f44270 */
        /* <DEDUP_REMOVED lines=11> */
.L_x_273:
[----:B------:R-:W-:Y:S05]  /*26ec0*/  BSYNC B1 ;  /* 0x0000000000017941 */ /* 0x000fea0003800000 */
.L_x_272:
        /* <DEDUP_REMOVED lines=13> */
.L_x_275:
[----:B------:R-:W-:Y:S05]  /*26fa0*/  BSYNC B1 ;  /* 0x0000000000017941 */ /* 0x000fea0003800000 */
.L_x_274:
        /* <DEDUP_REMOVED lines=10> */
.L_x_277:
[----:B------:R-:W-:Y:S05]  /*27050*/  BSYNC B1 ;  /* 0x0000000000017941 */ /* 0x000fea0003800000 */
.L_x_276:
        /* <DEDUP_REMOVED lines=11> */
.L_x_279:
[----:B------:R-:W-:Y:S05]  /*27110*/  BSYNC B1 ;  /* 0x0000000000017941 */ /* 0x000fea0003800000 */
.L_x_278:
[----:B------:R-:W2:Y:S01]  /*27120*/  LDL.LU R155, [R1+0xdf0] ;  /* 0x000df000019b7983 */ /* 0x000ea20000300800 */
        /* <DEDUP_REMOVED lines=9> */
[----:B------:R-:W-:-:S04]  /*271c0*/  ISETP.GT.AND P0, PT, R3, 0xf9, PT ;  /* 0x000000f90300780c */ /* 0x000fc80003f04270 */
[----:B------:R-:W-:-:S13]  /*271d0*/  ISETP.GT.AND P4, PT, R0, RZ, P0 ;  /* 0x000000ff0000720c */ /* 0x000fda0000784270 */
[----:B--2---:R-:W-:Y:S05]  /*271e0*/  @!P4 BRA `(.L_x_281) ;  /* 0x000000000004c947 */ /* 0x004fea0003800000 */
[----:B------:R2:W5:Y:S02]  /*271f0*/  LDG.E.LTC128B.U16 R19, desc[UR46][R152.64+0x1f2] ;  /* 0x0001f22e98137981 */ /* 0x000564000c1e1520 */
.L_x_281:
[----:B------:R-:W-:Y:S05]  /*27200*/  BSYNC B1 ;  /* 0x0000000000017941 */ /* 0x000fea0003800000 */
.L_x_280:
        /* <DEDUP_REMOVED lines=13> */
.L_x_283:
[----:B------:R-:W-:Y:S05]  /*272e0*/  BSYNC B1 ;  /* 0x0000000000017941 */ /* 0x000fea0003800000 */
.L_x_282:
        /* <DEDUP_REMOVED lines=10> */
.L_x_285:
[----:B------:R-:W-:Y:S05]  /*27390*/  BSYNC B1 ;  /* 0x0000000000017941 */ /* 0x000fea0003800000 */
.L_x_284:
[----:B------:R-:W3:Y:S01]  /*273a0*/  LDL.LU R155, [R1+0xdfc] ;  /* 0x000dfc00019b7983 */ /* 0x000ee20000300800 */
[----:B-----5:R-:W-:Y:S01]  /*273b0*/  HADD2.F32 R154, -RZ, R19.H0_H0 ;  /* 0x20000013ff9a7230 */ /* 0x020fe20000004100 */
[----:B------:R-:W-:Y:S02]  /*273c0*/  USHF.L.U64.HI UR4, UR6, 0x8, UR7 ;  /* 0x0000000806047899 */ /* 0x000fe40008010207 */
[----:B------:R-:W4:Y:S02]  /*273d0*/  LDL.LU R157, [R1+0xa00] ;  /* 0x000a0000019d7983 */ /* 0x000f240000300800 */
[----:B------:R-:W-:-:S04]  /*273e0*/  FMUL R154, R154, R16 ;  /* 0x000000109a9a7220 */ /* 0x000fc80000400000 */
[----:B---3--:R-:W-:-:S05]  /*273f0*/  FFMA R154, R155, R2, R154 ;  /* 0x000000029b9a7223 */ /* 0x008fca000000009a */
[----:B------:R-:W-:-:S05]  /*27400*/  F2FP.F16.F32.PACK_AB R154, RZ, R154 ;  /* 0x0000009aff9a723e */ /* 0x000fca00000000ff */
[----:B------:R3:W-:Y:S02]  /*27410*/  @P4 STG.E.U16 desc[UR46][R4.64+0x1f2], R154 ;  /* 0x0001f29a04004986 */ /* 0x0007e4000c10152e */
[----:B---3--:R-:W-:-:S05]  /*27420*/  IMAD.U32 R154, RZ, RZ, UR6 ;  /* 0x00000006ff9a7e24 */ /* 0x008fca000f8e00ff */
[----:B------:R-:W-:-:S04]  /*27430*/  LEA R154, P4, R154, R168, 0x8 ;  /* 0x000000a89a9a7211 */ /* 0x000fc800078840ff */
[----:B------:R-:W-:Y:S02]  /*27440*/  IADD3.X R155, R169, UR4, RZ, P4, !PT ;  /* 0x00000004a99b7c10 */ /* 0x000fe4000a7fe4ff */
[----:B------:R-:W-:-:S13]  /*27450*/  ISETP.GT.AND P4, PT, R0, 0x80, P5 ;  /* 0x000000800000780c */ /* 0x000fda0002f84270 */
[----:B------:R-:W3:Y:S01]  /*27460*/  @P4 LDG.E.LTC128B.U16 R19, desc[UR46][R172.64] ;  /* 0x0000002eac134981 */ /* 0x000ee2000c1e1520 */
[----:B------:R-:W-:Y:S01]  /*27470*/  BSSY B1, `(.L_x_286) ;  /* 0x000000a000017945 */ /* 0x000fe20003800000 */
[----:B---3--:R-:W-:-:S05]  /*27480*/  HADD2.F32 R156, -RZ, R19.H0_H0 ;  /* 0x20000013ff9c7230 */ /* 0x008fca0000004100 */
[----:B------:R-:W-:-:S04]  /*27490*/  FMUL R156, R156, R16 ;  /* 0x000000109c9c7220 */ /* 0x000fc80000400000 */
[----:B----4-:R-:W-:-:S05]  /*274a0*/  FFMA R156, R157, R2, R156 ;  /* 0x000000029d9c7223 */ /* 0x010fca000000009c */
[----:B------:R-:W-:-:S05]  /*274b0*/  F2FP.F16.F32.PACK_AB R156, RZ, R156 ;  /* 0x0000009cff9c723e */ /* 0x000fca00000000ff */
[----:B------:R3:W-:Y:S01]  /*274c0*/  @P4 STG.E.U16 desc[UR46][R154.64], R156 ;  /* 0x0000009c9a004986 */ /* 0x0007e2000c10152e */
[----:B------:R-:W-:-:S04]  /*274d0*/  LOP3.LUT P4, RZ, R17, 0x2, RZ, 0xc0, !PT ;  /* 0x0000000211ff7812 */ /* 0x000fc8000788c0ff */
[----:B------:R-:W-:-:S13]  /*274e0*/  ISETP.GT.AND P4, PT, R0, 0x80, P4 ;  /* 0x000000800000780c */ /* 0x000fda0002784270 */
[----:B---3--:R-:W-:Y:S05]  /*274f0*/  @!P4 BRA `(.L_x_287) ;  /* 0x000000000004c947 */ /* 0x008fea0003800000 */
[----:B------:R3:W5:Y:S02]  /*27500*/  LDG.E.LTC128B.U16 R19, desc[UR46][R20.64+0x2] ;  /* 0x0000022e14137981 */ /* 0x000764000c1e1520 */
.L_x_287:
[----:B------:R-:W-:Y:S05]  /*27510*/  BSYNC B1 ;  /* 0x0000000000017941 */ /* 0x000fea0003800000 */
.L_x_286:
[----:B------:R-:W4:Y:S01]  /*27520*/  LDL.LU R157, [R1+0xa04] ;  /* 0x000a0400019d7983 */ /* 0x000f220000300800 */
[----:B-----5:R-:W-:Y:S01]  /*27530*/  HADD2.F32 R156, -RZ, R19.H0_H0 ;  /* 0x20000013ff9c7230 */ /* 0x020fe20000004100 */
[----:B------:R-:W-:Y:S01]  /*27540*/  BSSY B1, `(.L_x_288) ;  /* 0x000000c000017945 */ /* 0x000fe20003800000 */
[----:B------:R-:W-:Y:S02]  /*27550*/  IMAD.MOV.U32 R164, RZ, RZ, R154 ;  /* 0x000000ffffa47224 */ /* 0x000fe400078e009a */
[----:B------:R-:W-:Y:S02]  /*27560*/  IMAD.MOV.U32 R165, RZ, RZ, R155 ;  /* 0x000000ffffa57224 */ /* 0x000fe400078e009b */
[----:B------:R-:W-:-:S04]  /*27570*/  FMUL R156, R156, R16 ;  /* 0x000000109c9c7220 */ /* 0x000fc80000400000 */
[----:B----4-:R-:W-:-:S05]  /*27580*/  FFMA R156, R157, R2, R156 ;  /* 0x000000029d9c7223 */ /* 0x010fca000000009c */
[----:B------:R-:W-:-:S05]  /*27590*/  F2FP.F16.F32.PACK_AB R156, RZ, R156 ;  /* 0x0000009cff9c723e */ /* 0x000fca00000000ff */
[----:B------:R4:W-:Y:S02]  /*275a0*/  @P4 STG.E.U16 desc[UR46][R164.64+0x2], R156 ;  /* 0x0000029ca4004986 */ /* 0x0009e4000c10152e */
[----:B----4-:R-:W-:-:S05]  /*275b0*/  IADD3 R156, P4, R154, R180, RZ ;  /* 0x000000b49a9c7210 */ /* 0x010fca0007f9e0ff */
[----:B------:R-:W-:Y:S01]  /*275c0*/  IMAD.X R157, R155, 0x1, R181, P4 ;  /* 0x000000019b9d7824 */ /* 0x000fe200020e06b5 */
[----:B------:R-:W-:-:S13]  /*275d0*/  ISETP.GT.AND P4, PT, R0, 0x88, P5 ;  /* 0x000000880000780c */ /* 0x000fda0002f84270 */
[----:B------:R-:W-:Y:S05]  /*275e0*/  @!P4 BRA `(.L_x_289) ;  /* 0x000000000004c947 */ /* 0x000fea0003800000 */
[----:B------:R4:W5:Y:S02]  /*275f0*/  LDG.E.LTC128B.U16 R19, desc[UR46][R158.64] ;  /* 0x0000002e9e137981 */ /* 0x000964000c1e1520 */
.L_x_289:
[----:B------:R-:W-:Y:S05]  /*27600*/  BSYNC B1 ;  /* 0x0000000000017941 */ /* 0x000fea0003800000 */
.L_x_288:
[----:B----4-:R-:W4:Y:S01]  /*27610*/  LDL.LU R159, [R1+0xa08] ;  /* 0x000a0800019f7983 */ /* 0x010f220000300800 */
[----:B-----5:R-:W-:Y:S01]  /*27620*/  HADD2.F32 R158, -RZ, R19.H0_H0 ;  /* 0x20000013ff9e7230 */ /* 0x020fe20000004100 */
[----:B------:R-:W-:Y:S04]  /*27630*/  BSSY B1, `(.L_x_290) ;  /* 0x000000b000017945 */ /* 0x000fe80003800000 */
[----:B------:R-:W-:-:S04]  /*27640*/  FMUL R158, R158, R16 ;  /* 0x000000109e9e7220 */ /* 0x000fc80000400000 */
[----:B----4-:R-:W-:-:S05]  /*27650*/  FFMA R158, R159, R2, R158 ;  /* 0x000000029f9e7223 */ /* 0x010fca000000009e */
[----:B------:R-:W-:-:S05]  /*27660*/  F2FP.F16.F32.PACK_AB R158, RZ, R158 ;  /* 0x0000009eff9e723e */ /* 0x000fca00000000ff */
[----:B------:R4:W-:Y:S01]  /*27670*/  @P4 STG.E.U16 desc[UR46][R156.64], R158 ;  /* 0x0000009e9c004986 */ /* 0x0009e2000c10152e */
[----:B------:R-:W-:-:S05]  /*27680*/  IADD3 R166, P4, R180, R154, RZ ;  /* 0x0000009ab4a67210 */ /* 0x000fca0007f9e0ff */
[----:B------:R-:W-:Y:S01]  /*27690*/  IMAD.X R167, R181, 0x1, R155, P4 ;  /* 0x00000001b5a77824 */ /* 0x000fe200020e069b */
[----:B------:R-:W-:-:S04]  /*276a0*/  LOP3.LUT P4, RZ, R17, 0x2, RZ, 0xc0, !PT ;  /* 0x0000000211ff7812 */ /* 0x000fc8000788c0ff */
[----:B------:R-:W-:-:S13]  /*276b0*/  ISETP.GT.AND P4, PT, R0, 0x88, P4 ;  /* 0x000000880000780c */ /* 0x000fda0002784270 */
[----:B----4-:R-:W-:Y:S05]  /*276c0*/  @!P4 BRA `(.L_x_291) ;  /* 0x000000000004c947 */ /* 0x010fea0003800000 */
[----:B------:R4:W5:Y:S02]  /*276d0*/  LDG.E.LTC128B.U16 R19, desc[UR46][R14.64+0x2] ;  /* 0x0000022e0e137981 */ /* 0x000964000c1e1520 */
.L_x_291:
[----:B------:R-:W-:Y:S05]  /*276e0*/  BSYNC B1 ;  /* 0x0000000000017941 */ /* 0x000fea0003800000 */
.L_x_290:
[----:B------:R-:W2:Y:S01]  /*276f0*/  LDL.LU R159, [R1+0xa0c] ;  /* 0x000a0c00019f7983 */ /* 0x000ea20000300800 */
[----:B-----5:R-:W-:Y:S01]  /*27700*/  HADD2.F32 R158, -RZ, R19.H0_H0 ;  /* 0x20000013ff9e7230 */ /* 0x020fe20000004100 */
[----:B------:R-:W-:Y:S04]  /*27710*/  BSSY B1, `(.L_x_292) ;  /* 0x0000009000017945 */ /* 0x000fe80003800000 */
[----:B------:R-:W-:-:S04]  /*27720*/  FMUL R158, R158, R16 ;  /* 0x000000109e9e7220 */ /* 0x000fc80000400000 */
[----:B--2---:R-:W-:-:S05]  /*27730*/  FFMA R158, R159, R2, R158 ;  /* 0x000000029f9e7223 */ /* 0x004fca000000009e */
[----:B------:R-:W-:-:S05]  /*27740*/  F2FP.F16.F32.PACK_AB R158, RZ, R158 ;  /* 0x0000009eff9e723e */ /* 0x000fca00000000ff */
[----:B------:R2:W-:Y:S01]  /*27750*/  @P4 STG.E.U16 desc[UR46][R166.64+0x2], R158 ;  /* 0x0000029ea6004986 */ /* 0x0005e2000c10152e */
[----:B------:R-:W-:-:S04]  /*27760*/  LOP3.LUT P4, RZ, R17, 0x4, RZ, 0xc0, !PT ;  /* 0x0000000411ff7812 */ /* 0x000fc8000788c0ff */
[----:B------:R-:W-:-:S13]  /*27770*/  ISETP.GT.AND P4, PT, R0, 0x80, P4 ;  /* 0x000000800000780c */ /* 0x000fda0002784270 */
[----:B--2---:R-:W-:Y:S05]  /*27780*/  @!P4 BRA `(.L_x_293) ;  /* 0x000000000004c947 */ /* 0x004fea0003800000 */
[----:B------:R2:W5:Y:S02]  /*27790*/  LDG.E.LTC128B.U16 R19, desc[UR46][R20.64+0x10] ;  /* 0x0000102e14137981 */ /* 0x000564000c1e1520 */
.L_x_293:
[----:B------:R-:W-:Y:S05]  /*277a0*/  BSYNC B1 ;  /* 0x0000000000017941 */ /* 0x000fea0003800000 */
.L_x_292:
[----:B------:R-:W3:Y:S01]  /*277b0*/  LDL.LU R159, [R1+0xa10] ;  /* 0x000a1000019f7983 */ /* 0x000ee20000300800 */
[----:B-----5:R-:W-:Y:S01]  /*277c0*/  HADD2.F32 R158, -RZ, R19.H0_H0 ;  /* 0x20000013ff9e7230 */ /* 0x020fe20000004100 */
[----:B------:R-:W-:Y:S04]  /*277d0*/  BSSY B1, `(.L_x_294) ;  /* 0x0000009000017945 */ /* 0x000fe80003800000 */
[----:B------:R-:W-:-:S04]  /*277e0*/  FMUL R158, R158, R16 ;  /* 0x000000109e9e7220 */ /* 0x000fc80000400000 */
[----:B---3--:R-:W-:-:S05]  /*277f0*/  FFMA R158, R159, R2, R158 ;  /* 0x000000029f9e7223 */ /* 0x008fca000000009e */
[----:B------:R-:W-:-:S05]  /*27800*/  F2FP.F16.F32.PACK_AB R158, RZ, R158 ;  /* 0x0000009eff9e723e */ /* 0x000fca00000000ff */
[----:B------:R3:W-:Y:S01]  /*27810*/  @P4 STG.E.U16 desc[UR46][R154.64+0x10], R158 ;  /* 0x0000109e9a004986 */ /* 0x0007e2000c10152e */
[----:B------:R-:W-:-:S04]  /*27820*/  LOP3.LUT P4, RZ, R17, 0x8, RZ, 0xc0, !PT ;  /* 0x0000000811ff7812 */ /* 0x000fc8000788c0ff */
[----:B------:R-:W-:-:S13]  /*27830*/  ISETP.GT.AND P4, PT, R0, 0x80, P4 ;  /* 0x000000800000780c */ /* 0x000fda0002784270 */
[----:B---3--:R-:W-:Y:S05]  /*27840*/  @!P4 BRA `(.L_x_295) ;  /* 0x000000000004c947 */ /* 0x008fea0003800000 */
[----:B------:R3:W5:Y:S02]  /*27850*/  LDG.E.LTC128B.U16 R19, desc[UR46][R20.64+0x12] ;  /* 0x0000122e14137981 */ /* 0x000764000c1e1520 */
.L_x_295:
[----:B------:R-:W-:Y:S05]  /*27860*/  BSYNC B1 ;  /* 0x0000000000017941 */ /* 0x000fea0003800000 */
.L_x_294:
        /* <DEDUP_REMOVED lines=11> */
.L_x_297:
[----:B------:R-:W-:Y:S05]  /*27920*/  BSYNC B1 ;  /* 0x0000000000017941 */ /* 0x000fea0003800000 */
.L_x_296:
        /* <DEDUP_REMOVED lines=11> */
.L_x_299:
[----:B------:R-:W-:Y:S05]  /*279e0*/  BSYNC B1 ;  /* 0x0000000000017941 */ /* 0x000fea0003800000 */
.L_x_298:
        /* <DEDUP_REMOVED lines=11> */
.L_x_301:
[----:B------:R-:W-:Y:S05]  /*27aa0*/  BSYNC B1 ;  /* 0x0000000000017941 */ /* 0x000fea0003800000 */
.L_x_300:
        /* <DEDUP_REMOVED lines=11> */
.L_x_303:
[----:B------:R-:W-:Y:S05]  /*27b60*/  BSYNC B1 ;  /* 0x0000000000017941 */ /* 0x000fea0003800000 */
.L_x_302:
        /* <DEDUP_REMOVED lines=11> */
.L_x_305:
[----:B------:R-:W-:Y:S05]  /*27c20*/  BSYNC B1 ;  /* 0x0000000000017941 */ /* 0x000fea0003800000 */
.L_x_304:
        /* <DEDUP_REMOVED lines=11> */
.L_x_307:
[----:B------:R-:W-:Y:S05]  /*27ce0*/  BSYNC B1 ;  /* 0x0000000000017941 */ /* 0x000fea0003800000 */
.L_x_306:
        /* <DEDUP_REMOVED lines=11> */
.L_x_309:
[----:B------:R-:W-:Y:S05]  /*27da0*/  BSYNC B1 ;  /* 0x0000000000017941 */ /* 0x000fea0003800000 */
.L_x_308:
        /* <DEDUP_REMOVED lines=11> */
.L_x_311:
[----:B------:R-:W-:Y:S05]  /*27e60*/  BSYNC B1 ;  /* 0x0000000000017941 */ /* 0x000fea0003800000 */
.L_x_310:
        /* <DEDUP_REMOVED lines=11> */
.L_x_313:
[----:B------:R-:W-:Y:S05]  /*27f20*/  BSYNC B1 ;  /* 0x0000000000017941 */ /* 0x000fea0003800000 */
.L_x_312:
        /* <DEDUP_REMOVED lines=11> */
.L_x_315:
[----:B------:R-:W-:Y:S05]  /*27fe0*/  BSYNC B1 ;  /* 0x0000000000017941 */ /* 0x000fea0003800000 */
.L_x_314:
        /* <DEDUP_REMOVED lines=11> */
.L_x_317:
[----:B------:R-:W-:Y:S05]  /*280a0*/  BSYNC B1 ;  /* 0x0000000000017941 */ /* 0x000fea0003800000 */
.L_x_316:
        /* <DEDUP_REMOVED lines=11> */
.L_x_319:
[----:B------:R-:W-:Y:S05]  /*28160*/  BSYNC B1 ;  /* 0x0000000000017941 */ /* 0x000fea0003800000 */
.L_x_318:
        /* <DEDUP_REMOVED lines=11> */
.L_x_321:
[----:B------:R-:W-:Y:S05]  /*28220*/  BSYNC B1 ;  /* 0x0000000000017941 */ /* 0x000fea0003800000 */
.L_x_320:
        /* <DEDUP_REMOVED lines=11> */
.L_x_323:
[----:B------:R-:W-:Y:S05]  /*282e0*/  BSYNC B1 ;  /* 0x0000000000017941 */ /* 0x000fea0003800000 */
.L_x_322:
        /* <DEDUP_REMOVED lines=11> */
.L_x_325:
[----:B------:R-:W-:Y:S05]  /*283a0*/  BSYNC B1 ;  /* 0x0000000000017941 */ /* 0x000fea0003800000 */
.L_x_324:
        /* <DEDUP_REMOVED lines=11> */
.L_x_327:
[----:B------:R-:W-:Y:S05]  /*28460*/  BSYNC B1 ;  /* 0x0000000000017941 */ /* 0x000fea0003800000 */
.L_x_326:
        /* <DEDUP_REMOVED lines=11> */
.L_x_329:
[----:B------:R-:W-:Y:S05]  /*28520*/  BSYNC B1 ;  /* 0x0000000000017941 */ /* 0x000fea0003800000 */
.L_x_328:
        /* <DEDUP_REMOVED lines=11> */
.L_x_331:
[----:B------:R-:W-:Y:S05]  /*285e0*/  BSYNC B1 ;  /* 0x0000000000017941 */ /* 0x000fea0003800000 */
.L_x_330:
        /* <DEDUP_REMOVED lines=11> */
.L_x_333:
[----:B------:R-:W-:Y:S05]  /*286a0*/  BSYNC B1 ;  /* 0x0000000000017941 */ /* 0x000fea0003800000 */
.L_x_332:
        /* <DEDUP_REMOVED lines=11> */
.L_x_335:
[----:B------:R-:W-:Y:S05]  /*28760*/  BSYNC B1 ;  /* 0x0000000000017941 */ /* 0x000fea0003800000 */
.L_x_334:
        /* <DEDUP_REMOVED lines=11> */
.L_x_337:
[----:B------:R-:W-:Y:S05]  /*28820*/  BSYNC B1 ;  /* 0x0000000000017941 */ /* 0x000fea0003800000 */
.L_x_336:
        /* <DEDUP_REMOVED lines=11> */
.L_x_339:
[----:B------:R-:W-:Y:S05]  /*288e0*/  BSYNC B1 ;  /* 0x0000000000017941 */ /* 0x000fea0003800000 */
.L_x_338:
        /* <DEDUP_REMOVED lines=11> */
.L_x_341:
[----:B------:R-:W-:Y:S05]  /*289a0*/  BSYNC B1 ;  /* 0x0000000000017941 */ /* 0x000fea0003800000 */
.L_x_340:
        /* <DEDUP_REMOVED lines=11> */
.L_x_343:
[----:B------:R-:W-:Y:S05]  /*28a60*/  BSYNC B1 ;  /* 0x0000000000017941 */ /* 0x000fea0003800000 */
.L_x_342:
        /* <DEDUP_REMOVED lines=11> */
.L_x_345:
[----:B------:R-:W-:Y:S05]  /*28b20*/  BSYNC B1 ;  /* 0x0000000000017941 */ /* 0x000fea0003800000 */
.L_x_344:
        /* <DEDUP_REMOVED lines=11> */
.L_x_347:
[----:B------:R-:W-:Y:S05]  /*28be0*/  BSYNC B1 ;  /* 0x0000000000017941 */ /* 0x000fea0003800000 */
.L_x_346:
        /* <DEDUP_REMOVED lines=11> */
.L_x_349:
[----:B------:R-:W-:Y:S05]  /*28ca0*/  BSYNC B1 ;  /* 0x0000000000017941 */ /* 0x000fea0003800000 */
.L_x_348:
        /* <DEDUP_REMOVED lines=11> */
.L_x_351:
[----:B------:R-:W-:Y:S05]  /*28d60*/  BSYNC B1 ;  /* 0x0000000000017941 */ /* 0x000fea0003800000 */
.L_x_350:
        /* <DEDUP_REMOVED lines=11> */
.L_x_353:
[----:B------:R-:W-:Y:S05]  /*28e20*/  BSYNC B1 ;  /* 0x0000000000017941 */ /* 0x000fea0003800000 */
.L_x_352:
        /* <DEDUP_REMOVED lines=11> */
.L_x_355:
[----:B------:R-:W-:Y:S05]  /*28ee0*/  BSYNC B1 ;  /* 0x0000000000017941 */ /* 0x000fea0003800000 */
.L_x_354:
        /* <DEDUP_REMOVED lines=11> */
.L_x_357:
[----:B------:R-:W-:Y:S05]  /*28fa0*/  BSYNC B1 ;  /* 0x0000000000017941 */ /* 0x000fea0003800000 */
.L_x_356:
        /* <DEDUP_REMOVED lines=11> */
.L_x_359:
[----:B------:R-:W-:Y:S05]  /*29060*/  BSYNC B1 ;  /* 0x0000000000017941 */ /* 0x000fea0003800000 */
.L_x_358:
        /* <DEDUP_REMOVED lines=11> */
.L_x_361:
[----:B------:R-:W-:Y:S05]  /*29120*/  BSYNC B1 ;  /* 0x0000000000017941 */ /* 0x000fea0003800000 */
.L_x_360:
        /* <DEDUP_REMOVED lines=11> */
.L_x_363:
[----:B------:R-:W-:Y:S05]  /*291e0*/  BSYNC B1 ;  /* 0x0000000000017941 */ /* 0x000fea0003800000 */
.L_x_362:
        /* <DEDUP_REMOVED lines=11> */
.L_x_365:
[----:B------:R-:W-:Y:S05]  /*292a0*/  BSYNC B1 ;  /* 0x0000000000017941 */ /* 0x000fea0003800000 */
.L_x_364:
        /* <DEDUP_REMOVED lines=11> */
.L_x_367:
[----:B------:R-:W-:Y:S05]  /*29360*/  BSYNC B1 ;  /* 0x0000000000017941 */ /* 0x000fea0003800000 */
.L_x_366:
        /* <DEDUP_REMOVED lines=11> */
.L_x_369:
[----:B------:R-:W-:Y:S05]  /*29420*/  BSYNC B1 ;  /* 0x0000000000017941 */ /* 0x000fea0003800000 */
.L_x_368:
        /* <DEDUP_REMOVED lines=11> */
.L_x_371:
[----:B------:R-:W-:Y:S05]  /*294e0*/  BSYNC B1 ;  /* 0x0000000000017941 */ /* 0x000fea0003800000 */
.L_x_370:
        /* <DEDUP_REMOVED lines=11> */
.L_x_373:
[----:B------:R-:W-:Y:S05]  /*295a0*/  BSYNC B1 ;  /* 0x0000000000017941 */ /* 0x000fea0003800000 */
.L_x_372:
        /* <DEDUP_REMOVED lines=11> */
.L_x_375:
[----:B------:R-:W-:Y:S05]  /*29660*/  BSYNC B1 ;  /* 0x0000000000017941 */ /* 0x000fea0003800000 */
.L_x_374:
        /* <DEDUP_REMOVED lines=11> */
.L_x_377:
[----:B------:R-:W-:Y:S05]  /*29720*/  BSYNC B1 ;  /* 0x0000000000017941 */ /* 0x000fea0003800000 */
.L_x_376:
        /* <DEDUP_REMOVED lines=11> */
.L_x_379:
[----:B------:R-:W-:Y:S05]  /*297e0*/  BSYNC B1 ;  /* 0x0000000000017941 */ /* 0x000fea0003800000 */
.L_x_378:
        /* <DEDUP_REMOVED lines=11> */
.L_x_381:
[----:B------:R-:W-:Y:S05]  /*298a0*/  BSYNC B1 ;  /* 0x0000000000017941 */ /* 0x000fea0003800000 */
.L_x_380:
        /* <DEDUP_REMOVED lines=11> */
.L_x_383:
[----:B------:R-:W-:Y:S05]  /*29960*/  BSYNC B1 ;  /* 0x0000000000017941 */ /* 0x000fea0003800000 */
.L_x_382:
        /* <DEDUP_REMOVED lines=11> */
.L_x_385:
[----:B------:R-:W-:Y:S05]  /*29a20*/  BSYNC B1 ;  /* 0x0000000000017941 */ /* 0x000fea0003800000 */
.L_x_384:
        /* <DEDUP_REMOVED lines=11> */
.L_x_387:
[----:B------:R-:W-:Y:S05]  /*29ae0*/  BSYNC B1 ;  /* 0x0000000000017941 */ /* 0x000fea0003800000 */
.L_x_386:
        /* <DEDUP_REMOVED lines=11> */
.L_x_389:
[----:B------:R-:W-:Y:S05]  /*29ba0*/  BSYNC B1 ;  /* 0x0000000000017941 */ /* 0x000fea0003800000 */
.L_x_388:
        /* <DEDUP_REMOVED lines=11> */
.L_x_391:
[----:B------:R-:W-:Y:S05]  /*29c60*/  BSYNC B1 ;  /* 0x0000000000017941 */ /* 0x000fea0003800000 */
.L_x_390:
        /* <DEDUP_REMOVED lines=11> */
.L_x_393:
[----:B------:R-:W-:Y:S05]  /*29d20*/  BSYNC B1 ;  /* 0x0000000000017941 */ /* 0x000fea0003800000 */
.L_x_392:
        /* <DEDUP_REMOVED lines=11> */
.L_x_395:
[----:B------:R-:W-:Y:S05]  /*29de0*/  BSYNC B1 ;  /* 0x0000000000017941 */ /* 0x000fea0003800000 */
.L_x_394:
        /* <DEDUP_REMOVED lines=11> */
.L_x_397:
[----:B------:R-:W-:Y:S05]  /*29ea0*/  BSYNC B1 ;  /* 0x0000000000017941 */ /* 0x000fea0003800000 */
.L_x_396:
        /* <DEDUP_REMOVED lines=11> */
.L_x_399:
[----:B------:R-:W-:Y:S05]  /*29f60*/  BSYNC B1 ;  /* 0x0000000000017941 */ /* 0x000fea0003800000 */
.L_x_398:
        /* <DEDUP_REMOVED lines=11> */
.L_x_401:
[----:B------:R-:W-:Y:S05]  /*2a020*/  BSYNC B1 ;  /* 0x0000000000017941 */ /* 0x000fea0003800000 */
.L_x_400:
        /* <DEDUP_REMOVED lines=11> */
.L_x_403:
[----:B------:R-:W-:Y:S05]  /*2a0e0*/  BSYNC B1 ;  /* 0x0000000000017941 */ /* 0x000fea0003800000 */
.L_x_402:
        /* <DEDUP_REMOVED lines=11> */
.L_x_405:
[----:B------:R-:W-:Y:S05]  /*2a1a0*/  BSYNC B1 ;  /* 0x0000000000017941 */ /* 0x000fea0003800000 */
.L_x_404:
        /* <DEDUP_REMOVED lines=11> */
.L_x_407:
[----:B------:R-:W-:Y:S05]  /*2a260*/  BSYNC B1 ;  /* 0x0000000000017941 */ /* 0x000fea0003800000 */
.L_x_406:
        /* <DEDUP_REMOVED lines=11> */
.L_x_409:
[----:B------:R-:W-:Y:S05]  /*2a320*/  BSYNC B1 ;  /* 0x0000000000017941 */ /* 0x000fea0003800000 */
.L_x_408:
        /* <DEDUP_REMOVED lines=11> */
.L_x_411:
[----:B------:R-:W-:Y:S05]  /*2a3e0*/  BSYNC B1 ;  /* 0x0000000000017941 */ /* 0x000fea0003800000 */
.L_x_410:
        /* <DEDUP_REMOVED lines=11> */
.L_x_413:
[----:B------:R-:W-:Y:S05]  /*2a4a0*/  BSYNC B1 ;  /* 0x0000000000017941 */ /* 0x000fea0003800000 */
.L_x_412:
        /* <DEDUP_REMOVED lines=11> */
.L_x_415:
[----:B------:R-:W-:Y:S05]  /*2a560*/  BSYNC B1 ;  /* 0x0000000000017941 */ /* 0x000fea0003800000 */
.L_x_414:
        /* <DEDUP_REMOVED lines=11> */
.L_x_417:
[----:B------:R-:W-:Y:S05]  /*2a620*/  BSYNC B1 ;  /* 0x0000000000017941 */ /* 0x000fea0003800000 */
.L_x_416:
        /* <DEDUP_REMOVED lines=11> */
.L_x_419:
[----:B------:R-:W-:Y:S05]  /*2a6e0*/  BSYNC B1 ;  /* 0x0000000000017941 */ /* 0x000fea0003800000 */
.L_x_418:
        /* <DEDUP_REMOVED lines=11> */
.L_x_421:
[----:B------:R-:W-:Y:S05]  /*2a7a0*/  BSYNC B1 ;  /* 0x0000000000017941 */ /* 0x000fea0003800000 */
.L_x_420:
        /* <DEDUP_REMOVED lines=11> */
.L_x_423:
[----:B------:R-:W-:Y:S05]  /*2a860*/  BSYNC B1 ;  /* 0x0000000000017941 */ /* 0x000fea0003800000 */
.L_x_422:
        /* <DEDUP_REMOVED lines=11> */
.L_x_425:
[----:B------:R-:W-:Y:S05]  /*2a920*/  BSYNC B1 ;  /* 0x0000000000017941 */ /* 0x000fea0003800000 */
.L_x_424:
        /* <DEDUP_REMOVED lines=11> */
.L_x_427:
[----:B------:R-:W-:Y:S05]  /*2a9e0*/  BSYNC B1 ;  /* 0x0000000000017941 */ /* 0x000fea0003800000 */
.L_x_426:
        /* <DEDUP_REMOVED lines=11> */
.L_x_429:
[----:B------:R-:W-:Y:S05]  /*2aaa0*/  BSYNC B1 ;  /* 0x0000000000017941 */ /* 0x000fea0003800000 */
.L_x_428:
        /* <DEDUP_REMOVED lines=11> */
.L_x_431:
[----:B------:R-:W-:Y:S05]  /*2ab60*/  BSYNC B1 ;  /* 0x0000000000017941 */ /* 0x000fea0003800000 */
.L_x_430:
        /* <DEDUP_REMOVED lines=11> */
.L_x_433:
[----:B------:R-:W-:Y:S05]  /*2ac20*/  BSYNC B1 ;  /* 0x0000000000017941 */ /* 0x000fea0003800000 */
.L_x_432:
        /* <DEDUP_REMOVED lines=11> */
.L_x_435:
[----:B------:R-:W-:Y:S05]  /*2ace0*/  BSYNC B1 ;  /* 0x0000000000017941 */ /* 0x000fea0003800000 */
.L_x_434:
        /* <DEDUP_REMOVED lines=11> */
.L_x_437:
[----:B------:R-:W-:Y:S05]  /*2ada0*/  BSYNC B1 ;  /* 0x0000000000017941 */ /* 0x000fea0003800000 */
.L_x_436:
        /* <DEDUP_REMOVED lines=11> */
.L_x_439:
[----:B------:R-:W-:Y:S05]  /*2ae60*/  BSYNC B1 ;  /* 0x0000000000017941 */ /* 0x000fea0003800000 */
.L_x_438:
        /* <DEDUP_REMOVED lines=11> */
.L_x_441:
[----:B------:R-:W-:Y:S05]  /*2af20*/  BSYNC B1 ;  /* 0x0000000000017941 */ /* 0x000fea0003800000 */
.L_x_440:
        /* <DEDUP_REMOVED lines=11> */
.L_x_443:
[----:B------:R-:W-:Y:S05]  /*2afe0*/  BSYNC B1 ;  /* 0x0000000000017941 */ /* 0x000fea0003800000 */
.L_x_442:
        /* <DEDUP_REMOVED lines=11> */
.L_x_445:
[----:B------:R-:W-:Y:S05]  /*2b0a0*/  BSYNC B1 ;  /* 0x0000000000017941 */ /* 0x000fea0003800000 */
.L_x_444:
        /* <DEDUP_REMOVED lines=11> */
.L_x_447:
[----:B------:R-:W-:Y:S05]  /*2b160*/  BSYNC B1 ;  /* 0x0000000000017941 */ /* 0x000fea0003800000 */
.L_x_446:
        /* <DEDUP_REMOVED lines=11> */
.L_x_449:
[----:B------:R-:W-:Y:S05]  /*2b220*/  BSYNC B1 ;  /* 0x0000000000017941 */ /* 0x000fea0003800000 */
.L_x_448:
        /* <DEDUP_REMOVED lines=11> */
.L_x_451:
[----:B------:R-:W-:Y:S05]  /*2b2e0*/  BSYNC B1 ;  /* 0x0000000000017941 */ /* 0x000fea0003800000 */
.L_x_450:
        /* <DEDUP_REMOVED lines=11> */
.L_x_453:
[----:B------:R-:W-:Y:S05]  /*2b3a0*/  BSYNC B1 ;  /* 0x0000000000017941 */ /* 0x000fea0003800000 */
.L_x_452:
        /* <DEDUP_REMOVED lines=11> */
.L_x_455:
[----:B------:R-:W-:Y:S05]  /*2b460*/  BSYNC B1 ;  /* 0x0000000000017941 */ /* 0x000fea0003800000 */
.L_x_454:
        /* <DEDUP_REMOVED lines=11> */
.L_x_457:
[----:B------:R-:W-:Y:S05]  /*2b520*/  BSYNC B1 ;  /* 0x0000000000017941 */ /* 0x000fea0003800000 */
.L_x_456:
        /* <DEDUP_REMOVED lines=11> */
.L_x_459:
[----:B------:R-:W-:Y:S05]  /*2b5e0*/  BSYNC B1 ;  /* 0x0000000000017941 */ /* 0x000fea0003800000 */
.L_x_458:
        /* <DEDUP_REMOVED lines=11> */
.L_x_461:
[----:B------:R-:W-:Y:S05]  /*2b6a0*/  BSYNC B1 ;  /* 0x0000000000017941 */ /* 0x000fea0003800000 */
.L_x_460:
        /* <DEDUP_REMOVED lines=11> */
.L_x_463:
[----:B------:R-:W-:Y:S05]  /*2b760*/  BSYNC B1 ;  /* 0x0000000000017941 */ /* 0x000fea0003800000 */
.L_x_462:
        /* <DEDUP_REMOVED lines=11> */
.L_x_465:
[----:B------:R-:W-:Y:S05]  /*2b820*/  BSYNC B1 ;  /* 0x0000000000017941 */ /* 0x000fea0003800000 */
.L_x_464:
        /* <DEDUP_REMOVED lines=11> */
.L_x_467:
[----:B------:R-:W-:Y:S05]  /*2b8e0*/  BSYNC B1 ;  /* 0x0000000000017941 */ /* 0x000fea0003800000 */
.L_x_466:
        /* <DEDUP_REMOVED lines=11> */
.L_x_469:
[----:B------:R-:W-:Y:S05]  /*2b9a0*/  BSYNC B1 ;  /* 0x0000000000017941 */ /* 0x000fea0003800000 */
.L_x_468:
        /* <DEDUP_REMOVED lines=11> */
.L_x_471:
[----:B------:R-:W-:Y:S05]  /*2ba60*/  BSYNC B1 ;  /* 0x0000000000017941 */ /* 0x000fea0003800000 */
.L_x_470:
        /* <DEDUP_REMOVED lines=11> */
.L_x_473:
[----:B------:R-:W-:Y:S05]  /*2bb20*/  BSYNC B1 ;  /* 0x0000000000017941 */ /* 0x000fea0003800000 */
.L_x_472:
        /* <DEDUP_REMOVED lines=11> */
.L_x_475:
[----:B------:R-:W-:Y:S05]  /*2bbe0*/  BSYNC B1 ;  /* 0x0000000000017941 */ /* 0x000fea0003800000 */
.L_x_474:
        /* <DEDUP_REMOVED lines=11> */
.L_x_477:
[----:B------:R-:W-:Y:S05]  /*2bca0*/  BSYNC B1 ;  /* 0x0000000000017941 */ /* 0x000fea0003800000 */
.L_x_476:
        /* <DEDUP_REMOVED lines=11> */
.L_x_479:
[----:B------:R-:W-:Y:S05]  /*2bd60*/  BSYNC B1 ;  /* 0x0000000000017941 */ /* 0x000fea0003800000 */
.L_x_478:
        /* <DEDUP_REMOVED lines=11> */
.L_x_481:
[----:B------:R-:W-:Y:S05]  /*2be20*/  BSYNC B1 ;  /* 0x0000000000017941 */ /* 0x000fea0003800000 */
.L_x_480:
        /* <DEDUP_REMOVED lines=11> */
.L_x_483:
[----:B------:R-:W-:Y:S05]  /*2bee0*/  BSYNC B1 ;  /* 0x0000000000017941 */ /* 0x000fea0003800000 */
.L_x_482:
        /* <DEDUP_REMOVED lines=11> */
.L_x_485:
[----:B------:R-:W-:Y:S05]  /*2bfa0*/  BSYNC B1 ;  /* 0x0000000000017941 */ /* 0x000fea0003800000 */
.L_x_484:
        /* <DEDUP_REMOVED lines=11> */
.L_x_487:
[----:B------:R-:W-:Y:S05]  /*2c060*/  BSYNC B1 ;  /* 0x0000000000017941 */ /* 0x000fea0003800000 */
.L_x_486:
        /* <DEDUP_REMOVED lines=11> */
.L_x_489:
[----:B------:R-:W-:Y:S05]  /*2c120*/  BSYNC B1 ;  /* 0x0000000000017941 */ /* 0x000fea0003800000 */
.L_x_488:
        /* <DEDUP_REMOVED lines=11> */
.L_x_491:
[----:B------:R-:W-:Y:S05]  /*2c1e0*/  BSYNC B1 ;  /* 0x0000000000017941 */ /* 0x000fea0003800000 */
.L_x_490:
        /* <DEDUP_REMOVED lines=11> */
.L_x_493:
[----:B------:R-:W-:Y:S05]  /*2c2a0*/  BSYNC B1 ;  /* 0x0000000000017941 */ /* 0x000fea0003800000 */
.L_x_492:
        /* <DEDUP_REMOVED lines=11> */
.L_x_495:
[----:B------:R-:W-:Y:S05]  /*2c360*/  BSYNC B1 ;  /* 0x0000000000017941 */ /* 0x000fea0003800000 */
.L_x_494:
        /* <DEDUP_REMOVED lines=11> */
.L_x_497:
[----:B------:R-:W-:Y:S05]  /*2c420*/  BSYNC B1 ;  /* 0x0000000000017941 */ /* 0x000fea0003800000 */
.L_x_496:
        /* <DEDUP_REMOVED lines=11> */
.L_x_499:
[----:B------:R-:W-:Y:S05]  /*2c4e0*/  BSYNC B1 ;  /* 0x0000000000017941 */ /* 0x000fea0003800000 */
.L_x_498:
        /* <DEDUP_REMOVED lines=11> */
.L_x_501:
[----:B------:R-:W-:Y:S05]  /*2c5a0*/  BSYNC B1 ;  /* 0x0000000000017941 */ /* 0x000fea0003800000 */
.L_x_500:
        /* <DEDUP_REMOVED lines=11> */
.L_x_503:
[----:B------:R-:W-:Y:S05]  /*2c660*/  BSYNC B1 ;  /* 0x0000000000017941 */ /* 0x000fea0003800000 */
.L_x_502:
        /* <DEDUP_REMOVED lines=11> */
.L_x_505:
[----:B------:R-:W-:Y:S05]  /*2c720*/  BSYNC B1 ;  /* 0x0000000000017941 */ /* 0x000fea0003800000 */
.L_x_504:
        /* <DEDUP_REMOVED lines=11> */
.L_x_507:
[----:B------:R-:W-:Y:S05]  /*2c7e0*/  BSYNC B1 ;  /* 0x0000000000017941 */ /* 0x000fea0003800000 */
.L_x_506:
        /* <DEDUP_REMOVED lines=11> */
.L_x_509:
[----:B------:R-:W-:Y:S05]  /*2c8a0*/  BSYNC B1 ;  /* 0x0000000000017941 */ /* 0x000fea0003800000 */
.L_x_508:
        /* <DEDUP_REMOVED lines=11> */
.L_x_511:
[----:B------:R-:W-:Y:S05]  /*2c960*/  BSYNC B1 ;  /* 0x0000000000017941 */ /* 0x000fea0003800000 */
.L_x_510:
        /* <DEDUP_REMOVED lines=11> */
.L_x_513:
[----:B------:R-:W-:Y:S05]  /*2ca20*/  BSYNC B1 ;  /* 0x0000000000017941 */ /* 0x000fea0003800000 */
.L_x_512:
        /* <DEDUP_REMOVED lines=11> */
.L_x_515:
[----:B------:R-:W-:Y:S05]  /*2cae0*/  BSYNC B1 ;  /* 0x0000000000017941 */ /* 0x000fea0003800000 */
.L_x_514:
        /* <DEDUP_REMOVED lines=11> */
.L_x_517:
[----:B------:R-:W-:Y:S05]  /*2cba0*/  BSYNC B1 ;  /* 0x0000000000017941 */ /* 0x000fea0003800000 */
.L_x_516:
[----:B------:R-:W3:Y:S01]  /*2cbb0*/  LDL.LU R159, [R1+0xbd0] ;  /* 0x000bd000019f7983 */ /* 0x000ee20000300800 */
[----:B-----5:R-:W-:Y:S01]  /*2cbc0*/  HADD2.F32 R158, -RZ, R19.H0_H0 ;  /* 0x20000013ff9e7230 */ /* 0x020fe20000004100 */
[----:B------:R-:W-:Y:S04]  /*2cbd0*/  BSSY B1, `(.L_x_518) ;  /* 0x0000008000017945 */ /* 0x000fe80003800000 */
[----:B------:R-:W-:-:S04]  /*2cbe0*/  FMUL R158, R158, R16 ;  /* 0x000000109e9e7220 */ /* 0x000fc80000400000 */
[----:B---3--:R-:W-:-:S05]  /*2cbf0*/  FFMA R158, R159, R2, R158 ;  /* 0x000000029f9e7223 */ /* 0x008fca000000009e */
[----:B------:R-:W-:-:S05]  /*2cc00*/  F2FP.F16.F32.PACK_AB R158, RZ, R158 ;  /* 0x0000009eff9e723e */ /* 0x000fca00000000ff */
[----:B------:R3:W-:Y:S01]  /*2cc10*/  @P4 STG.E.U16 desc[UR46][R154.64+0x1d0], R158 ;  /* 0x0001d09e9a004986 */ /* 0x0007e2000c10152e */
[----:B------:R-:W-:-:S13]  /*2cc20*/  ISETP.GT.AND P4, PT, R0, 0x80, P6 ;  /* 0x000000800000780c */ /* 0x000fda0003784270 */
[----:B---3--:R-:W-:Y:S05]  /*2cc30*/  @!P4 BRA `(.L_x_519) ;  /* 0x000000000004c947 */ /* 0x008fea0003800000 */
[----:B------:R3:W5:Y:S02]  /*2cc40*/  LDG.E.LTC128B.U16 R19, desc[UR46][R20.64+0x1d2] ;  /* 0x0001d22e14137981 */ /* 0x000764000c1e1520 */
.L_x_519:
[----:B------:R-:W-:Y:S05]  /*2cc50*/  BSYNC B1 ;  /* 0x0000000000017941 */ /* 0x000fea0003800000 */
.L_x_518:
        /* <DEDUP_REMOVED lines=11> */
.L_x_521:
[----:B------:R-:W-:Y:S05]  /*2cd10*/  BSYNC B1 ;  /* 0x0000000000017941 */ /* 0x000fea0003800000 */
.L_x_520:
        /* <DEDUP_REMOVED lines=10> */
.L_x_523:
[----:B------:R-:W-:Y:S05]  /*2cdc0*/  BSYNC B1 ;  /* 0x0000000000017941 */ /* 0x000fea0003800000 */
.L_x_522:
        /* <DEDUP_REMOVED lines=10> */
.L_x_525:
[----:B------:R-:W-:Y:S05]  /*2ce70*/  BSYNC B1 ;  /* 0x0000000000017941 */ /* 0x000fea0003800000 */
.L_x_524:
        /* <DEDUP_REMOVED lines=10> */
.L_x_527:
[----:B------:R-:W-:Y:S05]  /*2cf20*/  BSYNC B1 ;  /* 0x0000000000017941 */ /* 0x000fea0003800000 */
.L_x_526:
        /* <DEDUP_REMOVED lines=10> */
.L_x_529:
[----:B------:R-:W-:Y:S05]  /*2cfd0*/  BSYNC B1 ;  /* 0x0000000000017941 */ /* 0x000fea0003800000 */
.L_x_528:
        /* <DEDUP_REMOVED lines=10> */
.L_x_531:
[----:B------:R-:W-:Y:S05]  /*2d080*/  BSYNC B1 ;  /* 0x0000000000017941 */ /* 0x000fea0003800000 */
.L_x_530:
        /* <DEDUP_REMOVED lines=10> */
.L_x_533:
[----:B------:R-:W-:Y:S05]  /*2d130*/  BSYNC B1 ;  /* 0x0000000000017941 */ /* 0x000fea0003800000 */
.L_x_532:
        /* <DEDUP_REMOVED lines=10> */
.L_x_535:
[----:B------:R-:W-:Y:S05]  /*2d1e0*/  BSYNC B1 ;  /* 0x0000000000017941 */ /* 0x000fea0003800000 */
.L_x_534:
        /* <DEDUP_REMOVED lines=10> */
.L_x_537:
[----:B------:R-:W-:Y:S05]  /*2d290*/  BSYNC B1 ;  /* 0x0000000000017941 */ /* 0x000fea0003800000 */
.L_x_536:
        /* <DEDUP_REMOVED lines=10> */
.L_x_539:
[----:B------:R-:W-:Y:S05]  /*2d340*/  BSYNC B1 ;  /* 0x0000000000017941 */ /* 0x000fea0003800000 */
.L_x_538:
[----:B------:R-:W2:Y:S01]  /*2d350*/  LDL.LU R155, [R1+0xbfc] ;  /* 0x000bfc00019b7983 */ /* 0x000ea20000300800 */
[----:B-----5:R-:W-:Y:S01]  /*2d360*/  HADD2.F32 R154, -RZ, R19.H0_H0 ;  /* 0x20000013ff9a7230 */ /* 0x020fe20000004100 */
[----:B------:R-:W-:Y:S02]  /*2d370*/  USHF.L.U64.HI UR4, UR6, 0x9, UR7 ;  /* 0x0000000906047899 */ /* 0x000fe40008010207 */
[----:B------:R-:W4:Y:S02]  /*2d380*/  LDL.LU R157, [R1+0x800] ;  /* 0x00080000019d7983 */ /* 0x000f240000300800 */
[----:B------:R-:W-:-:S04]  /*2d390*/  FMUL R154, R154, R16 ;  /* 0x000000109a9a7220 */ /* 0x000fc80000400000 */
[----:B--2---:R-:W-:-:S05]  /*2d3a0*/  FFMA R154, R155, R2, R154 ;  /* 0x000000029b9a7223 */ /* 0x004fca000000009a */
[----:B------:R-:W-:-:S05]  /*2d3b0*/  F2FP.F16.F32.PACK_AB R154, RZ, R154 ;  /* 0x0000009aff9a723e */ /* 0x000fca00000000ff */
[----:B------:R2:W-:Y:S02]  /*2d3c0*/  @P4 STG.E.U16 desc[UR46][R166.64+0x1f2], R154 ;  /* 0x0001f29aa6004986 */ /* 0x0005e4000c10152e */
[----:B--2---:R-:W-:-:S05]  /*2d3d0*/  IMAD.U32 R154, RZ, RZ, UR6 ;  /* 0x00000006ff9a7e24 */ /* 0x004fca000f8e00ff */
[----:B------:R-:W-:-:S04]  /*2d3e0*/  LEA R154, P4, R154, R168, 0x9 ;  /* 0x000000a89a9a7211 */ /* 0x000fc800078848ff */
[----:B------:R-:W-:Y:S02]  /*2d3f0*/  IADD3.X R155, R169, UR4, RZ, P4, !PT ;  /* 0x00000004a99b7c10 */ /* 0x000fe4000a7fe4ff */
[----:B------:R-:W-:-:S13]  /*2d400*/  ISETP.GT.AND P4, PT, R0, 0x100, P5 ;  /* 0x000001000000780c */ /* 0x000fda0002f84270 */
[----:B------:R-:W2:Y:S01]  /*2d410*/  @P4 LDG.E.LTC128B.U16 R19, desc[UR46][R178.64] ;  /* 0x0000002eb2134981 */ /* 0x000ea2000c1e1520 */
[----:B------:R-:W-:Y:S01]  /*2d420*/  BSSY B1, `(.L_x_540) ;  /* 0x000000a000017945 */ /* 0x000fe20003800000 */
[----:B--2---:R-:W-:-:S05]  /*2d430*/  HADD2.F32 R156, -RZ, R19.H0_H0 ;  /* 0x20000013ff9c7230 */ /* 0x004fca0000004100 */
[----:B------:R-:W-:-:S04]  /*2d440*/  FMUL R156, R156, R16 ;  /* 0x000000109c9c7220 */ /* 0x000fc80000400000 */
[----:B----4-:R-:W-:-:S05]  /*2d450*/  FFMA R156, R157, R2, R156 ;  /* 0x000000029d9c7223 */ /* 0x010fca000000009c */
[----:B------:R-:W-:-:S05]  /*2d460*/  F2FP.F16.F32.PACK_AB R156, RZ, R156 ;  /* 0x0000009cff9c723e */ /* 0x000fca00000000ff */
[----:B------:R2:W-:Y:S01]  /*2d470*/  @P4 STG.E.U16 desc[UR46][R154.64], R156 ;  /* 0x0000009c9a004986 */ /* 0x0005e2000c10152e */
[----:B------:R-:W-:-:S04]  /*2d480*/  LOP3.LUT P4, RZ, R17, 0x2, RZ, 0xc0, !PT ;  /* 0x0000000211ff7812 */ /* 0x000fc8000788c0ff */
[----:B------:R-:W-:-:S13]  /*2d490*/  ISETP.GT.AND P4, PT, R0, 0x100, P4 ;  /* 0x000001000000780c */ /* 0x000fda0002784270 */
[----:B--2---:R-:W-:Y:S05]  /*2d4a0*/  @!P4 BRA `(.L_x_541) ;  /* 0x000000000004c947 */ /* 0x004fea0003800000 */
[----:B------:R2:W5:Y:S02]  /*2d4b0*/  LDG.E.LTC128B.U16 R19, desc[UR46][R12.64+0x2] ;  /* 0x0000022e0c137981 */ /* 0x000564000c1e1520 */
.L_x_541:
[----:B------:R-:W-:Y:S05]  /*2d4c0*/  BSYNC B1 ;  /* 0x0000000000017941 */ /* 0x000fea0003800000 */
.L_x_540:
[----:B------:R-:W4:Y:S01]  /*2d4d0*/  LDL.LU R157, [R1+0x804] ;  /* 0x00080400019d7983 */ /* 0x000f220000300800 */
        /* <DEDUP_REMOVED lines=8> */
[----:B------:R-:W-:-:S13]  /*2d560*/  ISETP.GT.AND P4, PT, R0, 0x108, P5 ;  /* 0x000001080000780c */ /* 0x000fda0002f84270 */
[----:B----4-:R-:W-:Y:S05]  /*2d570*/  @!P4 BRA `(.L_x_543) ;  /* 0x000000000004c947 */ /* 0x010fea0003800000 */
[----:B------:R4:W5:Y:S02]  /*2d580*/  LDG.E.LTC128B.U16 R19, desc[UR46][R162.64] ;  /* 0x0000002ea2137981 */ /* 0x000964000c1e1520 */
.L_x_543:
[----:B------:R-:W-:Y:S05]  /*2d590*/  BSYNC B1 ;  /* 0x0000000000017941 */ /* 0x000fea0003800000 */
.L_x_542:
[----:B------:R-:W2:Y:S01]  /*2d5a0*/  LDL.LU R157, [R1+0x808] ;  /* 0x00080800019d7983 */ /* 0x000ea20000300800 */
[----:B-----5:R-:W-:Y:S01]  /*2d5b0*/  HADD2.F32 R156, -RZ, R19.H0_H0 ;  /* 0x20000013ff9c7230 */ /* 0x020fe20000004100 */
[----:B------:R-:W-:Y:S04]  /*2d5c0*/  BSSY B1, `(.L_x_544) ;  /* 0x000000b000017945 */ /* 0x000fe80003800000 */
[----:B------:R-:W-:-:S04]  /*2d5d0*/  FMUL R156, R156, R16 ;  /* 0x000000109c9c7220 */ /* 0x000fc80000400000 */
[----:B--2---:R-:W-:-:S05]  /*2d5e0*/  FFMA R156, R157, R2, R156 ;  /* 0x000000029d9c7223 */ /* 0x004fca000000009c */
[----:B------:R-:W-:-:S05]  /*2d5f0*/  F2FP.F16.F32.PACK_AB R156, RZ, R156 ;  /* 0x0000009cff9c723e */ /* 0x000fca00000000ff */
[----:B------:R2:W-:Y:S02]  /*2d600*/  @P4 STG.E.U16 desc[UR46][R158.64], R156 ;  /* 0x0000009c9e004986 */ /* 0x0005e4000c10152e */
[----:B--2---:R-:W-:-:S05]  /*2d610*/  IADD3 R156, P4, R180, R154, RZ ;  /* 0x0000009ab49c7210 */ /* 0x004fca0007f9e0ff */
[----:B------:R-:W-:Y:S01]  /*2d620*/  IMAD.X R157, R181, 0x1, R155, P4 ;  /* 0x00000001b59d7824 */ /* 0x000fe200020e069b */
[----:B------:R-:W-:-:S04]  /*2d630*/  LOP3.LUT P4, RZ, R17, 0x2, RZ, 0xc0, !PT ;  /* 0x0000000211ff7812 */ /* 0x000fc8000788c0ff */
[----:B------:R-:W-:-:S13]  /*2d640*/  ISETP.GT.AND P4, PT, R0, 0x108, P4 ;  /* 0x000001080000780c */ /* 0x000fda0002784270 */
[----:B------:R-:W-:Y:S05]  /*2d650*/  @!P4 BRA `(.L_x_545) ;  /* 0x000000000004c947 */ /* 0x000fea0003800000 */
[----:B------:R2:W5:Y:S02]  /*2d660*/  LDG.E.LTC128B.U16 R19, desc[UR46][R10.64+0x2] ;  /* 0x0000022e0a137981 */ /* 0x000564000c1e1520 */
.L_x_545:
[----:B------:R-:W-:Y:S05]  /*2d670*/  BSYNC B1 ;  /* 0x0000000000017941 */ /* 0x000fea0003800000 */
.L_x_544:
        /* <DEDUP_REMOVED lines=11> */
.L_x_547:
[----:B------:R-:W-:Y:S05]  /*2d730*/  BSYNC B1 ;  /* 0x0000000000017941 */ /* 0x000fea0003800000 */
.L_x_546:
[----:B------:R-:W2:Y:S01]  /*2d740*/  LDL.LU R161, [R1+0x810] ;  /* 0x0008100001a17983 */ /* 0x000ea20000300800 */
[----:B-----5:R-:W-:Y:S01]  /*2d750*/  HADD2.F32 R160, -RZ, R19.H0_H0 ;  /* 0x20000013ffa07230 */ /* 0x020fe20000004100 */
[----:B------:R-:W-:Y:S04]  /*2d760*/  BSSY B1, `(.L_x_548) ;  /* 0x000000c000017945 */ /* 0x000fe80003800000 */
[----:B------:R-:W-:-:S04]  /*2d770*/  FMUL R160, R160, R16 ;  /* 0x00000010a0a07220 */ /* 0x000fc80000400000 */
[----:B--2---:R-:W-:Y:S01]  /*2d780*/  FFMA R160, R161, R2, R160 ;  /* 0x00000002a1a07223 */ /* 0x004fe200000000a0 */
[----:B------:R-:W-:-:S04]  /*2d790*/  @P4 IMAD.MOV.U32 R161, RZ, RZ, R155 ;  /* 0x000000ffffa14224 */ /* 0x000fc800078e009b */
[----:B------:R-:W-:-:S04]  /*2d7a0*/  F2FP.F16.F32.PACK_AB R160, RZ, R160 ;  /* 0x000000a0ffa0723e */ /* 0x000fc800000000ff */
[----:B----4-:R-:W-:Y:S01]  /*2d7b0*/  PRMT R162, R160, 0x7610, R162 ;  /* 0x00007610a0a27816 */ /* 0x010fe200000000a2 */
[----:B------:R-:W-:-:S05]  /*2d7c0*/  @P4 IMAD.MOV.U32 R160, RZ, RZ, R154 ;  /* 0x000000ffffa04224 */ /* 0x000fca00078e009a */
[----:B------:R2:W-:Y:S01]  /*2d7d0*/  @P4 STG.E.U16 desc[UR46][R160.64+0x10], R162 ;  /* 0x000010a2a0004986 */ /* 0x0005e2000c10152e */
[----:B------:R-:W-:-:S04]  /*2d7e0*/  LOP3.LUT P4, RZ, R17, 0x8, RZ, 0xc0, !PT ;  /* 0x0000000811ff7812 */ /* 0x000fc8000788c0ff */
[----:B------:R-:W-:-:S13]  /*2d7f0*/  ISETP.GT.AND P4, PT, R0, 0x100, P4 ;  /* 0x000001000000780c */ /* 0x000fda0002784270 */
[----:B--2---:R-:W-:Y:S05]  /*2d800*/  @!P4 BRA `(.L_x_549) ;  /* 0x000000000004c947 */ /* 0x004fea0003800000 */
[----:B------:R2:W5:Y:S02]  /*2d810*/  LDG.E.LTC128B.U16 R19, desc[UR46][R12.64+0x12] ;  /* 0x0000122e0c137981 */ /* 0x000564000c1e1520 */
.L_x_549:
[----:B------:R-:W-:Y:S05]  /*2d820*/  BSYNC B1 ;  /* 0x0000000000017941 */ /* 0x000fea0003800000 */
.L_x_548:
[----:B------:R-:W4:Y:S01]  /*2d830*/  LDL.LU R161, [R1+0x814] ;  /* 0x0008140001a17983 */ /* 0x000f220000300800 */
[----:B-----5:R-:W-:Y:S01]  /*2d840*/  HADD2.F32 R160, -RZ, R19.H0_H0 ;  /* 0x20000013ffa07230 */ /* 0x020fe20000004100 */
[----:B------:R-:W-:Y:S04]  /*2d850*/  BSSY B1, `(.L_x_550) ;  /* 0x0000009000017945 */ /* 0x000fe80003800000 */
[----:B------:R-:W-:-:S04]  /*2d860*/  FMUL R160, R160, R16 ;  /* 0x00000010a0a07220 */ /* 0x000fc80000400000 */
[----:B----4-:R-:W-:-:S05]  /*2d870*/  FFMA R160, R161, R2, R160 ;  /* 0x00000002a1a07223 */ /* 0x010fca00000000a0 */
[----:B------:R-:W-:-:S05]  /*2d880*/  F2FP.F16.F32.PACK_AB R160, RZ, R160 ;  /* 0x000000a0ffa0723e */ /* 0x000fca00000000ff */
[----:B------:R4:W-:Y:S01]  /*2d890*/  @P4 STG.E.U16 desc[UR46][R154.64+0x12], R160 ;  /* 0x000012a09a004986 */ /* 0x0009e2000c10152e */
[----:B------:R-:W-:-:S04]  /*2d8a0*/  LOP3.LUT P4, RZ, R17, 0x4, RZ, 0xc0, !PT ;  /* 0x0000000411ff7812 */ /* 0x000fc8000788c0ff */
[----:B------:R-:W-:-:S13]  /*2d8b0*/  ISETP.GT.AND P4, PT, R0, 0x108, P4 ;  /* 0x000001080000780c */ /* 0x000fda0002784270 */
[----:B----4-:R-:W-:Y:S05]  /*2d8c0*/  @!P4 BRA `(.L_x_551) ;  /* 0x000000000004c947 */ /* 0x010fea0003800000 */
[----:B------:R4:W5:Y:S02]  /*2d8d0*/  LDG.E.LTC128B.U16 R19, desc[UR46][R10.64+0x10] ;  /* 0x0000102e0a137981 */ /* 0x000964000c1e1520 */
.L_x_551:
[----:B------:R-:W-:Y:S05]  /*2d8e0*/  BSYNC B1 ;  /* 0x0000000000017941 */ /* 0x000fea0003800000 */
.L_x_550:
        /* <DEDUP_REMOVED lines=11> */
.L_x_553:
[----:B------:R-:W-:Y:S05]  /*2d9a0*/  BSYNC B1 ;  /* 0x0000000000017941 */ /* 0x000fea0003800000 */
.L_x_552:
        /* <DEDUP_REMOVED lines=11> */
.L_x_555:
[----:B------:R-:W-:Y:S05]  /*2da60*/  BSYNC B1 ;  /* 0x0000000000017941 */ /* 0x000fea0003800000 */
.L_x_554:
        /* <DEDUP_REMOVED lines=10> */
[----:B------:R-:W-:-:S04]  /*2db10*/  LOP3.LUT P4, RZ, R17, 0x40, RZ, 0xc0, !PT ;  /* 0x0000004011ff7812 */ /* 0x000fc8000788c0ff */
[----:B------:R-:W-:-:S13]  /*2db20*/  ISETP.GT.AND P4, PT, R0, 0x100, P4 ;  /* 0x000001000000780c */ /* 0x000fda0002784270 */
[----:B--2---:R-:W-:Y:S05]  /*2db30*/  @!P4 BRA `(.L_x_557) ;  /* 0x000000000004c947 */ /* 0x004fea0003800000 */
[----:B------:R2:W5:Y:S02]  /*2db40*/  LDG.E.LTC128B.U16 R19, desc[UR46][R12.64+0x22] ;  /* 0x0000222e0c137981 */ /* 0x000564000c1e1520 */
.L_x_557:
[----:B------:R-:W-:Y:S05]  /*2db50*/  BSYNC B1 ;  /* 0x0000000000017941 */ /* 0x000fea0003800000 */
.L_x_556:
        /* <DEDUP_REMOVED lines=11> */
.L_x_559:
[----:B------:R-:W-:Y:S05]  /*2dc10*/  BSYNC B1 ;  /* 0x0000000000017941 */ /* 0x000fea0003800000 */
.L_x_558:
        /* <DEDUP_REMOVED lines=11> */
.L_x_561:
[----:B------:R-:W-:Y:S05]  /*2dcd0*/  BSYNC B1 ;  /* 0x0000000000017941 */ /* 0x000fea0003800000 */
.L_x_560:
        /* <DEDUP_REMOVED lines=11> */
.L_x_563:
[----:B------:R-:W-:Y:S05]  /*2dd90*/  BSYNC B1 ;  /* 0x0000000000017941 */ /* 0x000fea0003800000 */
.L_x_562:
        /* <DEDUP_REMOVED lines=14> */
.L_x_565:
[----:B------:R-:W-:Y:S05]  /*2de80*/  BSYNC B1 ;  /* 0x0000000000017941 */ /* 0x000fea0003800000 */
.L_x_564:
        /* <DEDUP_REMOVED lines=11> */
.L_x_567:
[----:B------:R-:W-:Y:S05]  /*2df40*/  BSYNC B1 ;  /* 0x0000000000017941 */ /* 0x000fea0003800000 */
.L_x_566:
        /* <DEDUP_REMOVED lines=11> */
.L_x_569:
[----:B------:R-:W-:Y:S05]  /*2e000*/  BSYNC B1 ;  /* 0x0000000000017941 */ /* 0x000fea0003800000 */
.L_x_568:
        /* <DEDUP_REMOVED lines=11> */
.L_x_571:
[----:B------:R-:W-:Y:S05]  /*2e0c0*/  BSYNC B1 ;  /* 0x0000000000017941 */ /* 0x000fea0003800000 */
.L_x_570:
        /* <DEDUP_REMOVED lines=14> */
.L_x_573:
[----:B------:R-:W-:Y:S05]  /*2e1b0*/  BSYNC B1 ;  /* 0x0000000000017941 */ /* 0x000fea0003800000 */
.L_x_572:
        /* <DEDUP_REMOVED lines=11> */
.L_x_575:
[----:B------:R-:W-:Y:S05]  /*2e270*/  BSYNC B1 ;  /* 0x0000000000017941 */ /* 0x000fea0003800000 */
.L_x_574:
        /* <DEDUP_REMOVED lines=11> */
.L_x_577:
[----:B------:R-:W-:Y:S05]  /*2e330*/  BSYNC B1 ;  /* 0x0000000000017941 */ /* 0x000fea0003800000 */
.L_x_576:
        /* <DEDUP_REMOVED lines=11> */
.L_x_579:
[----:B------:R-:W-:Y:S05]  /*2e3f0*/  BSYNC B1 ;  /* 0x0000000000017941 */ /* 0x000fea0003800000 */
.L_x_578:
        /* <DEDUP_REMOVED lines=14> */
.L_x_581:
[----:B------:R-:W-:Y:S05]  /*2e4e0*/  BSYNC B1 ;  /* 0x0000000000017941 */ /* 0x000fea0003800000 */
.L_x_580:
        /* <DEDUP_REMOVED lines=11> */
.L_x_583:
[----:B------:R-:W-:Y:S05]  /*2e5a0*/  BSYNC B1 ;  /* 0x0000000000017941 */ /* 0x000fea0003800000 */
.L_x_582:
        /* <DEDUP_REMOVED lines=11> */
.L_x_585:
[----:B------:R-:W-:Y:S05]  /*2e660*/  BSYNC B1 ;  /* 0x0000000000017941 */ /* 0x000fea0003800000 */
.L_x_584:
        /* <DEDUP_REMOVED lines=11> */
.L_x_587:
[----:B------:R-:W-:Y:S05]  /*2e720*/  BSYNC B1 ;  /* 0x0000000000017941 */ /* 0x000fea0003800000 */
.L_x_586:
        /* <DEDUP_REMOVED lines=14> */
.L_x_589:
[----:B------:R-:W-:Y:S05]  /*2e810*/  BSYNC B1 ;  /* 0x0000000000017941 */ /* 0x000fea0003800000 */
.L_x_588:
        /* <DEDUP_REMOVED lines=11> */
.L_x_591:
[----:B------:R-:W-:Y:S05]  /*2e8d0*/  BSYNC B1 ;  /* 0x0000000000017941 */ /* 0x000fea0003800000 */
.L_x_590:
        /* <DEDUP_REMOVED lines=11> */
.L_x_593:
[----:B------:R-:W-:Y:S05]  /*2e990*/  BSYNC B1 ;  /* 0x0000000000017941 */ /* 0x000fea0003800000 */
.L_x_592:
        /* <DEDUP_REMOVED lines=11> */
.L_x_595:
[----:B------:R-:W-:Y:S05]  /*2ea50*/  BSYNC B1 ;  /* 0x0000000000017941 */ /* 0x000fea0003800000 */
.L_x_594:
        /* <DEDUP_REMOVED lines=14> */
.L_x_597:
[----:B------:R-:W-:Y:S05]  /*2eb40*/  BSYNC B1 ;  /* 0x0000000000017941 */ /* 0x000fea0003800000 */
.L_x_596:
        /* <DEDUP_REMOVED lines=11> */
.L_x_599:
[----:B------:R-:W-:Y:S05]  /*2ec00*/  BSYNC B1 ;  /* 0x0000000000017941 */ /* 0x000fea0003800000 */
.L_x_598:
        /* <DEDUP_REMOVED lines=11> */
.L_x_601:
[----:B------:R-:W-:Y:S05]  /*2ecc0*/  BSYNC B1 ;  /* 0x0000000000017941 */ /* 0x000fea0003800000 */
.L_x_600:
        /* <DEDUP_REMOVED lines=11> */
.L_x_603:
[----:B------:R-:W-:Y:S05]  /*2ed80*/  BSYNC B1 ;  /* 0x0000000000017941 */ /* 0x000fea0003800000 */
.L_x_602:
        /* <DEDUP_REMOVED lines=14> */
.L_x_605:
[----:B------:R-:W-:Y:S05]  /*2ee70*/  BSYNC B1 ;  /* 0x0000000000017941 */ /* 0x000fea0003800000 */
.L_x_604:
        /* <DEDUP_REMOVED lines=11> */
.L_x_607:
[----:B------:R-:W-:Y:S05]  /*2ef30*/  BSYNC B1 ;  /* 0x0000000000017941 */ /* 0x000fea0003800000 */
.L_x_606:
        /* <DEDUP_REMOVED lines=11> */
.L_x_609:
[----:B------:R-:W-:Y:S05]  /*2eff0*/  BSYNC B1 ;  /* 0x0000000000017941 */ /* 0x000fea0003800000 */
.L_x_608:
        /* <DEDUP_REMOVED lines=11> */
.L_x_611:
[----:B------:R-:W-:Y:S05]  /*2f0b0*/  BSYNC B1 ;  /* 0x0000000000017941 */ /* 0x000fea0003800000 */
.L_x_610:
        /* <DEDUP_REMOVED lines=14> */
.L_x_613:
[----:B------:R-:W-:Y:S05]  /*2f1a0*/  BSYNC B1 ;  /* 0x0000000000017941 */ /* 0x000fea0003800000 */
.L_x_612:
        /* <DEDUP_REMOVED lines=11> */
.L_x_615:
[----:B------:R-:W-:Y:S05]  /*2f260*/  BSYNC B1 ;  /* 0x0000000000017941 */ /* 0x000fea0003800000 */
.L_x_614:
        /* <DEDUP_REMOVED lines=11> */
.L_x_617:
[----:B------:R-:W-:Y:S05]  /*2f320*/  BSYNC B1 ;  /* 0x0000000000017941 */ /* 0x000fea0003800000 */
.L_x_616:
        /* <DEDUP_REMOVED lines=11> */
.L_x_619:
[----:B------:R-:W-:Y:S05]  /*2f3e0*/  BSYNC B1 ;  /* 0x0000000000017941 */ /* 0x000fea0003800000 */
.L_x_618:
        /* <DEDUP_REMOVED lines=14> */
.L_x_621:
[----:B------:R-:W-:Y:S05]  /*2f4d0*/  BSYNC B1 ;  /* 0x0000000000017941 */ /* 0x000fea0003800000 */
.L_x_620:
        /* <DEDUP_REMOVED lines=11> */
.L_x_623:
[----:B------:R-:W-:Y:S05]  /*2f590*/  BSYNC B1 ;  /* 0x0000000000017941 */ /* 0x000fea0003800000 */
.L_x_622:
        /* <DEDUP_REMOVED lines=11> */
.L_x_625:
[----:B------:R-:W-:Y:S05]  /*2f650*/  BSYNC B1 ;  /* 0x0000000000017941 */ /* 0x000fea0003800000 */
.L_x_624:
        /* <DEDUP_REMOVED lines=11> */
.L_x_627:
[----:B------:R-:W-:Y:S05]  /*2f710*/  BSYNC B1 ;  /* 0x0000000000017941 */ /* 0x000fea0003800000 */
.L_x_626:
        /* <DEDUP_REMOVED lines=14> */
.L_x_629:
[----:B------:R-:W-:Y:S05]  /*2f800*/  BSYNC B1 ;  /* 0x0000000000017941 */ /* 0x000fea0003800000 */
.L_x_628:
        /* <DEDUP_REMOVED lines=11> */
.L_x_631:
[----:B------:R-:W-:Y:S05]  /*2f8c0*/  BSYNC B1 ;  /* 0x0000000000017941 */ /* 0x000fea0003800000 */
.L_x_630:
        /* <DEDUP_REMOVED lines=11> */
.L_x_633:
[----:B------:R-:W-:Y:S05]  /*2f980*/  BSYNC B1 ;  /* 0x0000000000017941 */ /* 0x000fea0003800000 */
.L_x_632:
        /* <DEDUP_REMOVED lines=11> */
.L_x_635:
[----:B------:R-:W-:Y:S05]  /*2fa40*/  BSYNC B1 ;  /* 0x0000000000017941 */ /* 0x000fea0003800000 */
.L_x_634:
        /* <DEDUP_REMOVED lines=14> */
.L_x_637:
[----:B------:R-:W-:Y:S05]  /*2fb30*/  BSYNC B1 ;  /* 0x0000000000017941 */ /* 0x000fea0003800000 */
.L_x_636:
        /* <DEDUP_REMOVED lines=11> */
.L_x_639:
[----:B------:R-:W-:Y:S05]  /*2fbf0*/  BSYNC B1 ;  /* 0x0000000000017941 */ /* 0x000fea0003800000 */
.L_x_638:
        /* <DEDUP_REMOVED lines=11> */
.L_x_641:
[----:B------:R-:W-:Y:S05]  /*2fcb0*/  BSYNC B1 ;  /* 0x0000000000017941 */ /* 0x000fea0003800000 */
.L_x_640:
        /* <DEDUP_REMOVED lines=11> */
.L_x_643:
[----:B------:R-:W-:Y:S05]  /*2fd70*/  BSYNC B1 ;  /* 0x0000000000017941 */ /* 0x000fea0003800000 */
.L_x_642:
        /* <DEDUP_REMOVED lines=14> */
.L_x_645:
[----:B------:R-:W-:Y:S05]  /*2fe60*/  BSYNC B1 ;  /* 0x0000000000017941 */ /* 0x000fea0003800000 */
.L_x_644:
        /* <DEDUP_REMOVED lines=11> */
.L_x_647:
[----:B------:R-:W-:Y:S05]  /*2ff20*/  BSYNC B1 ;  /* 0x0000000000017941 */ /* 0x000fea0003800000 */
.L_x_646:
        /* <DEDUP_REMOVED lines=11> */
.L_x_649:
[----:B------:R-:W-:Y:S05]  /*2ffe0*/  BSYNC B1 ;  /* 0x0000000000017941 */ /* 0x000fea0003800000 */
.L_x_648:
        /* <DEDUP_REMOVED lines=11> */
.L_x_651:
[----:B------:R-:W-:Y:S05]  /*300a0*/  BSYNC B1 ;  /* 0x0000000000017941 */ /* 0x000fea0003800000 */
.L_x_650:
        /* <DEDUP_REMOVED lines=14> */
.L_x_653:
[----:B------:R-:W-:Y:S05]  /*30190*/  BSYNC B1 ;  /* 0x0000000000017941 */ /* 0x000fea0003800000 */
.L_x_652:
        /* <DEDUP_REMOVED lines=11> */
.L_x_655:
[----:B------:R-:W-:Y:S05]  /*30250*/  BSYNC B1 ;  /* 0x0000000000017941 */ /* 0x000fea0003800000 */
.L_x_654:
        /* <DEDUP_REMOVED lines=11> */
.L_x_657:
[----:B------:R-:W-:Y:S05]  /*30310*/  BSYNC B1 ;  /* 0x0000000000017941 */ /* 0x000fea0003800000 */
.L_x_656:
        /* <DEDUP_REMOVED lines=11> */
.L_x_659:
[----:B------:R-:W-:Y:S05]  /*303d0*/  BSYNC B1 ;  /* 0x0000000000017941 */ /* 0x000fea0003800000 */
.L_x_658:
        /* <DEDUP_REMOVED lines=14> */
.L_x_661:
[----:B------:R-:W-:Y:S05]  /*304c0*/  BSYNC B1 ;  /* 0x0000000000017941 */ /* 0x000fea0003800000 */
.L_x_660:
        /* <DEDUP_REMOVED lines=11> */
.L_x_663:
[----:B------:R-:W-:Y:S05]  /*30580*/  BSYNC B1 ;  /* 0x0000000000017941 */ /* 0x000fea0003800000 */
.L_x_662:
        /* <DEDUP_REMOVED lines=11> */
.L_x_665:
[----:B------:R-:W-:Y:S05]  /*30640*/  BSYNC B1 ;  /* 0x0000000000017941 */ /* 0x000fea0003800000 */
.L_x_664:
        /* <DEDUP_REMOVED lines=11> */
.L_x_667:
[----:B------:R-:W-:Y:S05]  /*30700*/  BSYNC B1 ;  /* 0x0000000000017941 */ /* 0x000fea0003800000 */
.L_x_666:
        /* <DEDUP_REMOVED lines=14> */
.L_x_669:
[----:B------:R-:W-:Y:S05]  /*307f0*/  BSYNC B1 ;  /* 0x0000000000017941 */ /* 0x000fea0003800000 */
.L_x_668:
        /* <DEDUP_REMOVED lines=11> */
.L_x_671:
[----:B------:R-:W-:Y:S05]  /*308b0*/  BSYNC B1 ;  /* 0x0000000000017941 */ /* 0x000fea0003800000 */
.L_x_670:
        /* <DEDUP_REMOVED lines=11> */
.L_x_673:
[----:B------:R-:W-:Y:S05]  /*30970*/  BSYNC B1 ;  /* 0x0000000000017941 */ /* 0x000fea0003800000 */
.L_x_672:
        /* <DEDUP_REMOVED lines=11> */
.L_x_675:
[----:B------:R-:W-:Y:S05]  /*30a30*/  BSYNC B1 ;  /* 0x0000000000017941 */ /* 0x000fea0003800000 */
.L_x_674:
        /* <DEDUP_REMOVED lines=14> */
.L_x_677:
[----:B------:R-:W-:Y:S05]  /*30b20*/  BSYNC B1 ;  /* 0x0000000000017941 */ /* 0x000fea0003800000 */
.L_x_676:
        /* <DEDUP_REMOVED lines=11> */
.L_x_679:
[----:B------:R-:W-:Y:S05]  /*30be0*/  BSYNC B1 ;  /* 0x0000000000017941 */ /* 0x000fea0003800000 */
.L_x_678:
        /* <DEDUP_REMOVED lines=11> */
.L_x_681:
[----:B------:R-:W-:Y:S05]  /*30ca0*/  BSYNC B1 ;  /* 0x0000000000017941 */ /* 0x000fea0003800000 */
.L_x_680:
        /* <DEDUP_REMOVED lines=11> */
.L_x_683:
[----:B------:R-:W-:Y:S05]  /*30d60*/  BSYNC B1 ;  /* 0x0000000000017941 */ /* 0x000fea0003800000 */
.L_x_682:
        /* <DEDUP_REMOVED lines=14> */
.L_x_685:
[----:B------:R-:W-:Y:S05]  /*30e50*/  BSYNC B1 ;  /* 0x0000000000017941 */ /* 0x000fea0003800000 */
.L_x_684:
        /* <DEDUP_REMOVED lines=11> */
.L_x_687:
[----:B------:R-:W-:Y:S05]  /*30f10*/  BSYNC B1 ;  /* 0x0000000000017941 */ /* 0x000fea0003800000 */
.L_x_686:
        /* <DEDUP_REMOVED lines=11> */
.L_x_689:
[----:B------:R-:W-:Y:S05]  /*30fd0*/  BSYNC B1 ;  /* 0x0000000000017941 */ /* 0x000fea0003800000 */
.L_x_688:
        /* <DEDUP_REMOVED lines=11> */
.L_x_691:
[----:B------:R-:W-:Y:S05]  /*31090*/  BSYNC B1 ;  /* 0x0000000000017941 */ /* 0x000fea0003800000 */
.L_x_690:
        /* <DEDUP_REMOVED lines=14> */
.L_x_693:
[----:B------:R-:W-:Y:S05]  /*31180*/  BSYNC B1 ;  /* 0x0000000000017941 */ /* 0x000fea0003800000 */
.L_x_692:
        /* <DEDUP_REMOVED lines=11> */
.L_x_695:
[----:B------:R-:W-:Y:S05]  /*31240*/  BSYNC B1 ;  /* 0x0000000000017941 */ /* 0x000fea0003800000 */
.L_x_694:
        /* <DEDUP_REMOVED lines=11> */
.L_x_697:
[----:B------:R-:W-:Y:S05]  /*31300*/  BSYNC B1 ;  /* 0x0000000000017941 */ /* 0x000fea0003800000 */
.L_x_696:
        /* <DEDUP_REMOVED lines=11> */
.L_x_699:
[----:B------:R-:W-:Y:S05]  /*313c0*/  BSYNC B1 ;  /* 0x0000000000017941 */ /* 0x000fea0003800000 */
.L_x_698:
        /* <DEDUP_REMOVED lines=14> */
.L_x_701:
[----:B------:R-:W-:Y:S05]  /*314b0*/  BSYNC B1 ;  /* 0x0000000000017941 */ /* 0x000fea0003800000 */
.L_x_700:
        /* <DEDUP_REMOVED lines=11> */
.L_x_703:
[----:B------:R-:W-:Y:S05]  /*31570*/  BSYNC B1 ;  /* 0x0000000000017941 */ /* 0x000fea0003800000 */
.L_x_702:
        /* <DEDUP_REMOVED lines=11> */
.L_x_705:
[----:B------:R-:W-:Y:S05]  /*31630*/  BSYNC B1 ;  /* 0x0000000000017941 */ /* 0x000fea0003800000 */
.L_x_704:
        /* <DEDUP_REMOVED lines=11> */
.L_x_707:
[----:B------:R-:W-:Y:S05]  /*316f0*/  BSYNC B1 ;  /* 0x0000000000017941 */ /* 0x000fea0003800000 */
.L_x_706:
        /* <DEDUP_REMOVED lines=14> */
.L_x_709:
[----:B------:R-:W-:Y:S05]  /*317e0*/  BSYNC B1 ;  /* 0x0000000000017941 */ /* 0x000fea0003800000 */
.L_x_708:
        /* <DEDUP_REMOVED lines=11> */
.L_x_711:
[----:B------:R-:W-:Y:S05]  /*318a0*/  BSYNC B1 ;  /* 0x0000000000017941 */ /* 0x000fea0003800000 */
.L_x_710:
        /* <DEDUP_REMOVED lines=11> */
.L_x_713:
[----:B------:R-:W-:Y:S05]  /*31960*/  BSYNC B1 ;  /* 0x0000000000017941 */ /* 0x000fea0003800000 */
.L_x_712:
        /* <DEDUP_REMOVED lines=11> */
.L_x_715:
[----:B------:R-:W-:Y:S05]  /*31a20*/  BSYNC B1 ;  /* 0x0000000000017941 */ /* 0x000fea0003800000 */
.L_x_714:
        /* <DEDUP_REMOVED lines=14> */
.L_x_717:
[----:B------:R-:W-:Y:S05]  /*31b10*/  BSYNC B1 ;  /* 0x0000000000017941 */ /* 0x000fea0003800000 */
.L_x_716:
        /* <DEDUP_REMOVED lines=11> */
.L_x_719:
[----:B------:R-:W-:Y:S05]  /*31bd0*/  BSYNC B1 ;  /* 0x0000000000017941 */ /* 0x000fea0003800000 */
.L_x_718:
        /* <DEDUP_REMOVED lines=11> */
.L_x_721:
[----:B------:R-:W-:Y:S05]  /*31c90*/  BSYNC B1 ;  /* 0x0000000000017941 */ /* 0x000fea0003800000 */
.L_x_720:
        /* <DEDUP_REMOVED lines=11> */
.L_x_723:
[----:B------:R-:W-:Y:S05]  /*31d50*/  BSYNC B1 ;  /* 0x0000000000017941 */ /* 0x000fea0003800000 */
.L_x_722:
        /* <DEDUP_REMOVED lines=14> */
.L_x_725:
[----:B------:R-:W-:Y:S05]  /*31e40*/  BSYNC B1 ;  /* 0x0000000000017941 */ /* 0x000fea0003800000 */
.L_x_724:
        /* <DEDUP_REMOVED lines=11> */
.L_x_727:
[----:B------:R-:W-:Y:S05]  /*31f00*/  BSYNC B1 ;  /* 0x0000000000017941 */ /* 0x000fea0003800000 */
.L_x_726:
        /* <DEDUP_REMOVED lines=11> */
.L_x_729:
[----:B------:R-:W-:Y:S05]  /*31fc0*/  BSYNC B1 ;  /* 0x0000000000017941 */ /* 0x000fea0003800000 */
.L_x_728:
        /* <DEDUP_REMOVED lines=11> */
.L_x_731:
[----:B------:R-:W-:Y:S05]  /*32080*/  BSYNC B1 ;  /* 0x0000000000017941 */ /* 0x000fea0003800000 */
.L_x_730:
        /* <DEDUP_REMOVED lines=14> */
.L_x_733:
[----:B------:R-:W-:Y:S05]  /*32170*/  BSYNC B1 ;  /* 0x0000000000017941 */ /* 0x000fea0003800000 */
.L_x_732:
        /* <DEDUP_REMOVED lines=11> */
.L_x_735:
[----:B------:R-:W-:Y:S05]  /*32230*/  BSYNC B1 ;  /* 0x0000000000017941 */ /* 0x000fea0003800000 */
.L_x_734:
        /* <DEDUP_REMOVED lines=11> */
.L_x_737:
[----:B------:R-:W-:Y:S05]  /*322f0*/  BSYNC B1 ;  /* 0x0000000000017941 */ /* 0x000fea0003800000 */
.L_x_736:
        /* <DEDUP_REMOVED lines=11> */
.L_x_739:
[----:B------:R-:W-:Y:S05]  /*323b0*/  BSYNC B1 ;  /* 0x0000000000017941 */ /* 0x000fea0003800000 */
.L_x_738:
        /* <DEDUP_REMOVED lines=14> */
.L_x_741:
[----:B------:R-:W-:Y:S05]  /*324a0*/  BSYNC B1 ;  /* 0x0000000000017941 */ /* 0x000fea0003800000 */
.L_x_740:
        /* <DEDUP_REMOVED lines=11> */
.L_x_743:
[----:B------:R-:W-:Y:S05]  /*32560*/  BSYNC B1 ;  /* 0x0000000000017941 */ /* 0x000fea0003800000 */
.L_x_742:
        /* <DEDUP_REMOVED lines=11> */
.L_x_745:
[----:B------:R-:W-:Y:S05]  /*32620*/  BSYNC B1 ;  /* 0x0000000000017941 */ /* 0x000fea0003800000 */
.L_x_744:
        /* <DEDUP_REMOVED lines=11> */
.L_x_747:
[----:B------:R-:W-:Y:S05]  /*326e0*/  BSYNC B1 ;  /* 0x0000000000017941 */ /* 0x000fea0003800000 */
.L_x_746:
        /* <DEDUP_REMOVED lines=14> */
.L_x_749:
[----:B------:R-:W-:Y:S05]  /*327d0*/  BSYNC B1 ;  /* 0x0000000000017941 */ /* 0x000fea0003800000 */
.L_x_748:
        /* <DEDUP_REMOVED lines=11> */
.L_x_751:
[----:B------:R-:W-:Y:S05]  /*32890*/  BSYNC B1 ;  /* 0x0000000000017941 */ /* 0x000fea0003800000 */
.L_x_750:
        /* <DEDUP_REMOVED lines=11> */
.L_x_753:
[----:B------:R-:W-:Y:S05]  /*32950*/  BSYNC B1 ;  /* 0x0000000000017941 */ /* 0x000fea0003800000 */
.L_x_752:
        /* <DEDUP_REMOVED lines=11> */
.L_x_755:
[----:B------:R-:W-:Y:S05]  /*32a10*/  BSYNC B1 ;  /* 0x0000000000017941 */ /* 0x000fea0003800000 */
.L_x_754:
        /* <DEDUP_REMOVED lines=14> */
.L_x_757:
[----:B------:R-:W-:Y:S05]  /*32b00*/  BSYNC B1 ;  /* 0x0000000000017941 */ /* 0x000fea0003800000 */
.L_x_756:
        /* <DEDUP_REMOVED lines=11> */
.L_x_759:
[----:B------:R-:W-:Y:S05]  /*32bc0*/  BSYNC B1 ;  /* 0x0000000000017941 */ /* 0x000fea0003800000 */
.L_x_758:
        /* <DEDUP_REMOVED lines=11> */
.L_x_761:
[----:B------:R-:W-:Y:S05]  /*32c80*/  BSYNC B1 ;  /* 0x0000000000017941 */ /* 0x000fea0003800000 */
.L_x_760:
        /* <DEDUP_REMOVED lines=11> */
.L_x_763:
[----:B------:R-:W-:Y:S05]  /*32d40*/  BSYNC B1 ;  /* 0x0000000000017941 */ /* 0x000fea0003800000 */
.L_x_762:
        /* <DEDUP_REMOVED lines=14> */
.L_x_765:
[----:B------:R-:W-:Y:S05]  /*32e30*/  BSYNC B1 ;  /* 0x0000000000017941 */ /* 0x000fea0003800000 */
.L_x_764:
        /* <DEDUP_REMOVED lines=11> */
.L_x_767:
[----:B------:R-:W-:Y:S05]  /*32ef0*/  BSYNC B1 ;  /* 0x0000000000017941 */ /* 0x000fea0003800000 */
.L_x_766:
        /* <DEDUP_REMOVED lines=11> */
.L_x_769:
[----:B------:R-:W-:Y:S05]  /*32fb0*/  BSYNC B1 ;  /* 0x0000000000017941 */ /* 0x000fea0003800000 */
.L_x_768:
        /* <DEDUP_REMOVED lines=11> */
.L_x_771:
[----:B------:R-:W-:Y:S05]  /*33070*/  BSYNC B1 ;  /* 0x0000000000017941 */ /* 0x000fea0003800000 */
.L_x_770:
        /* <DEDUP_REMOVED lines=11> */
[----:B--2---:R-:W-:Y:S05]  /*33130*/  @!P4 BRA `(.L_x_773) ;  /* 0x000000000004c947 */ /* 0x004fea0003800000 */
[----:B------:R2:W5:Y:S02]  /*33140*/  LDG.E.LTC128B.U16 R19, desc[UR46][R12.64+0x1d2] ;  /* 0x0001d22e0c137981 */ /* 0x000564000c1e1520 */
.L_x_773:
[----:B------:R-:W-:Y:S05]  /*33150*/  BSYNC B1 ;  /* 0x0000000000017941 */ /* 0x000fea0003800000 */
.L_x_772:
        /* <DEDUP_REMOVED lines=11> */
.L_x_775:
[----:B------:R-:W-:Y:S05]  /*33210*/  BSYNC B1 ;  /* 0x0000000000017941 */ /* 0x000fea0003800000 */
.L_x_774:
        /* <DEDUP_REMOVED lines=10> */
.L_x_777:
[----:B------:R-:W-:Y:S05]  /*332c0*/  BSYNC B1 ;  /* 0x0000000000017941 */ /* 0x000fea0003800000 */
.L_x_776:
        /* <DEDUP_REMOVED lines=10> */
.L_x_779:
[----:B------:R-:W-:Y:S05]  /*33370*/  BSYNC B1 ;  /* 0x0000000000017941 */ /* 0x000fea0003800000 */
.L_x_778:
        /* <DEDUP_REMOVED lines=13> */
.L_x_781:
[----:B------:R-:W-:Y:S05]  /*33450*/  BSYNC B1 ;  /* 0x0000000000017941 */ /* 0x000fea0003800000 */
.L_x_780:
        /* <DEDUP_REMOVED lines=10> */
.L_x_783:
[----:B------:R-:W-:Y:S05]  /*33500*/  BSYNC B1 ;  /* 0x0000000000017941 */ /* 0x000fea0003800000 */
.L_x_782:
        /* <DEDUP_REMOVED lines=10> */
.L_x_785:
[----:B------:R-:W-:Y:S05]  /*335b0*/  BSYNC B1 ;  /* 0x0000000000017941 */ /* 0x000fea0003800000 */
.L_x_784:
        /* <DEDUP_REMOVED lines=10> */
.L_x_787:
[----:B------:R-:W-:Y:S05]  /*33660*/  BSYNC B1 ;  /* 0x0000000000017941 */ /* 0x000fea0003800000 */
.L_x_786:
        /* <DEDUP_REMOVED lines=13> */
.L_x_789:
[----:B------:R-:W-:Y:S05]  /*33740*/  BSYNC B1 ;  /* 0x0000000000017941 */ /* 0x000fea0003800000 */
.L_x_788:
        /* <DEDUP_REMOVED lines=10> */
.L_x_791:
[----:B------:R-:W-:Y:S05]  /*337f0*/  BSYNC B1 ;  /* 0x0000000000017941 */ /* 0x000fea0003800000 */
.L_x_790:
        /* <DEDUP_REMOVED lines=10> */
.L_x_793:
[----:B------:R-:W-:Y:S05]  /*338a0*/  BSYNC B1 ;  /* 0x0000000000017941 */ /* 0x000fea0003800000 */
.L_x_792:
[----:B------:R-:W3:Y:S01]  /*338b0*/  LDL.LU R160, [R1+0x9fc] ;  /* 0x0009fc0001a07983 */ /* 0x000ee20000300800 */
[----:B-----5:R-:W-:-:S03]  /*338c0*/  HADD2.F32 R158, -RZ, R19.H0_H0 ;  /* 0x20000013ff9e7230 */ /* 0x020fc60000004100 */
[----:B------:R-:W4:Y:S02]  /*338d0*/  LDL.LU R159, [R1+0x600] ;  /* 0x00060000019f7983 */ /* 0x000f240000300800 */
[----:B------:R-:W-:-:S04]  /*338e0*/  FMUL R158, R158, R16 ;  /* 0x000000109e9e7220 */ /* 0x000fc80000400000 */
[----:B---3--:R-:W-:-:S05]  /*338f0*/  FFMA R158, R160, R2, R158 ;  /* 0x00000002a09e7223 */ /* 0x008fca000000009e */
[----:B------:R-:W-:-:S05]  /*33900*/  F2FP.F16.F32.PACK_AB R158, RZ, R158 ;  /* 0x0000009eff9e723e */ /* 0x000fca00000000ff */
[----:B------:R3:W-:Y:S01]  /*33910*/  @P4 STG.E.U16 desc[UR46][R156.64+0x1f2], R158 ;  /* 0x0001f29e9c004986 */ /* 0x0007e2000c10152e */
[----:B------:R-:W-:-:S13]  /*33920*/  ISETP.GT.AND P4, PT, R0, 0x180, P5 ;  /* 0x000001800000780c */ /* 0x000fda0002f84270 */
[----:B------:R-:W3:Y:S01]  /*33930*/  @P4 LDG.E.LTC128B.U16 R19, desc[UR46][R182.64] ;  /* 0x0000002eb6134981 */ /* 0x000ee2000c1e1520 */
[----:B------:R-:W-:Y:S01]  /*33940*/  IMAD.U32 R172, RZ, RZ, UR7 ;  /* 0x00000007ffac7e24 */ /* 0x000fe2000f8e00ff */
[----:B------:R-:W-:Y:S01]  /*33950*/  BSSY B1, `(.L_x_794) ;  /* 0x000000f000017945 */ /* 0x000fe20003800000 */
[----:B------:R-:W-:Y:S02]  /*33960*/  IMAD.U32 R160, RZ, RZ, UR6 ;  /* 0x00000006ffa07e24 */ /* 0x000fe4000f8e00ff */
[----:B------:R-:W-:Y:S02]  /*33970*/  IMAD R172, R172, 0x300, RZ ;  /* 0x00000300acac7824 */ /* 0x000fe400078e02ff */
[----:B------:R-:W-:-:S04]  /*33980*/  IMAD.WIDE.U32 R160, R160, 0x300, R168 ;  /* 0x00000300a0a07825 */ /* 0x000fc800078e00a8 */
[----:B------:R-:W-:Y:S02]  /*33990*/  IMAD.IADD R163, R161, 0x1, R172 ;  /* 0x00000001a1a37824 */ /* 0x000fe400078e02ac */
[----:B------:R-:W-:Y:S02]  /*339a0*/  @P4 IMAD.MOV.U32 R162, RZ, RZ, R160 ;  /* 0x000000ffffa24224 */ /* 0x000fe400078e00a0 */
        /* <DEDUP_REMOVED lines=9> */
.L_x_795:
[----:B------:R-:W-:Y:S05]  /*33a40*/  BSYNC B1 ;  /* 0x0000000000017941 */ /* 0x000fea0003800000 */
.L_x_794:
[----:B------:R-:W4:Y:S01]  /*33a50*/  LDL.LU R159, [R1+0x604] ;  /* 0x00060400019f7983 */ /* 0x000f220000300800 */
[----:B-----5:R-:W-:Y:S01]  /*33a60*/  HADD2.F32 R158, -RZ, R19.H0_H0 ;  /* 0x20000013ff9e7230 */ /* 0x020fe20000004100 */
[----:B------:R-:W-:Y:S01]  /*33a70*/  ISETP.GT.AND P5, PT, R0, 0x188, P5 ;  /* 0x000001880000780c */ /* 0x000fe20002fa4270 */
[----:B------:R-:W-:Y:S03]  /*33a80*/  BSSY B1, `(.L_x_796) ;  /* 0x000000c000017945 */ /* 0x000fe60003800000 */
[----:B------:R-:W-:-:S04]  /*33a90*/  FMUL R158, R158, R16 ;  /* 0x000000109e9e7220 */ /* 0x000fc80000400000 */
[----:B----4-:R-:W-:Y:S01]  /*33aa0*/  FFMA R158, R159, R2, R158 ;  /* 0x000000029f9e7223 */ /* 0x010fe2000000009e */
[----:B------:R-:W-:-:S04]  /*33ab0*/  @P4 IMAD.MOV.U32 R159, RZ, RZ, R163 ;  /* 0x000000ffff9f4224 */ /* 0x000fc800078e00a3 */
[----:B------:R-:W-:-:S04]  /*33ac0*/  F2FP.F16.F32.PACK_AB R158, RZ, R158 ;  /* 0x0000009eff9e723e */ /* 0x000fc800000000ff */
[----:B------:R-:W-:Y:S01]  /*33ad0*/  PRMT R173, R158, 0x7610, R173 ;  /* 0x000076109ead7816 */ /* 0x000fe200000000ad */
[----:B------:R-:W-:-:S05]  /*33ae0*/  @P4 IMAD.MOV.U32 R158, RZ, RZ, R160 ;  /* 0x000000ffff9e4224 */ /* 0x000fca00078e00a0 */
[----:B------:R4:W-:Y:S02]  /*33af0*/  @P4 STG.E.U16 desc[UR46][R158.64+0x2], R173 ;  /* 0x000002ad9e004986 */ /* 0x0009e4000c10152e */
[----:B----4-:R-:W-:-:S05]  /*33b00*/  IADD3 R158, P4, R180, R160, RZ ;  /* 0x000000a0b49e7210 */ /* 0x010fca0007f9e0ff */
[----:B------:R-:W-:Y:S01]  /*33b10*/  IMAD.X R159, R163, 0x1, R181, P4 ;  /* 0x00000001a39f7824 */ /* 0x000fe200020e06b5 */
[----:B------:R-:W-:Y:S07]  /*33b20*/  @!P5 BRA `(.L_x_797) ;  /* 0x000000000004d947 */ /* 0x000fee0003800000 */
[----:B------:R4:W5:Y:S02]  /*33b30*/  LDG.E.LTC128B.U16 R19, desc[UR46][R170.64] ;  /* 0x0000002eaa137981 */ /* 0x000964000c1e1520 */
.L_x_797:
[----:B------:R-:W-:Y:S05]  /*33b40*/  BSYNC B1 ;  /* 0x0000000000017941 */ /* 0x000fea0003800000 */
.L_x_796:
[----:B----4-:R-:W4:Y:S01]  /*33b50*/  LDL.LU R171, [R1+0x608] ;  /* 0x0006080001ab7983 */ /* 0x010f220000300800 */
[----:B-----5:R-:W-:Y:S01]  /*33b60*/  HADD2.F32 R170, -RZ, R19.H0_H0 ;  /* 0x20000013ffaa7230 */ /* 0x020fe20000004100 */
[----:B------:R-:W-:Y:S01]  /*33b70*/  LOP3.LUT P4, RZ, R17, 0x2, RZ, 0xc0, !PT ;  /* 0x0000000211ff7812 */ /* 0x000fe2000788c0ff */
[----:B------:R-:W-:Y:S03]  /*33b80*/  BSSY B1, `(.L_x_798) ;  /* 0x0000008000017945 */ /* 0x000fe60003800000 */
[----:B------:R-:W-:Y:S01]  /*33b90*/  FMUL R170, R170, R16 ;  /* 0x00000010aaaa7220 */ /* 0x000fe20000400000 */
[----:B------:R-:W-:-:S03]  /*33ba0*/  ISETP.GT.AND P4, PT, R0, 0x188, P4 ;  /* 0x000001880000780c */ /* 0x000fc60002784270 */
[----:B----4-:R-:W-:-:S05]  /*33bb0*/  FFMA R170, R171, R2, R170 ;  /* 0x00000002abaa7223 */ /* 0x010fca00000000aa */
[----:B------:R-:W-:-:S05]  /*33bc0*/  F2FP.F16.F32.PACK_AB R170, RZ, R170 ;  /* 0x000000aaffaa723e */ /* 0x000fca00000000ff */
[----:B------:R4:W-:Y:S01]  /*33bd0*/  @P5 STG.E.U16 desc[UR46][R158.64], R170 ;  /* 0x000000aa9e005986 */ /* 0x0009e2000c10152e */
[----:B------:R-:W-:Y:S05]  /*33be0*/  @!P4 BRA `(.L_x_799) ;  /* 0x000000000004c947 */ /* 0x000fea0003800000 */
[----:B------:R0:W5:Y:S02]  /*33bf0*/  LDG.E.LTC128B.U16 R19, desc[UR46][R6.64+0x2] ;  /* 0x0000022e06137981 */ /* 0x000164000c1e1520 */
.L_x_799:
[----:B------:R-:W-:Y:S05]  /*33c00*/  BSYNC B1 ;  /* 0x0000000000017941 */ /* 0x000fea0003800000 */
.L_x_798:
[----:B------:R-:W2:Y:S01]  /*33c10*/  LDL.LU R171, [R1+0x60c] ;  /* 0x00060c0001ab7983 */ /* 0x000ea20000300800 */
[----:B----45:R-:W-:Y:S01]  /*33c20*/  HADD2.F32 R170, -RZ, R19.H0_H0 ;  /* 0x20000013ffaa7230 */ /* 0x030fe20000004100 */
[----:B------:R-:W-:Y:S01]  /*33c30*/  LOP3.LUT P5, RZ, R17, 0x4, RZ, 0xc0, !PT ;  /* 0x0000000411ff7812 */ /* 0x000fe200078ac0ff */
[----:B------:R-:W-:Y:S03]  /*33c40*/  BSSY B1, `(.L_x_800) ;  /* 0x0000008000017945 */ /* 0x000fe60003800000 */
[----:B------:R-:W-:-:S04]  /*33c50*/  FMUL R170, R170, R16 ;  /* 0x00000010aaaa7220 */ /* 0x000fc80000400000 */
[----:B--2---:R-:W-:-:S05]  /*33c60*/  FFMA R170, R171, R2, R170 ;  /* 0x00000002abaa7223 */ /* 0x004fca00000000aa */
[----:B------:R-:W-:-:S05]  /*33c70*/  F2FP.F16.F32.PACK_AB R170, RZ, R170 ;  /* 0x000000aaffaa723e */ /* 0x000fca00000000ff */
[----:B------:R2:W-:Y:S01]  /*33c80*/  @P4 STG.E.U16 desc[UR46][R158.64+0x2], R170 ;  /* 0x000002aa9e004986 */ /* 0x0005e2000c10152e */
[----:B------:R-:W-:-:S13]  /*33c90*/  ISETP.GT.AND P4, PT, R0, 0x180, P5 ;  /* 0x000001800000780c */ /* 0x000fda0002f84270 */
[----:B--2---:R-:W-:Y:S05]  /*33ca0*/  @!P4 BRA `(.L_x_801) ;  /* 0x000000000004c947 */ /* 0x004fea0003800000 */
[----:B------:R2:W5:Y:S02]  /*33cb0*/  LDG.E.LTC128B.U16 R19, desc[UR46][R8.64+0x10] ;  /* 0x0000102e08137981 */ /* 0x000564000c1e1520 */
.L_x_801:
[----:B------:R-:W-:Y:S05]  /*33cc0*/  BSYNC B1 ;  /* 0x0000000000017941 */ /* 0x000fea0003800000 */
.L_x_800:
[----:B------:R-:W4:Y:S01]  /*33cd0*/  LDL.LU R171, [R1+0x610] ;  /* 0x0006100001ab7983 */ /* 0x000f220000300800 */
[----:B-----5:R-:W-:Y:S01]  /*33ce0*/  HADD2.F32 R170, -RZ, R19.H0_H0 ;  /* 0x20000013ffaa7230 */ /* 0x020fe20000004100 */
[----:B------:R-:W-:Y:S01]  /*33cf0*/  LOP3.LUT P5, RZ, R17, 0x8, RZ, 0xc0, !PT ;  /* 0x0000000811ff7812 */ /* 0x000fe200078ac0ff */
[----:B------:R-:W-:Y:S03]  /*33d00*/  BSSY B1, `(.L_x_802) ;  /* 0x000000b000017945 */ /* 0x000fe60003800000 */
[----:B------:R-:W-:-:S04]  /*33d10*/  FMUL R170, R170, R16 ;  /* 0x00000010aaaa7220 */ /* 0x000fc80000400000 */
[----:B----4-:R-:W-:Y:S01]  /*33d20*/  FFMA R170, R171, R2, R170 ;  /* 0x00000002abaa7223 */ /* 0x010fe200000000aa */
[----:B------:R-:W-:-:S04]  /*33d30*/  @P4 IMAD.MOV.U32 R171, RZ, RZ, R163 ;  /* 0x000000ffffab4224 */ /* 0x000fc800078e00a3 */
[----:B------:R-:W-:-:S04]  /*33d40*/  F2FP.F16.F32.PACK_AB R170, RZ, R170 ;  /* 0x000000aaffaa723e */ /* 0x000fc800000000ff */
[----:B------:R-:W-:Y:S01]  /*33d50*/  PRMT R173, R170, 0x7610, R173 ;  /* 0x00007610aaad7816 */ /* 0x000fe200000000ad */
[----:B------:R-:W-:-:S05]  /*33d60*/  @P4 IMAD.MOV.U32 R170, RZ, RZ, R160 ;  /* 0x000000ffffaa4224 */ /* 0x000fca00078e00a0 */
[----:B------:R4:W-:Y:S01]  /*33d70*/  @P4 STG.E.U16 desc[UR46][R170.64+0x10], R173 ;  /* 0x000010adaa004986 */ /* 0x0009e2000c10152e */
[----:B------:R-:W-:-:S13]  /*33d80*/  ISETP.GT.AND P4, PT, R0, 0x180, P5 ;  /* 0x000001800000780c */ /* 0x000fda0002f84270 */
[----:B----4-:R-:W-:Y:S05]  /*33d90*/  @!P4 BRA `(.L_x_803) ;  /* 0x000000000004c947 */ /* 0x010fea0003800000 */
[----:B------:R4:W5:Y:S02]  /*33da0*/  LDG.E.LTC128B.U16 R19, desc[UR46][R8.64+0x12] ;  /* 0x0000122e08137981 */ /* 0x000964000c1e1520 */
.L_x_803:
[----:B------:R-:W-:Y:S05]  /*33db0*/  BSYNC B1 ;  /* 0x0000000000017941 */ /* 0x000fea0003800000 */
.L_x_802:
        /* <DEDUP_REMOVED lines=14> */
.L_x_805:
[----:B------:R-:W-:Y:S05]  /*33ea0*/  BSYNC B1 ;  /* 0x0000000000017941 */ /* 0x000fea0003800000 */
.L_x_804:
        /* <DEDUP_REMOVED lines=10> */
.L_x_807:
[----:B------:R-:W-:Y:S05]  /*33f50*/  BSYNC B1 ;  /* 0x0000000000017941 */ /* 0x000fea0003800000 */
.L_x_806:
[----:B------:R-:W2:Y:S01]  /*33f60*/  LDL.LU R171, [R1+0x61c] ;  /* 0x00061c0001ab7983 */ /* 0x000ea20000300800 */
[----:B-----5:R-:W-:Y:S01]  /*33f70*/  HADD2.F32 R170, -RZ, R19.H0_H0 ;  /* 0x20000013ffaa7230 */ /* 0x020fe20000004100 */
        /* <DEDUP_REMOVED lines=9> */
.L_x_809:
[----:B------:R-:W-:Y:S05]  /*34010*/  BSYNC B1 ;  /* 0x0000000000017941 */ /* 0x000fea0003800000 */
.L_x_808:
[----:B------:R-:W3:Y:S01]  /*34020*/  LDL.LU R171, [R1+0x620] ;  /* 0x0006200001ab7983 */ /* 0x000ee20000300800 */
[----:B-----5:R-:W-:Y:S01]  /*34030*/  HADD2.F32 R170, -RZ, R19.H0_H0 ;  /* 0x20000013ffaa7230 */ /* 0x020fe20000004100 */
[----:B------:R-:W-:Y:S01]  /*34040*/  LOP3.LUT P5, RZ, R17, 0x40, RZ, 0xc0, !PT ;  /* 0x0000004011ff7812 */ /* 0x000fe200078ac0ff */
[----:B------:R-:W-:Y:S03]  /*34050*/  BSSY B1, `(.L_x_810) ;  /* 0x000000b000017945 */ /* 0x000fe60003800000 */
        /* <DEDUP_REMOVED lines=10> */
.L_x_811:
[----:B------:R-:W-:Y:S05]  /*34100*/  BSYNC B1 ;  /* 0x0000000000017941 */ /* 0x000fea0003800000 */
.L_x_810:
        /* <DEDUP_REMOVED lines=14> */
.L_x_813:
[----:B------:R-:W-:Y:S05]  /*341f0*/  BSYNC B1 ;  /* 0x0000000000017941 */ /* 0x000fea0003800000 */
.L_x_812:
        /* <DEDUP_REMOVED lines=10> */
.L_x_815:
[----:B------:R-:W-:Y:S05]  /*342a0*/  BSYNC B1 ;  /* 0x0000000000017941 */ /* 0x000fea0003800000 */
.L_x_814:
        /* <DEDUP_REMOVED lines=11> */
.L_x_817:
[----:B------:R-:W-:Y:S05]  /*34360*/  BSYNC B1 ;  /* 0x0000000000017941 */ /* 0x000fea0003800000 */
.L_x_816:
        /* <DEDUP_REMOVED lines=14> */
.L_x_819:
[----:B------:R-:W-:Y:S05]  /*34450*/  BSYNC B1 ;  /* 0x0000000000017941 */ /* 0x000fea0003800000 */
.L_x_818:
        /* <DEDUP_REMOVED lines=14> */
.L_x_821:
[----:B------:R-:W-:Y:S05]  /*34540*/  BSYNC B1 ;  /* 0x0000000000017941 */ /* 0x000fea0003800000 */
.L_x_820:
        /* <DEDUP_REMOVED lines=10> */
.L_x_823:
[----:B------:R-:W-:Y:S05]  /*345f0*/  BSYNC B1 ;  /* 0x0000000000017941 */ /* 0x000fea0003800000 */
.L_x_822:
        /* <DEDUP_REMOVED lines=11> */
.L_x_825:
[----:B------:R-:W-:Y:S05]  /*346b0*/  BSYNC B1 ;  /* 0x0000000000017941 */ /* 0x000fea0003800000 */
.L_x_824:
        /* <DEDUP_REMOVED lines=14> */
.L_x_827:
[----:B------:R-:W-:Y:S05]  /*347a0*/  BSYNC B1 ;  /* 0x0000000000017941 */ /* 0x000fea0003800000 */
.L_x_826:
        /* <DEDUP_REMOVED lines=14> */
.L_x_829:
[----:B------:R-:W-:Y:S05]  /*34890*/  BSYNC B1 ;  /* 0x0000000000017941 */ /* 0x000fea0003800000 */
.L_x_828:
        /* <DEDUP_REMOVED lines=10> */
.L_x_831:
[----:B------:R-:W-:Y:S05]  /*34940*/  BSYNC B1 ;  /* 0x0000000000017941 */ /* 0x000fea0003800000 */
.L_x_830:
        /* <DEDUP_REMOVED lines=11> */
.L_x_833:
[----:B------:R-:W-:Y:S05]  /*34a00*/  BSYNC B1 ;  /* 0x0000000000017941 */ /* 0x000fea0003800000 */
.L_x_832:
        /* <DEDUP_REMOVED lines=14> */
.L_x_835:
[----:B------:R-:W-:Y:S05]  /*34af0*/  BSYNC B1 ;  /* 0x0000000000017941 */ /* 0x000fea0003800000 */
.L_x_834:
        /* <DEDUP_REMOVED lines=14> */
.L_x_837:
[----:B------:R-:W-:Y:S05]  /*34be0*/  BSYNC B1 ;  /* 0x0000000000017941 */ /* 0x000fea0003800000 */
.L_x_836:
        /* <DEDUP_REMOVED lines=10> */
.L_x_839:
[----:B------:R-:W-:Y:S05]  /*34c90*/  BSYNC B1 ;  /* 0x0000000000017941 */ /* 0x000fea0003800000 */
.L_x_838:
        /* <DEDUP_REMOVED lines=11> */
.L_x_841:
[----:B------:R-:W-:Y:S05]  /*34d50*/  BSYNC B1 ;  /* 0x0000000000017941 */ /* 0x000fea0003800000 */
.L_x_840:
        /* <DEDUP_REMOVED lines=14> */
.L_x_843:
[----:B------:R-:W-:Y:S05]  /*34e40*/  BSYNC B1 ;  /* 0x0000000000017941 */ /* 0x000fea0003800000 */
.L_x_842:
        /* <DEDUP_REMOVED lines=14> */
.L_x_845:
[----:B------:R-:W-:Y:S05]  /*34f30*/  BSYNC B1 ;  /* 0x0000000000017941 */ /* 0x000fea0003800000 */
.L_x_844:
        /* <DEDUP_REMOVED lines=10> */
.L_x_847:
[----:B------:R-:W-:Y:S05]  /*34fe0*/  BSYNC B1 ;  /* 0x0000000000017941 */ /* 0x000fea0003800000 */
.L_x_846:
        /* <DEDUP_REMOVED lines=11> */
.L_x_849:
[----:B------:R-:W-:Y:S05]  /*350a0*/  BSYNC B1 ;  /* 0x0000000000017941 */ /* 0x000fea0003800000 */
.L_x_848:
        /* <DEDUP_REMOVED lines=14> */
.L_x_851:
[----:B------:R-:W-:Y:S05]  /*35190*/  BSYNC B1 ;  /* 0x0000000000017941 */ /* 0x000fea0003800000 */
.L_x_850:
        /* <DEDUP_REMOVED lines=14> */
.L_x_853:
[----:B------:R-:W-:Y:S05]  /*35280*/  BSYNC B1 ;  /* 0x0000000000017941 */ /* 0x000fea0003800000 */
.L_x_852:
        /* <DEDUP_REMOVED lines=10> */
.L_x_855:
[----:B------:R-:W-:Y:S05]  /*35330*/  BSYNC B1 ;  /* 0x0000000000017941 */ /* 0x000fea0003800000 */
.L_x_854:
        /* <DEDUP_REMOVED lines=11> */
.L_x_857:
[----:B------:R-:W-:Y:S05]  /*353f0*/  BSYNC B1 ;  /* 0x0000000000017941 */ /* 0x000fea0003800000 */
.L_x_856:
        /* <DEDUP_REMOVED lines=14> */
.L_x_859:
[----:B------:R-:W-:Y:S05]  /*354e0*/  BSYNC B1 ;  /* 0x0000000000017941 */ /* 0x000fea0003800000 */
.L_x_858:
        /* <DEDUP_REMOVED lines=14> */
.L_x_861:
[----:B------:R-:W-:Y:S05]  /*355d0*/  BSYNC B1 ;  /* 0x0000000000017941 */ /* 0x000fea0003800000 */
.L_x_860:
        /* <DEDUP_REMOVED lines=10> */
.L_x_863:
[----:B------:R-:W-:Y:S05]  /*35680*/  BSYNC B1 ;  /* 0x0000000000017941 */ /* 0x000fea0003800000 */
.L_x_862:
        /* <DEDUP_REMOVED lines=11> */
.L_x_865:
[----:B------:R-:W-:Y:S05]  /*35740*/  BSYNC B1 ;  /* 0x0000000000017941 */ /* 0x000fea0003800000 */
.L_x_864:
        /* <DEDUP_REMOVED lines=14> */
.L_x_867:
[----:B------:R-:W-:Y:S05]  /*35830*/  BSYNC B1 ;  /* 0x0000000000017941 */ /* 0x000fea0003800000 */
.L_x_866:
        /* <DEDUP_REMOVED lines=14> */
.L_x_869:
[----:B------:R-:W-:Y:S05]  /*35920*/  BSYNC B1 ;  /* 0x0000000000017941 */ /* 0x000fea0003800000 */
.L_x_868:
        /* <DEDUP_REMOVED lines=10> */
.L_x_871:
[----:B------:R-:W-:Y:S05]  /*359d0*/  BSYNC B1 ;  /* 0x0000000000017941 */ /* 0x000fea0003800000 */
.L_x_870:
        /* <DEDUP_REMOVED lines=11> */
.L_x_873:
[----:B------:R-:W-:Y:S05]  /*35a90*/  BSYNC B1 ;  /* 0x0000000000017941 */ /* 0x000fea0003800000 */
.L_x_872:
        /* <DEDUP_REMOVED lines=14> */
.L_x_875:
[----:B------:R-:W-:Y:S05]  /*35b80*/  BSYNC B1 ;  /* 0x0000000000017941 */ /* 0x000fea0003800000 */
.L_x_874:
        /* <DEDUP_REMOVED lines=14> */
.L_x_877:
[----:B------:R-:W-:Y:S05]  /*35c70*/  BSYNC B1 ;  /* 0x0000000000017941 */ /* 0x000fea0003800000 */
.L_x_876:
        /* <DEDUP_REMOVED lines=10> */
.L_x_879:
[----:B------:R-:W-:Y:S05]  /*35d20*/  BSYNC B1 ;  /* 0x0000000000017941 */ /* 0x000fea0003800000 */
.L_x_878:
        /* <DEDUP_REMOVED lines=11> */
.L_x_881:
[----:B------:R-:W-:Y:S05]  /*35de0*/  BSYNC B1 ;  /* 0x0000000000017941 */ /* 0x000fea0003800000 */
.L_x_880:
        /* <DEDUP_REMOVED lines=14> */
.L_x_883:
[----:B------:R-:W-:Y:S05]  /*35ed0*/  BSYNC B1 ;  /* 0x0000000000017941 */ /* 0x000fea0003800000 */
.L_x_882:
        /* <DEDUP_REMOVED lines=14> */
.L_x_885:
[----:B------:R-:W-:Y:S05]  /*35fc0*/  BSYNC B1 ;  /* 0x0000000000017941 */ /* 0x000fea0003800000 */
.L_x_884:
        /* <DEDUP_REMOVED lines=10> */
.L_x_887:
[----:B------:R-:W-:Y:S05]  /*36070*/  BSYNC B1 ;  /* 0x0000000000017941 */ /* 0x000fea0003800000 */
.L_x_886:
        /* <DEDUP_REMOVED lines=11> */
.L_x_889:
[----:B------:R-:W-:Y:S05]  /*36130*/  BSYNC B1 ;  /* 0x0000000000017941 */ /* 0x000fea0003800000 */
.L_x_888:
        /* <DEDUP_REMOVED lines=14> */
.L_x_891:
[----:B------:R-:W-:Y:S05]  /*36220*/  BSYNC B1 ;  /* 0x0000000000017941 */ /* 0x000fea0003800000 */
.L_x_890:
        /* <DEDUP_REMOVED lines=14> */
.L_x_893:
[----:B------:R-:W-:Y:S05]  /*36310*/  BSYNC B1 ;  /* 0x0000000000017941 */ /* 0x000fea0003800000 */
.L_x_892:
        /* <DEDUP_REMOVED lines=10> */
.L_x_895:
[----:B------:R-:W-:Y:S05]  /*363c0*/  BSYNC B1 ;  /* 0x0000000000017941 */ /* 0x000fea0003800000 */
.L_x_894:
        /* <DEDUP_REMOVED lines=11> */
.L_x_897:
[----:B------:R-:W-:Y:S05]  /*36480*/  BSYNC B1 ;  /* 0x0000000000017941 */ /* 0x000fea0003800000 */
.L_x_896:
        /* <DEDUP_REMOVED lines=14> */
.L_x_899:
[----:B------:R-:W-:Y:S05]  /*36570*/  BSYNC B1 ;  /* 0x0000000000017941 */ /* 0x000fea0003800000 */
.L_x_898:
        /* <DEDUP_REMOVED lines=14> */
.L_x_901:
[----:B------:R-:W-:Y:S05]  /*36660*/  BSYNC B1 ;  /* 0x0000000000017941 */ /* 0x000fea0003800000 */
.L_x_900:
        /* <DEDUP_REMOVED lines=10> */
.L_x_903:
[----:B------:R-:W-:Y:S05]  /*36710*/  BSYNC B1 ;  /* 0x0000000000017941 */ /* 0x000fea0003800000 */
.L_x_902:
        /* <DEDUP_REMOVED lines=11> */
.L_x_905:
[----:B------:R-:W-:Y:S05]  /*367d0*/  BSYNC B1 ;  /* 0x0000000000017941 */ /* 0x000fea0003800000 */
.L_x_904:
        /* <DEDUP_REMOVED lines=14> */
.L_x_907:
[----:B------:R-:W-:Y:S05]  /*368c0*/  BSYNC B1 ;  /* 0x0000000000017941 */ /* 0x000fea0003800000 */
.L_x_906:
        /* <DEDUP_REMOVED lines=14> */
.L_x_909:
[----:B------:R-:W-:Y:S05]  /*369b0*/  BSYNC B1 ;  /* 0x0000000000017941 */ /* 0x000fea0003800000 */
.L_x_908:
        /* <DEDUP_REMOVED lines=10> */
.L_x_911:
[----:B------:R-:W-:Y:S05]  /*36a60*/  BSYNC B1 ;  /* 0x0000000000017941 */ /* 0x000fea0003800000 */
.L_x_910:
        /* <DEDUP_REMOVED lines=11> */
.L_x_913:
[----:B------:R-:W-:Y:S05]  /*36b20*/  BSYNC B1 ;  /* 0x0000000000017941 */ /* 0x000fea0003800000 */
.L_x_912:
        /* <DEDUP_REMOVED lines=14> */
.L_x_915:
[----:B------:R-:W-:Y:S05]  /*36c10*/  BSYNC B1 ;  /* 0x0000000000017941 */ /* 0x000fea0003800000 */
.L_x_914:
        /* <DEDUP_REMOVED lines=14> */
.L_x_917:
[----:B------:R-:W-:Y:S05]  /*36d00*/  BSYNC B1 ;  /* 0x0000000000017941 */ /* 0x000fea0003800000 */
.L_x_916:
        /* <DEDUP_REMOVED lines=10> */
.L_x_919:
[----:B------:R-:W-:Y:S05]  /*36db0*/  BSYNC B1 ;  /* 0x0000000000017941 */ /* 0x000fea0003800000 */
.L_x_918:
        /* <DEDUP_REMOVED lines=11> */
.L_x_921:
[----:B------:R-:W-:Y:S05]  /*36e70*/  BSYNC B1 ;  /* 0x0000000000017941 */ /* 0x000fea0003800000 */
.L_x_920:
        /* <DEDUP_REMOVED lines=14> */
.L_x_923:
[----:B------:R-:W-:Y:S05]  /*36f60*/  BSYNC B1 ;  /* 0x0000000000017941 */ /* 0x000fea0003800000 */
.L_x_922:
        /* <DEDUP_REMOVED lines=14> */
.L_x_925:
[----:B------:R-:W-:Y:S05]  /*37050*/  BSYNC B1 ;  /* 0x0000000000017941 */ /* 0x000fea0003800000 */
.L_x_924:
        /* <DEDUP_REMOVED lines=10> */
.L_x_927:
[----:B------:R-:W-:Y:S05]  /*37100*/  BSYNC B1 ;  /* 0x0000000000017941 */ /* 0x000fea0003800000 */
.L_x_926:
        /* <DEDUP_REMOVED lines=11> */
.L_x_929:
[----:B------:R-:W-:Y:S05]  /*371c0*/  BSYNC B1 ;  /* 0x0000000000017941 */ /* 0x000fea0003800000 */
.L_x_928:
        /* <DEDUP_REMOVED lines=14> */
.L_x_931:
[----:B------:R-:W-:Y:S05]  /*372b0*/  BSYNC B1 ;  /* 0x0000000000017941 */ /* 0x000fea0003800000 */
.L_x_930:
        /* <DEDUP_REMOVED lines=14> */
.L_x_933:
[----:B------:R-:W-:Y:S05]  /*373a0*/  BSYNC B1 ;  /* 0x0000000000017941 */ /* 0x000fea0003800000 */
.L_x_932:
        /* <DEDUP_REMOVED lines=10> */
.L_x_935:
[----:B------:R-:W-:Y:S05]  /*37450*/  BSYNC B1 ;  /* 0x0000000000017941 */ /* 0x000fea0003800000 */
.L_x_934:
        /* <DEDUP_REMOVED lines=11> */
.L_x_937:
[----:B------:R-:W-:Y:S05]  /*37510*/  BSYNC B1 ;  /* 0x0000000000017941 */ /* 0x000fea0003800000 */
.L_x_936:
        /* <DEDUP_REMOVED lines=14> */
.L_x_939:
[----:B------:R-:W-:Y:S05]  /*37600*/  BSYNC B1 ;  /* 0x0000000000017941 */ /* 0x000fea0003800000 */
.L_x_938:
        /* <DEDUP_REMOVED lines=14> */
.L_x_941:
[----:B------:R-:W-:Y:S05]  /*376f0*/  BSYNC B1 ;  /* 0x0000000000017941 */ /* 0x000fea0003800000 */
.L_x_940:
        /* <DEDUP_REMOVED lines=10> */
.L_x_943:
[----:B------:R-:W-:Y:S05]  /*377a0*/  BSYNC B1 ;  /* 0x0000000000017941 */ /* 0x000fea0003800000 */
.L_x_942:
        /* <DEDUP_REMOVED lines=11> */
.L_x_945:
[----:B------:R-:W-:Y:S05]  /*37860*/  BSYNC B1 ;  /* 0x0000000000017941 */ /* 0x000fea0003800000 */
.L_x_944:
        /* <DEDUP_REMOVED lines=14> */
.L_x_947:
[----:B------:R-:W-:Y:S05]  /*37950*/  BSYNC B1 ;  /* 0x0000000000017941 */ /* 0x000fea0003800000 */
.L_x_946:
        /* <DEDUP_REMOVED lines=14> */
.L_x_949:
[----:B------:R-:W-:Y:S05]  /*37a40*/  BSYNC B1 ;  /* 0x0000000000017941 */ /* 0x000fea0003800000 */
.L_x_948:
        /* <DEDUP_REMOVED lines=10> */
.L_x_951:
[----:B------:R-:W-:Y:S05]  /*37af0*/  BSYNC B1 ;  /* 0x0000000000017941 */ /* 0x000fea0003800000 */
.L_x_950:
        /* <DEDUP_REMOVED lines=11> */
.L_x_953:
[----:B------:R-:W-:Y:S05]  /*37bb0*/  BSYNC B1 ;  /* 0x0000000000017941 */ /* 0x000fea0003800000 */
.L_x_952:
        /* <DEDUP_REMOVED lines=14> */
.L_x_955:
[----:B------:R-:W-:Y:S05]  /*37ca0*/  BSYNC B1 ;  /* 0x0000000000017941 */ /* 0x000fea0003800000 */
.L_x_954:
        /* <DEDUP_REMOVED lines=14> */
.L_x_957:
[----:B------:R-:W-:Y:S05]  /*37d90*/  BSYNC B1 ;  /* 0x0000000000017941 */ /* 0x000fea0003800000 */
.L_x_956:
        /* <DEDUP_REMOVED lines=10> */
.L_x_959:
[----:B------:R-:W-:Y:S05]  /*37e40*/  BSYNC B1 ;  /* 0x0000000000017941 */ /* 0x000fea0003800000 */
.L_x_958:
        /* <DEDUP_REMOVED lines=11> */
.L_x_961:
[----:B------:R-:W-:Y:S05]  /*37f00*/  BSYNC B1 ;  /* 0x0000000000017941 */ /* 0x000fea0003800000 */
.L_x_960:
        /* <DEDUP_REMOVED lines=14> */
.L_x_963:
[----:B------:R-:W-:Y:S05]  /*37ff0*/  BSYNC B1 ;  /* 0x0000000000017941 */ /* 0x000fea0003800000 */
.L_x_962:
        /* <DEDUP_REMOVED lines=14> */
.L_x_965:
[----:B------:R-:W-:Y:S05]  /*380e0*/  BSYNC B1 ;  /* 0x0000000000017941 */ /* 0x000fea0003800000 */
.L_x_964:
        /* <DEDUP_REMOVED lines=10> */
.L_x_967:
[----:B------:R-:W-:Y:S05]  /*38190*/  BSYNC B1 ;  /* 0x0000000000017941 */ /* 0x000fea0003800000 */
.L_x_966:
        /* <DEDUP_REMOVED lines=11> */
.L_x_969:
[----:B------:R-:W-:Y:S05]  /*38250*/  BSYNC B1 ;  /* 0x0000000000017941 */ /* 0x000fea0003800000 */
.L_x_968:
        /* <DEDUP_REMOVED lines=14> */
.L_x_971:
[----:B------:R-:W-:Y:S05]  /*38340*/  BSYNC B1 ;  /* 0x0000000000017941 */ /* 0x000fea0003800000 */
.L_x_970:
        /* <DEDUP_REMOVED lines=14> */
.L_x_973:
[----:B------:R-:W-:Y:S05]  /*38430*/  BSYNC B1 ;  /* 0x0000000000017941 */ /* 0x000fea0003800000 */
.L_x_972:
        /* <DEDUP_REMOVED lines=10> */
.L_x_975:
[----:B------:R-:W-:Y:S05]  /*384e0*/  BSYNC B1 ;  /* 0x0000000000017941 */ /* 0x000fea0003800000 */
.L_x_974:
        /* <DEDUP_REMOVED lines=11> */
.L_x_977:
[----:B------:R-:W-:Y:S05]  /*385a0*/  BSYNC B1 ;  /* 0x0000000000017941 */ /* 0x000fea0003800000 */
.L_x_976:
        /* <DEDUP_REMOVED lines=14> */
.L_x_979:
[----:B------:R-:W-:Y:S05]  /*38690*/  BSYNC B1 ;  /* 0x0000000000017941 */ /* 0x000fea0003800000 */
.L_x_978:
        /* <DEDUP_REMOVED lines=14> */
.L_x_981:
[----:B------:R-:W-:Y:S05]  /*38780*/  BSYNC B1 ;  /* 0x0000000000017941 */ /* 0x000fea0003800000 */
.L_x_980:
        /* <DEDUP_REMOVED lines=10> */
.L_x_983:
[----:B------:R-:W-:Y:S05]  /*38830*/  BSYNC B1 ;  /* 0x0000000000017941 */ /* 0x000fea0003800000 */
.L_x_982:
        /* <DEDUP_REMOVED lines=11> */
.L_x_985:
[----:B------:R-:W-:Y:S05]  /*388f0*/  BSYNC B1 ;  /* 0x0000000000017941 */ /* 0x000fea0003800000 */
.L_x_984:
        /* <DEDUP_REMOVED lines=14> */
.L_x_987:
[----:B------:R-:W-:Y:S05]  /*389e0*/  BSYNC B1 ;  /* 0x0000000000017941 */ /* 0x000fea0003800000 */
.L_x_986:
        /* <DEDUP_REMOVED lines=14> */
.L_x_989:
[----:B------:R-:W-:Y:S05]  /*38ad0*/  BSYNC B1 ;  /* 0x0000000000017941 */ /* 0x000fea0003800000 */
.L_x_988:
        /* <DEDUP_REMOVED lines=10> */
.L_x_991:
[----:B------:R-:W-:Y:S05]  /*38b80*/  BSYNC B1 ;  /* 0x0000000000017941 */ /* 0x000fea0003800000 */
.L_x_990:
        /* <DEDUP_REMOVED lines=11> */
.L_x_993:
[----:B------:R-:W-:Y:S05]  /*38c40*/  BSYNC B1 ;  /* 0x0000000000017941 */ /* 0x000fea0003800000 */
.L_x_992:
        /* <DEDUP_REMOVED lines=14> */
.L_x_995:
[----:B------:R-:W-:Y:S05]  /*38d30*/  BSYNC B1 ;  /* 0x0000000000017941 */ /* 0x000fea0003800000 */
.L_x_994:
        /* <DEDUP_REMOVED lines=14> */
.L_x_997:
[----:B------:R-:W-:Y:S05]  /*38e20*/  BSYNC B1 ;  /* 0x0000000000017941 */ /* 0x000fea0003800000 */
.L_x_996:
        /* <DEDUP_REMOVED lines=10> */
.L_x_999:
[----:B------:R-:W-:Y:S05]  /*38ed0*/  BSYNC B1 ;  /* 0x0000000000017941 */ /* 0x000fea0003800000 */
.L_x_998:
        /* <DEDUP_REMOVED lines=11> */
.L_x_1001:
[----:B------:R-:W-:Y:S05]  /*38f90*/  BSYNC B1 ;  /* 0x0000000000017941 */ /* 0x000fea0003800000 */
.L_x_1000:
        /* <DEDUP_REMOVED lines=14> */
.L_x_1003:
[----:B------:R-:W-:Y:S05]  /*39080*/  BSYNC B1 ;  /* 0x0000000000017941 */ /* 0x000fea0003800000 */
.L_x_1002:
        /* <DEDUP_REMOVED lines=14> */
.L_x_1005:
[----:B------:R-:W-:Y:S05]  /*39170*/  BSYNC B1 ;  /* 0x0000000000017941 */ /* 0x000fea0003800000 */
.L_x_1004:
        /* <DEDUP_REMOVED lines=10> */
.L_x_1007:
[----:B------:R-:W-:Y:S05]  /*39220*/  BSYNC B1 ;  /* 0x0000000000017941 */ /* 0x000fea0003800000 */
.L_x_1006:
        /* <DEDUP_REMOVED lines=11> */
.L_x_1009:
[----:B------:R-:W-:Y:S05]  /*392e0*/  BSYNC B1 ;  /* 0x0000000000017941 */ /* 0x000fea0003800000 */
.L_x_1008:
        /* <DEDUP_REMOVED lines=14> */
.L_x_1011:
[----:B------:R-:W-:Y:S05]  /*393d0*/  BSYNC B1 ;  /* 0x0000000000017941 */ /* 0x000fea0003800000 */
.L_x_1010:
        /* <DEDUP_REMOVED lines=14> */
.L_x_1013:
[----:B------:R-:W-:Y:S05]  /*394c0*/  BSYNC B1 ;  /* 0x0000000000017941 */ /* 0x000fea0003800000 */
.L_x_1012:
        /* <DEDUP_REMOVED lines=10> */
.L_x_1015:
[----:B------:R-:W-:Y:S05]  /*39570*/  BSYNC B1 ;  /* 0x0000000000017941 */ /* 0x000fea0003800000 */
.L_x_1014:
        /* <DEDUP_REMOVED lines=11> */
.L_x_1017:
[----:B------:R-:W-:Y:S05]  /*39630*/  BSYNC B1 ;  /* 0x0000000000017941 */ /* 0x000fea0003800000 */
.L_x_1016:
        /* <DEDUP_REMOVED lines=14> */
.L_x_1019:
[----:B------:R-:W-:Y:S05]  /*39720*/  BSYNC B1 ;  /* 0x0000000000017941 */ /* 0x000fea0003800000 */
.L_x_1018:
        /* <DEDUP_REMOVED lines=14> */
.L_x_1021:
[----:B------:R-:W-:Y:S05]  /*39810*/  BSYNC B1 ;  /* 0x0000000000017941 */ /* 0x000fea0003800000 */
.L_x_1020:
        /* <DEDUP_REMOVED lines=10> */
.L_x_1023:
[----:B------:R-:W-:Y:S05]  /*398c0*/  BSYNC B1 ;  /* 0x0000000000017941 */ /* 0x000fea0003800000 */
.L_x_1022:
        /* <DEDUP_REMOVED lines=11> */
.L_x_1025:
[----:B------:R-:W-:Y:S05]  /*39980*/  BSYNC B1 ;  /* 0x0000000000017941 */ /* 0x000fea0003800000 */
.L_x_1024:
        /* <DEDUP_REMOVED lines=13> */
.L_x_1027:
[----:B------:R-:W-:Y:S05]  /*39a60*/  BSYNC B1 ;  /* 0x0000000000017941 */ /* 0x000fea0003800000 */
.L_x_1026:
[----:B------:R-:W2:Y:S01]  /*39a70*/  LDL.LU R171, [R1+0x7d4] ;  /* 0x0007d40001ab7983 */ /* 0x000ea20000300800 */
        /* <DEDUP_REMOVED lines=12> */
.L_x_1029:
[----:B------:R-:W-:Y:S05]  /*39b40*/  BSYNC B1 ;  /* 0x0000000000017941 */ /* 0x000fea0003800000 */
.L_x_1028:
[----:B--2---:R-:W2:Y:S01]  /*39b50*/  LDL.LU R171, [R1+0x7d8] ;  /* 0x0007d80001ab7983 */ /* 0x004ea20000300800 */
[----:B-----5:R-:W-:Y:S01]  /*39b60*/  HADD2.F32 R170, -RZ, R19.H0_H0 ;  /* 0x20000013ffaa7230 */ /* 0x020fe20000004100 */
[----:B------:R-:W-:Y:S01]  /*39b70*/  ISETP.GT.AND P4, PT, R0, 0x188, P6 ;  /* 0x000001880000780c */ /* 0x000fe20003784270 */
[----:B------:R-:W-:Y:S03]  /*39b80*/  BSSY B1, `(.L_x_1030) ;  /* 0x0000007000017945 */ /* 0x000fe60003800000 */
[----:B------:R-:W-:-:S04]  /*39b90*/  FMUL R170, R170, R16 ;  /* 0x00000010aaaa7220 */ /* 0x000fc80000400000 */
[----:B--2---:R-:W-:-:S05]  /*39ba0*/  FFMA R170, R171, R2, R170 ;  /* 0x00000002abaa7223 */ /* 0x004fca00000000aa */
[----:B------:R-:W-:-:S05]  /*39bb0*/  F2FP.F16.F32.PACK_AB R170, RZ, R170 ;  /* 0x000000aaffaa723e */ /* 0x000fca00000000ff */
[----:B------:R2:W-:Y:S01]  /*39bc0*/  @P5 STG.E.U16 desc[UR46][R158.64+0x1d0], R170 ;  /* 0x0001d0aa9e005986 */ /* 0x0005e2000c10152e */
[----:B------:R-:W-:Y:S05]  /*39bd0*/  @!P4 BRA `(.L_x_1031) ;  /* 0x000000000004c947 */ /* 0x000fea0003800000 */
[----:B------:R0:W5:Y:S02]  /*39be0*/  LDG.E.LTC128B.U16 R19, desc[UR46][R6.64+0x1d2] ;  /* 0x0001d22e06137981 */ /* 0x000164000c1e1520 */
.L_x_1031:
[----:B------:R-:W-:Y:S05]  /*39bf0*/  BSYNC B1 ;  /* 0x0000000000017941 */ /* 0x000fea0003800000 */
.L_x_1030:
[----:B------:R-:W3:Y:S01]  /*39c00*/  LDL.LU R171, [R1+0x7dc] ;  /* 0x0007dc0001ab7983 */ /* 0x000ee20000300800 */
[----:B--2--5:R-:W-:Y:S01]  /*39c10*/  HADD2.F32 R170, -RZ, R19.H0_H0 ;  /* 0x20000013ffaa7230 */ /* 0x024fe20000004100 */
        /* <DEDUP_REMOVED lines=8> */
.L_x_1033:
[----:B------:R-:W-:Y:S05]  /*39ca0*/  BSYNC B1 ;  /* 0x0000000000017941 */ /* 0x000fea0003800000 */
.L_x_1032:
[----:B------:R-:W4:Y:S01]  /*39cb0*/  LDL.LU R171, [R1+0x7e0] ;  /* 0x0007e00001ab7983 */ /* 0x000f220000300800 */
[----:B--2--5:R-:W-:Y:S01]  /*39cc0*/  HADD2.F32 R170, -RZ, R19.H0_H0 ;  /* 0x20000013ffaa7230 */ /* 0x024fe20000004100 */
        /* <DEDUP_REMOVED lines=11> */
.L_x_1035:
[----:B------:R-:W-:Y:S05]  /*39d80*/  BSYNC B1 ;  /* 0x0000000000017941 */ /* 0x000fea0003800000 */
.L_x_1034:
[----:B--2---:R-:W2:Y:S01]  /*39d90*/  LDL.LU R171, [R1+0x7e4] ;  /* 0x0007e40001ab7983 */ /* 0x004ea20000300800 */
        /* <DEDUP_REMOVED lines=12> */
.L_x_1037:
[----:B------:R-:W-:Y:S05]  /*39e60*/  BSYNC B1 ;  /* 0x0000000000017941 */ /* 0x000fea0003800000 */
.L_x_1036:
        /* <DEDUP_REMOVED lines=10> */
.L_x_1039:
[----:B------:R-:W-:Y:S05]  /*39f10*/  BSYNC B1 ;  /* 0x0000000000017941 */ /* 0x000fea0003800000 */
.L_x_1038:
        /* <DEDUP_REMOVED lines=10> */
.L_x_1041:
[----:B------:R-:W-:Y:S05]  /*39fc0*/  BSYNC B1 ;  /* 0x0000000000017941 */ /* 0x000fea0003800000 */
.L_x_1040:
        /* <DEDUP_REMOVED lines=13> */
.L_x_1043:
[----:B------:R-:W-:Y:S05]  /*3a0a0*/  BSYNC B1 ;  /* 0x0000000000017941 */ /* 0x000fea0003800000 */
.L_x_1042:
[----:B--2---:R-:W2:Y:S01]  /*3a0b0*/  LDL.LU R171, [R1+0x7f4] ;  /* 0x0007f40001ab7983 */ /* 0x004ea20000300800 */
[----:B-----5:R-:W-:Y:S01]  /*3a0c0*/  HADD2.F32 R162, -RZ, R19.H0_H0 ;  /* 0x20000013ffa27230 */ /* 0x020fe20000004100 */
[----:B------:R-:W-:Y:S01]  /*3a0d0*/  ISETP.GT.AND P1, PT, R0, 0x188, P1 ;  /* 0x000001880000780c */ /* 0x000fe20000f24270 */
[----:B------:R-:W-:Y:S03]  /*3a0e0*/  BSSY B1, `(.L_x_1044) ;  /* 0x0000009000017945 */ /* 0x000fe60003800000 */
[----:B------:R-:W-:-:S04]  /*3a0f0*/  FMUL R162, R162, R16 ;  /* 0x00000010a2a27220 */ /* 0x000fc80000400000 */
[----:B--2---:R-:W-:-:S05]  /*3a100*/  FFMA R162, R171, R2, R162 ;  /* 0x00000002aba27223 */ /* 0x004fca00000000a2 */
[----:B------:R-:W-:-:S04]  /*3a110*/  F2FP.F16.F32.PACK_AB R162, RZ, R162 ;  /* 0x000000a2ffa2723e */ /* 0x000fc800000000ff */
[----:B------:R-:W-:Y:S01]  /*3a120*/  PRMT R170, R162, 0x7610, R170 ;  /* 0x00007610a2aa7816 */ /* 0x000fe200000000aa */
[----:B------:R-:W-:-:S05]  /*3a130*/  @P2 IMAD.MOV.U32 R162, RZ, RZ, R160 ;  /* 0x000000ffffa22224 */ /* 0x000fca00078e00a0 */
[----:B------:R2:W-:Y:S01]  /*3a140*/  @P2 STG.E.U16 desc[UR46][R162.64+0x1f2], R170 ;  /* 0x0001f2aaa2002986 */ /* 0x0005e2000c10152e */
[----:B------:R-:W-:Y:S05]  /*3a150*/  @!P1 BRA `(.L_x_1045) ;  /* 0x0000000000049947 */ /* 0x000fea0003800000 */
[----:B------:R0:W5:Y:S02]  /*3a160*/  LDG.E.LTC128B.U16 R19, desc[UR46][R6.64+0x1f0] ;  /* 0x0001f02e06137981 */ /* 0x000164000c1e1520 */
.L_x_1045:
[----:B------:R-:W-:Y:S05]  /*3a170*/  BSYNC B1 ;  /* 0x0000000000017941 */ /* 0x000fea0003800000 */
.L_x_1044:
        /* <DEDUP_REMOVED lines=10> */
.L_x_1047:
[----:B------:R-:W-:Y:S05]  /*3a220*/  BSYNC B1 ;  /* 0x0000000000017941 */ /* 0x000fea0003800000 */
.L_x_1046:
[----:B------:R-:W3:Y:S01]  /*3a230*/  LDL.LU R163, [R1+0x7fc] ;  /* 0x0007fc0001a37983 */ /* 0x000ee20000300800 */
[----:B--2--5:R-:W-:Y:S01]  /*3a240*/  HADD2.F32 R162, -RZ, R19.H0_H0 ;  /* 0x20000013ffa27230 */ /* 0x024fe20000004100 */
        /* <DEDUP_REMOVED lines=11> */
.L_x_1049:
[----:B------:R-:W-:Y:S05]  /*3a300*/  BSYNC B1 ;  /* 0x0000000000017941 */ /* 0x000fea0003800000 */
.L_x_1048:
[----:B--2---:R-:W2:Y:S01]  /*3a310*/  LDL.LU R159, [R1+0x400] ;  /* 0x00040000019f7983 */ /* 0x004ea20000300800 */
[----:B-----5:R-:W-:Y:S01]  /*3a320*/  HADD2.F32 R158, -RZ, R19.H0_H0 ;  /* 0x20000013ff9e7230 */ /* 0x020fe20000004100 */
        /* <DEDUP_REMOVED lines=11> */
.L_x_1051:
[----:B------:R-:W-:Y:S05]  /*3a3e0*/  BSYNC B1 ;  /* 0x0000000000017941 */ /* 0x000fea0003800000 */
.L_x_1050:
        /* <DEDUP_REMOVED lines=10> */
.L_x_1053:
[----:B------:R-:W-:Y:S05]  /*3a490*/  BSYNC B1 ;  /* 0x0000000000017941 */ /* 0x000fea0003800000 */
.L_x_1052:
[----:B------:R-:W4:Y:S01]  /*3a4a0*/  LDL.LU R159, [R1+0x408] ;  /* 0x00040800019f7983 */ /* 0x000f220000300800 */
[----:B--2--5:R-:W-:Y:S01]  /*3a4b0*/  HADD2.F32 R158, -RZ, R19.H0_H0 ;  /* 0x20000013ff9e7230 */ /* 0x024fe20000004100 */
[----:B------:R-:W-:Y:S01]  /*3a4c0*/  ISETP.GT.AND P0, PT, R0, 0x8, P2 ;  /* 0x000000080000780c */ /* 0x000fe20001704270 */
[----:B------:R-:W-:Y:S03]  /*3a4d0*/  BSSY B1, `(.L_x_1054) ;  /* 0x0000007000017945 */ /* 0x000fe60003800000 */
[----:B------:R-:W-:-:S04]  /*3a4e0*/  FMUL R158, R158, R16 ;  /* 0x000000109e9e7220 */ /* 0x000fc80000400000 */
[----:B----4-:R-:W-:-:S05]  /*3a4f0*/  FFMA R158, R159, R2, R158 ;  /* 0x000000029f9e7223 */ /* 0x010fca000000009e */
[----:B------:R-:W-:-:S05]  /*3a500*/  F2FP.F16.F32.PACK_AB R158, RZ, R158 ;  /* 0x0000009eff9e723e */ /* 0x000fca00000000ff */
[----:B------:R2:W-:Y:S01]  /*3a510*/  @P1 STG.E.U16 desc[UR46][R4.64+0x200], R158 ;  /* 0x0002009e04001986 */ /* 0x0005e2000c10152e */
[----:B------:R-:W-:Y:S05]  /*3a520*/  @!P0 BRA `(.L_x_1055) ;  /* 0x0000000000048947 */ /* 0x000fea0003800000 */
[----:B------:R4:W5:Y:S02]  /*3a530*/  LDG.E.LTC128B.U16 R19, desc[UR46][R22.64+0x202] ;  /* 0x0002022e16137981 */ /* 0x000964000c1e1520 */
.L_x_1055:
[----:B------:R-:W-:Y:S05]  /*3a540*/  BSYNC B1 ;  /* 0x0000000000017941 */ /* 0x000fea0003800000 */
.L_x_1054:
        /* <DEDUP_REMOVED lines=13> */
.L_x_1057:
[----:B------:R-:W-:Y:S05]  /*3a620*/  BSYNC B1 ;  /* 0x0000000000017941 */ /* 0x000fea0003800000 */
.L_x_1056:
[----:B------:R-:W4:Y:S01]  /*3a630*/  LDL.LU R159, [R1+0x410] ;  /* 0x00041000019f7983 */ /* 0x000f220000300800 */
[----:B--2--5:R-:W-:Y:S01]  /*3a640*/  HADD2.F32 R158, -RZ, R19.H0_H0 ;  /* 0x20000013ff9e7230 */ /* 0x024fe20000004100 */
[----:B------:R-:W-:Y:S01]  /*3a650*/  ISETP.GT.AND P3, PT, R3, 0x109, PT ;  /* 0x000001090300780c */ /* 0x000fe20003f64270 */
[----:B------:R-:W-:Y:S01]  /*3a660*/  BSSY B1, `(.L_x_1058) ;  /* 0x000000a000017945 */ /* 0x000fe20003800000 */
[----:B------:R-:W-:Y:S02]  /*3a670*/  LOP3.LUT R17, R17, 0xfffffff7, RZ, 0xc0, !PT ;  /* 0xfffffff711117812 */ /* 0x000fe400078ec0ff */
[----:B------:R-:W-:Y:S01]  /*3a680*/  FMUL R158, R158, R16 ;  /* 0x000000109e9e7220 */ /* 0x000fe20000400000 */
[----:B------:R-:W-:-:S08]  /*3a690*/  ISETP.GT.AND P0, PT, R0, RZ, P3 ;  /* 0x000000ff0000720c */ /* 0x000fd00001f04270 */
[----:B------:R-:W-:Y:S01]  /*3a6a0*/  @P3 LOP3.LUT R17, R17, 0x8, RZ, 0xfc, !PT ;  /* 0x0000000811113812 */ /* 0x000fe200078efcff */
[----:B----4-:R-:W-:-:S05]  /*3a6b0*/  FFMA R158, R159, R2, R158 ;  /* 0x000000029f9e7223 */ /* 0x010fca000000009e */
[----:B------:R-:W-:-:S05]  /*3a6c0*/  F2FP.F16.F32.PACK_AB R158, RZ, R158 ;  /* 0x0000009eff9e723e */ /* 0x000fca00000000ff */
[----:B------:R2:W-:Y:S01]  /*3a6d0*/  @P1 STG.E.U16 desc[UR46][R168.64+0x210], R158 ;  /* 0x0002109ea8001986 */ /* 0x0005e2000c10152e */
[----:B------:R-:W-:Y:S05]  /*3a6e0*/  @!P0 BRA `(.L_x_1059) ;  /* 0x0000000000048947 */ /* 0x000fea0003800000 */
[----:B------:R4:W5:Y:S02]  /*3a6f0*/  LDG.E.LTC128B.U16 R19, desc[UR46][R152.64+0x212] ;  /* 0x0002122e98137981 */ /* 0x000964000c1e1520 */
.L_x_1059:
[----:B------:R-:W-:Y:S05]  /*3a700*/  BSYNC B1 ;  /* 0x0000000000017941 */ /* 0x000fea0003800000 */
.L_x_1058:
        /* <DEDUP_REMOVED lines=10> */
.L_x_1061:
[----:B------:R-:W-:Y:S05]  /*3a7b0*/  BSYNC B1 ;  /* 0x0000000000017941 */ /* 0x000fea0003800000 */
.L_x_1060:
        /* <DEDUP_REMOVED lines=10> */
.L_x_1063:
[----:B------:R-:W-:Y:S05]  /*3a860*/  BSYNC B1 ;  /* 0x0000000000017941 */ /* 0x000fea0003800000 */
.L_x_1062:
        /* <DEDUP_REMOVED lines=13> */
.L_x_1065:
[----:B------:R-:W-:Y:S05]  /*3a940*/  BSYNC B1 ;  /* 0x0000000000017941 */ /* 0x000fea0003800000 */
.L_x_1064:
[----:B------:R-:W4:Y:S01]  /*3a950*/  LDL.LU R159, [R1+0x420] ;  /* 0x00042000019f7983 */ /* 0x000f220000300800 */
[----:B--2--5:R-:W-:Y:S01]  /*3a960*/  HADD2.F32 R158, -RZ, R19.H0_H0 ;  /* 0x20000013ff9e7230 */ /* 0x024fe20000004100 */
[----:B------:R-:W-:Y:S01]  /*3a970*/  ISETP.GT.AND P1, PT, R3, 0x111, PT ;  /* 0x000001110300780c */ /* 0x000fe20003f24270 */
[----:B------:R-:W-:Y:S01]  /*3a980*/  BSSY B1, `(.L_x_1066) ;  /* 0x000000a000017945 */ /* 0x000fe20003800000 */
[----:B------:R-:W-:Y:S02]  /*3a990*/  LOP3.LUT R17, R17, 0xffffffbf, RZ, 0xc0, !PT ;  /* 0xffffffbf11117812 */ /* 0x000fe400078ec0ff */
[----:B------:R-:W-:-:S09]  /*3a9a0*/  FMUL R158, R158, R16 ;  /* 0x000000109e9e7220 */ /* 0x000fd20000400000 */
[----:B------:R-:W-:Y:S01]  /*3a9b0*/  @P1 LOP3.LUT R17, R17, 0x40, RZ, 0xfc, !PT ;  /* 0x0000004011111812 */ /* 0x000fe200078efcff */
[----:B----4-:R-:W-:-:S05]  /*3a9c0*/  FFMA R158, R159, R2, R158 ;  /* 0x000000029f9e7223 */ /* 0x010fca000000009e */
[----:B------:R-:W-:-:S05]  /*3a9d0*/  F2FP.F16.F32.PACK_AB R158, RZ, R158 ;  /* 0x0000009eff9e723e */ /* 0x000fca00000000ff */
[----:B------:R2:W-:Y:S01]  /*3a9e0*/  @P0 STG.E.U16 desc[UR46][R168.64+0x220], R158 ;  /* 0x0002209ea8000986 */ /* 0x0005e2000c10152e */
[----:B------:R-:W-:-:S13]  /*3a9f0*/  ISETP.GT.AND P0, PT, R0, RZ, P1 ;  /* 0x000000ff0000720c */ /* 0x000fda0000f04270 */
[----:B--2---:R-:W-:Y:S05]  /*3aa00*/  @!P0 BRA `(.L_x_1067) ;  /* 0x0000000000048947 */ /* 0x004fea0003800000 */
[----:B------:R2:W5:Y:S02]  /*3aa10*/  LDG.E.LTC128B.U16 R19, desc[UR46][R152.64+0x222] ;  /* 0x0002222e98137981 */ /* 0x000564000c1e1520 */
.L_x_1067:
[----:B------:R-:W-:Y:S05]  /*3aa20*/  BSYNC B1 ;  /* 0x0000000000017941 */ /* 0x000fea0003800000 */
.L_x_1066:
[----:B------:R-:W4:Y:S01]  /*3aa30*/  LDL.LU R159, [R1+0x424] ;  /* 0x00042400019f7983 */ /* 0x000f220000300800 */
[----:B-----5:R-:W-:Y:S01]  /*3aa40*/  HADD2.F32 R158, -RZ, R19.H0_H0 ;  /* 0x20000013ff9e7230 */ /* 0x020fe20000004100 */
[----:B------:R-:W-:Y:S04]  /*3aa50*/  BSSY B1, `(.L_x_1068) ;  /* 0x0000008000017945 */ /* 0x000fe80003800000 */
[----:B------:R-:W-:-:S04]  /*3aa60*/  FMUL R158, R158, R16 ;  /* 0x000000109e9e7220 */ /* 0x000fc80000400000 */
[----:B----4-:R-:W-:-:S05]  /*3aa70*/  FFMA R158, R159, R2, R158 ;  /* 0x000000029f9e7223 */ /* 0x010fca000000009e */
[----:B------:R-:W-:-:S05]  /*3aa80*/  F2FP.F16.F32.PACK_AB R158, RZ, R158 ;  /* 0x0000009eff9e723e */ /* 0x000fca00000000ff */
[----:B------:R4:W-:Y:S01]  /*3aa90*/  @P0 STG.E.U16 desc[UR46][R168.64+0x222], R158 ;  /* 0x0002229ea8000986 */ /* 0x0009e2000c10152e */
[----:B------:R-:W-:-:S13]  /*3aaa0*/  ISETP.GT.AND P0, PT, R0, 0x8, P2 ;  /* 0x000000080000780c */ /* 0x000fda0001704270 */
[----:B----4-:R-:W-:Y:S05]  /*3aab0*/  @!P0 BRA `(.L_x_1069) ;  /* 0x0000000000048947 */ /* 0x010fea0003800000 */
[----:B------:R4:W5:Y:S02]  /*3aac0*/  LDG.E.LTC128B.U16 R19, desc[UR46][R22.64+0x220] ;  /* 0x0002202e16137981 */ /* 0x000964000c1e1520 */
.L_x_1069:
[----:B------:R-:W-:Y:S05]  /*3aad0*/  BSYNC B1 ;  /* 0x0000000000017941 */ /* 0x000fea0003800000 */
.L_x_1068:
        /* <DEDUP_REMOVED lines=10> */
.L_x_1071:
[----:B------:R-:W-:Y:S05]  /*3ab80*/  BSYNC B1 ;  /* 0x0000000000017941 */ /* 0x000fea0003800000 */
.L_x_1070:
[----:B------:R-:W3:Y:S01]  /*3ab90*/  LDL.LU R159, [R1+0x42c] ;  /* 0x00042c00019f7983 */ /* 0x000ee20000300800 */
[----:B-----5:R-:W-:Y:S01]  /*3aba0*/  HADD2.F32 R158, -RZ, R19.H0_H0 ;  /* 0x20000013ff9e7230 */ /* 0x020fe20000004100 */
[----:B------:R-:W-:Y:S01]  /*3abb0*/  ISETP.GT.AND P2, PT, R3, 0x118, PT ;  /* 0x000001180300780c */ /* 0x000fe20003f44270 */
[----:B------:R-:W-:Y:S01]  /*3abc0*/  IMAD.IADD R172, R172, 0x1, R161 ;  /* 0x00000001acac7824 */ /* 0x000fe200078e02a1 */
[----:B------:R-:W-:Y:S01]  /*3abd0*/  LOP3.LUT R18, R18, 0xfbffffff, RZ, 0xc0, !PT ;  /* 0xfbffffff12127812 */ /* 0x000fe200078ec0ff */
[----:B------:R-:W-:Y:S01]  /*3abe0*/  BSSY B1, `(.L_x_1072) ;  /* 0x000000b000017945 */ /* 0x000fe20003800000 */
[----:B------:R-:W-:-:S09]  /*3abf0*/  FMUL R158, R158, R16 ;  /* 0x000000109e9e7220 */ /* 0x000fd20000400000 */
[----:B------:R-:W-:Y:S01]  /*3ac00*/  @P2 LOP3.LUT R18, R18, 0x4000000, RZ, 0xfc, !PT ;  /* 0x0400000012122812 */ /* 0x000fe200078efcff */
[----:B---3--:R-:W-:-:S05]  /*3ac10*/  FFMA R158, R159, R2, R158 ;  /* 0x000000029f9e7223 */ /* 0x008fca000000009e */
[----:B------:R-:W-:-:S05]  /*3ac20*/  F2FP.F16.F32.PACK_AB R158, RZ, R158 ;  /* 0x0000009eff9e723e */ /* 0x000fca00000000ff */
[----:B------:R3:W-:Y:S01]  /*3ac30*/  @P0 STG.E.U16 desc[UR46][R4.64+0x222], R158 ;  /* 0x0002229e04000986 */ /* 0x0007e2000c10152e */
[----:B------:R-:W-:-:S05]  /*3ac40*/  IADD3 R162, P0, R180, R160, RZ ;  /* 0x000000a0b4a27210 */ /* 0x000fca0007f1e0ff */
[----:B------:R-:W-:Y:S01]  /*3ac50*/  IMAD.X R163, R181, 0x1, R172, P0 ;  /* 0x00000001b5a37824 */ /* 0x000fe200000e06ac */
[----:B------:R-:W-:-:S13]  /*3ac60*/  ISETP.GT.AND P0, PT, R0, RZ, P2 ;  /* 0x000000ff0000720c */ /* 0x000fda0001704270 */
[----:B---3--:R-:W-:Y:S05]  /*3ac70*/  @!P0 BRA `(.L_x_1073) ;  /* 0x0000000000048947 */ /* 0x008fea0003800000 */
[----:B------:R3:W5:Y:S02]  /*3ac80*/  LDG.E.LTC128B.U16 R19, desc[UR46][R152.64+0x230] ;  /* 0x0002302e98137981 */ /* 0x000764000c1e1520 */
.L_x_1073:
[----:B------:R-:W-:Y:S05]  /*3ac90*/  BSYNC B1 ;  /* 0x0000000000017941 */ /* 0x000fea0003800000 */
.L_x_1072:
[----:B------:R-:W2:Y:S01]  /*3aca0*/  LDL.LU R159, [R1+0x430] ;  /* 0x00043000019f7983 */ /* 0x000ea20000300800 */
[----:B-----5:R-:W-:Y:S01]  /*3acb0*/  HADD2.F32 R158, -RZ, R19.H0_H0 ;  /* 0x20000013ff9e7230 */ /* 0x020fe20000004100 */
[----:B------:R-:W-:Y:S01]  /*3acc0*/  ISETP.GT.AND P1, PT, R3, 0x119, PT ;  /* 0x000001190300780c */ /* 0x000fe20003f24270 */
[----:B------:R-:W-:Y:S01]  /*3acd0*/  BSSY B1, `(.L_x_1074) ;  /* 0x000000a000017945 */ /* 0x000fe20003800000 */
[----:B------:R-:W-:Y:S02]  /*3ace0*/  LOP3.LUT R18, R18, 0xfdffffff, RZ, 0xc0, !PT ;  /* 0xfdffffff12127812 */ /* 0x000fe400078ec0ff */
[----:B------:R-:W-:-:S09]  /*3acf0*/  FMUL R158, R158, R16 ;  /* 0x000000109e9e7220 */ /* 0x000fd20000400000 */
[----:B------:R-:W-:Y:S01]  /*3ad00*/  @P1 LOP3.LUT R18, R18, 0x2000000, RZ, 0xfc, !PT ;  /* 0x0200000012121812 */ /* 0x000fe200078efcff */
[----:B--2---:R-:W-:-:S05]  /*3ad10*/  FFMA R158, R159, R2, R158 ;  /* 0x000000029f9e7223 */ /* 0x004fca000000009e */
[----:B------:R-:W-:-:S05]  /*3ad20*/  F2FP.F16.F32.PACK_AB R158, RZ, R158 ;  /* 0x0000009eff9e723e */ /* 0x000fca00000000ff */
[----:B------:R2:W-:Y:S01]  /*3ad30*/  @P0 STG.E.U16 desc[UR46][R168.64+0x230], R158 ;  /* 0x0002309ea8000986 */ /* 0x0005e2000c10152e */
[----:B------:R-:W-:-:S13]  /*3ad40*/  ISETP.GT.AND P0, PT, R0, RZ, P1 ;  /* 0x000000ff0000720c */ /* 0x000fda0000f04270 */
[----:B--2---:R-:W-:Y:S05]  /*3ad50*/  @!P0 BRA `(.L_x_1075) ;  /* 0x0000000000048947 */ /* 0x004fea0003800000 */
[----:B------:R2:W5:Y:S02]  /*3ad60*/  LDG.E.LTC128B.U16 R19, desc[UR46][R152.64+0x232] ;  /* 0x0002322e98137981 */ /* 0x000564000c1e1520 */
.L_x_1075:
[----:B------:R-:W-:Y:S05]  /*3ad70*/  BSYNC B1 ;  /* 0x0000000000017941 */ /* 0x000fea0003800000 */
.L_x_1074:
        /* <DEDUP_REMOVED lines=10> */
.L_x_1077:
[----:B------:R-:W-:Y:S05]  /*3ae20*/  BSYNC B1 ;  /* 0x0000000000017941 */ /* 0x000fea0003800000 */
.L_x_1076:
        /* <DEDUP_REMOVED lines=10> */
.L_x_1079:
[----:B------:R-:W-:Y:S05]  /*3aed0*/  BSYNC B1 ;  /* 0x0000000000017941 */ /* 0x000fea0003800000 */
.L_x_1078:
        /* <DEDUP_REMOVED lines=13> */
.L_x_1081:
[----:B------:R-:W-:Y:S05]  /*3afb0*/  BSYNC B1 ;  /* 0x0000000000017941 */ /* 0x000fea0003800000 */
.L_x_1080:
        /* <DEDUP_REMOVED lines=13> */
.L_x_1083:
[----:B------:R-:W-:Y:S05]  /*3b090*/  BSYNC B1 ;  /* 0x0000000000017941 */ /* 0x000fea0003800000 */
.L_x_1082:
        /* <DEDUP_REMOVED lines=10> */
.L_x_1085:
[----:B------:R-:W-:Y:S05]  /*3b140*/  BSYNC B1 ;  /* 0x0000000000017941 */ /* 0x000fea0003800000 */
.L_x_1084:
        /* <DEDUP_REMOVED lines=10> */
.L_x_1087:
[----:B------:R-:W-:Y:S05]  /*3b1f0*/  BSYNC B1 ;  /* 0x0000000000017941 */ /* 0x000fea0003800000 */
.L_x_1086:
        /* <DEDUP_REMOVED lines=13> */
.L_x_1089:
[----:B------:R-:W-:Y:S05]  /*3b2d0*/  BSYNC B1 ;  /* 0x0000000000017941 */ /* 0x000fea0003800000 */
.L_x_1088:
        /* <DEDUP_REMOVED lines=13> */
.L_x_1091:
[----:B------:R-:W-:Y:S05]  /*3b3b0*/  BSYNC B1 ;  /* 0x0000000000017941 */ /* 0x000fea0003800000 */
.L_x_1090:
        /* <DEDUP_REMOVED lines=10> */
.L_x_1093:
[----:B------:R-:W-:Y:S05]  /*3b460*/  BSYNC B1 ;  /* 0x0000000000017941 */ /* 0x000fea0003800000 */
.L_x_1092:
        /* <DEDUP_REMOVED lines=10> */
.L_x_1095:
[----:B------:R-:W-:Y:S05]  /*3b510*/  BSYNC B1 ;  /* 0x0000000000017941 */ /* 0x000fea0003800000 */
.L_x_1094:
        /* <DEDUP_REMOVED lines=13> */
.L_x_1097:
[----:B------:R-:W-:Y:S05]  /*3b5f0*/  BSYNC B1 ;  /* 0x0000000000017941 */ /* 0x000fea0003800000 */
.L_x_1096:
        /* <DEDUP_REMOVED lines=13> */
.L_x_1099:
[----:B------:R-:W-:Y:S05]  /*3b6d0*/  BSYNC B1 ;  /* 0x0000000000017941 */ /* 0x000fea0003800000 */
.L_x_1098:
        /* <DEDUP_REMOVED lines=10> */
.L_x_1101:
[----:B------:R-:W-:Y:S05]  /*3b780*/  BSYNC B1 ;  /* 0x0000000000017941 */ /* 0x000fea0003800000 */
.L_x_1100:
        /* <DEDUP_REMOVED lines=10> */
.L_x_1103:
[----:B------:R-:W-:Y:S05]  /*3b830*/  BSYNC B1 ;  /* 0x0000000000017941 */ /* 0x000fea0003800000 */
.L_x_1102:
        /* <DEDUP_REMOVED lines=13> */
.L_x_1105:
[----:B------:R-:W-:Y:S05]  /*3b910*/  BSYNC B1 ;  /* 0x0000000000017941 */ /* 0x000fea0003800000 */
.L_x_1104:
        /* <DEDUP_REMOVED lines=13> */
.L_x_1107:
[----:B------:R-:W-:Y:S05]  /*3b9f0*/  BSYNC B1 ;  /* 0x0000000000017941 */ /* 0x000fea0003800000 */
.L_x_1106:
        /* <DEDUP_REMOVED lines=10> */
.L_x_1109:
[----:B------:R-:W-:Y:S05]  /*3baa0*/  BSYNC B1 ;  /* 0x0000000000017941 */ /* 0x000fea0003800000 */
.L_x_1108:
        /* <DEDUP_REMOVED lines=10> */
.L_x_1111:
[----:B------:R-:W-:Y:S05]  /*3bb50*/  BSYNC B1 ;  /* 0x0000000000017941 */ /* 0x000fea0003800000 */
.L_x_1110:
        /* <DEDUP_REMOVED lines=13> */
.L_x_1113:
[----:B------:R-:W-:Y:S05]  /*3bc30*/  BSYNC B1 ;  /* 0x0000000000017941 */ /* 0x000fea0003800000 */
.L_x_1112:
        /* <DEDUP_REMOVED lines=13> */
.L_x_1115:
[----:B------:R-:W-:Y:S05]  /*3bd10*/  BSYNC B1 ;  /* 0x0000000000017941 */ /* 0x000fea0003800000 */
.L_x_1114:
        /* <DEDUP_REMOVED lines=10> */
.L_x_1117:
[----:B------:R-:W-:Y:S05]  /*3bdc0*/  BSYNC B1 ;  /* 0x0000000000017941 */ /* 0x000fea0003800000 */
.L_x_1116:
        /* <DEDUP_REMOVED lines=10> */
.L_x_1119:
[----:B------:R-:W-:Y:S05]  /*3be70*/  BSYNC B1 ;  /* 0x0000000000017941 */ /* 0x000fea0003800000 */
.L_x_1118:
        /* <DEDUP_REMOVED lines=13> */
.L_x_1121:
[----:B------:R-:W-:Y:S05]  /*3bf50*/  BSYNC B1 ;  /* 0x0000000000017941 */ /* 0x000fea0003800000 */
.L_x_1120:
        /* <DEDUP_REMOVED lines=13> */
.L_x_1123:
[----:B------:R-:W-:Y:S05]  /*3c030*/  BSYNC B1 ;  /* 0x0000000000017941 */ /* 0x000fea0003800000 */
.L_x_1122:
        /* <DEDUP_REMOVED lines=10> */
.L_x_1125:
[----:B------:R-:W-:Y:S05]  /*3c0e0*/  BSYNC B1 ;  /* 0x0000000000017941 */ /* 0x000fea0003800000 */
.L_x_1124:
        /* <DEDUP_REMOVED lines=10> */
.L_x_1127:
[----:B------:R-:W-:Y:S05]  /*3c190*/  BSYNC B1 ;  /* 0x0000000000017941 */ /* 0x000fea0003800000 */
.L_x_1126:
        /* <DEDUP_REMOVED lines=13> */
.L_x_1129:
[----:B------:R-:W-:Y:S05]  /*3c270*/  BSYNC B1 ;  /* 0x0000000000017941 */ /* 0x000fea0003800000 */
.L_x_1128:
        /* <DEDUP_REMOVED lines=13> */
.L_x_1131:
[----:B------:R-:W-:Y:S05]  /*3c350*/  BSYNC B1 ;  /* 0x0000000000017941 */ /* 0x000fea0003800000 */
.L_x_1130:
        /* <DEDUP_REMOVED lines=10> */
.L_x_1133:
[----:B------:R-:W-:Y:S05]  /*3c400*/  BSYNC B1 ;  /* 0x0000000000017941 */ /* 0x000fea0003800000 */
.L_x_1132:
        /* <DEDUP_REMOVED lines=10> */
.L_x_1135:
[----:B------:R-:W-:Y:S05]  /*3c4b0*/  BSYNC B1 ;  /* 0x0000000000017941 */ /* 0x000fea0003800000 */
.L_x_1134:
        /* <DEDUP_REMOVED lines=13> */
.L_x_1137:
[----:B------:R-:W-:Y:S05]  /*3c590*/  BSYNC B1 ;  /* 0x0000000000017941 */ /* 0x000fea0003800000 */
.L_x_1136:
        /* <DEDUP_REMOVED lines=13> */
.L_x_1139:
[----:B------:R-:W-:Y:S05]  /*3c670*/  BSYNC B1 ;  /* 0x0000000000017941 */ /* 0x000fea0003800000 */
.L_x_1138:
        /* <DEDUP_REMOVED lines=10> */
.L_x_1141:
[----:B------:R-:W-:Y:S05]  /*3c720*/  BSYNC B1 ;  /* 0x0000000000017941 */ /* 0x000fea0003800000 */
.L_x_1140:
        /* <DEDUP_REMOVED lines=10> */
.L_x_1143:
[----:B------:R-:W-:Y:S05]  /*3c7d0*/  BSYNC B1 ;  /* 0x0000000000017941 */ /* 0x000fea0003800000 */
.L_x_1142:
        /* <DEDUP_REMOVED lines=13> */
.L_x_1145:
[----:B------:R-:W-:Y:S05]  /*3c8b0*/  BSYNC B1 ;  /* 0x0000000000017941 */ /* 0x000fea0003800000 */
.L_x_1144:
        /* <DEDUP_REMOVED lines=13> */
.L_x_1147:
[----:B------:R-:W-:Y:S05]  /*3c990*/  BSYNC B1 ;  /* 0x0000000000017941 */ /* 0x000fea0003800000 */
.L_x_1146:
        /* <DEDUP_REMOVED lines=10> */
.L_x_1149:
[----:B------:R-:W-:Y:S05]  /*3ca40*/  BSYNC B1 ;  /* 0x0000000000017941 */ /* 0x000fea0003800000 */
.L_x_1148:
        /* <DEDUP_REMOVED lines=10> */
.L_x_1151:
[----:B------:R-:W-:Y:S05]  /*3caf0*/  BSYNC B1 ;  /* 0x0000000000017941 */ /* 0x000fea0003800000 */
.L_x_1150:
        /* <DEDUP_REMOVED lines=13> */
.L_x_1153:
[----:B------:R-:W-:Y:S05]  /*3cbd0*/  BSYNC B1 ;  /* 0x0000000000017941 */ /* 0x000fea0003800000 */
.L_x_1152:
        /* <DEDUP_REMOVED lines=13> */
.L_x_1155:
[----:B------:R-:W-:Y:S05]  /*3ccb0*/  BSYNC B1 ;  /* 0x0000000000017941 */ /* 0x000fea0003800000 */
.L_x_1154:
        /* <DEDUP_REMOVED lines=10> */
.L_x_1157:
[----:B------:R-:W-:Y:S05]  /*3cd60*/  BSYNC B1 ;  /* 0x0000000000017941 */ /* 0x000fea0003800000 */
.L_x_1156:
        /* <DEDUP_REMOVED lines=10> */
.L_x_1159:
[----:B------:R-:W-:Y:S05]  /*3ce10*/  BSYNC B1 ;  /* 0x0000000000017941 */ /* 0x000fea0003800000 */
.L_x_1158:
        /* <DEDUP_REMOVED lines=13> */
.L_x_1161:
[----:B------:R-:W-:Y:S05]  /*3cef0*/  BSYNC B1 ;  /* 0x0000000000017941 */ /* 0x000fea0003800000 */
.L_x_1160:
        /* <DEDUP_REMOVED lines=13> */
.L_x_1163:
[----:B------:R-:W-:Y:S05]  /*3cfd0*/  BSYNC B1 ;  /* 0x0000000000017941 */ /* 0x000fea0003800000 */
.L_x_1162:
        /* <DEDUP_REMOVED lines=10> */
.L_x_1165:
[----:B------:R-:W-:Y:S05]  /*3d080*/  BSYNC B1 ;  /* 0x0000000000017941 */ /* 0x000fea0003800000 */
.L_x_1164:
        /* <DEDUP_REMOVED lines=10> */
.L_x_1167:
[----:B------:R-:W-:Y:S05]  /*3d130*/  BSYNC B1 ;  /* 0x0000000000017941 */ /* 0x000fea0003800000 */
.L_x_1166:
        /* <DEDUP_REMOVED lines=13> */
.L_x_1169:
[----:B------:R-:W-:Y:S05]  /*3d210*/  BSYNC B1 ;  /* 0x0000000000017941 */ /* 0x000fea0003800000 */
.L_x_1168:
        /* <DEDUP_REMOVED lines=13> */
.L_x_1171:
[----:B------:R-:W-:Y:S05]  /*3d2f0*/  BSYNC B1 ;  /* 0x0000000000017941 */ /* 0x000fea0003800000 */
.L_x_1170:
        /* <DEDUP_REMOVED lines=10> */
.L_x_1173:
[----:B------:R-:W-:Y:S05]  /*3d3a0*/  BSYNC B1 ;  /* 0x0000000000017941 */ /* 0x000fea0003800000 */
.L_x_1172:
        /* <DEDUP_REMOVED lines=10> */
.L_x_1175:
[----:B------:R-:W-:Y:S05]  /*3d450*/  BSYNC B1 ;  /* 0x0000000000017941 */ /* 0x000fea0003800000 */
.L_x_1174:
        /* <DEDUP_REMOVED lines=13> */
.L_x_1177:
[----:B------:R-:W-:Y:S05]  /*3d530*/  BSYNC B1 ;  /* 0x0000000000017941 */ /* 0x000fea0003800000 */
.L_x_1176:
        /* <DEDUP_REMOVED lines=13> */
.L_x_1179:
[----:B------:R-:W-:Y:S05]  /*3d610*/  BSYNC B1 ;  /* 0x0000000000017941 */ /* 0x000fea0003800000 */
.L_x_1178:
        /* <DEDUP_REMOVED lines=10> */
.L_x_1181:
[----:B------:R-:W-:Y:S05]  /*3d6c0*/  BSYNC B1 ;  /* 0x0000000000017941 */ /* 0x000fea0003800000 */
.L_x_1180:
        /* <DEDUP_REMOVED lines=10> */
.L_x_1183:
[----:B------:R-:W-:Y:S05]  /*3d770*/  BSYNC B1 ;  /* 0x0000000000017941 */ /* 0x000fea0003800000 */
.L_x_1182:
        /* <DEDUP_REMOVED lines=13> */
.L_x_1185:
[----:B------:R-:W-:Y:S05]  /*3d850*/  BSYNC B1 ;  /* 0x0000000000017941 */ /* 0x000fea0003800000 */
.L_x_1184:
        /* <DEDUP_REMOVED lines=13> */
.L_x_1187:
[----:B------:R-:W-:Y:S05]  /*3d930*/  BSYNC B1 ;  /* 0x0000000000017941 */ /* 0x000fea0003800000 */
.L_x_1186:
        /* <DEDUP_REMOVED lines=10> */
.L_x_1189:
[----:B------:R-:W-:Y:S05]  /*3d9e0*/  BSYNC B1 ;  /* 0x0000000000017941 */ /* 0x000fea0003800000 */
.L_x_1188:
        /* <DEDUP_REMOVED lines=10> */
.L_x_1191:
[----:B------:R-:W-:Y:S05]  /*3da90*/  BSYNC B1 ;  /* 0x0000000000017941 */ /* 0x000fea0003800000 */
.L_x_1190:
        /* <DEDUP_REMOVED lines=13> */
.L_x_1193:
[----:B------:R-:W-:Y:S05]  /*3db70*/  BSYNC B1 ;  /* 0x0000000000017941 */ /* 0x000fea0003800000 */
.L_x_1192:
        /* <DEDUP_REMOVED lines=13> */
.L_x_1195:
[----:B------:R-:W-:Y:S05]  /*3dc50*/  BSYNC B1 ;  /* 0x0000000000017941 */ /* 0x000fea0003800000 */
.L_x_1194:
        /* <DEDUP_REMOVED lines=10> */
.L_x_1197:
[----:B------:R-:W-:Y:S05]  /*3dd00*/  BSYNC B1 ;  /* 0x0000000000017941 */ /* 0x000fea0003800000 */
.L_x_1196:
        /* <DEDUP_REMOVED lines=10> */
.L_x_1199:
[----:B------:R-:W-:Y:S05]  /*3ddb0*/  BSYNC B1 ;  /* 0x0000000000017941 */ /* 0x000fea0003800000 */
.L_x_1198:
        /* <DEDUP_REMOVED lines=13> */
.L_x_1201:
[----:B------:R-:W-:Y:S05]  /*3de90*/  BSYNC B1 ;  /* 0x0000000000017941 */ /* 0x000fea0003800000 */
.L_x_1200:
        /* <DEDUP_REMOVED lines=13> */
.L_x_1203:
[----:B------:R-:W-:Y:S05]  /*3df70*/  BSYNC B1 ;  /* 0x0000000000017941 */ /* 0x000fea0003800000 */
.L_x_1202:
        /* <DEDUP_REMOVED lines=10> */
.L_x_1205:
[----:B------:R-:W-:Y:S05]  /*3e020*/  BSYNC B1 ;  /* 0x0000000000017941 */ /* 0x000fea0003800000 */
.L_x_1204:
        /* <DEDUP_REMOVED lines=10> */
.L_x_1207:
[----:B------:R-:W-:Y:S05]  /*3e0d0*/  BSYNC B1 ;  /* 0x0000000000017941 */ /* 0x000fea0003800000 */
.L_x_1206:
        /* <DEDUP_REMOVED lines=13> */
.L_x_1209:
[----:B------:R-:W-:Y:S05]  /*3e1b0*/  BSYNC B1 ;  /* 0x0000000000017941 */ /* 0x000fea0003800000 */
.L_x_1208:
        /* <DEDUP_REMOVED lines=13> */
.L_x_1211:
[----:B------:R-:W-:Y:S05]  /*3e290*/  BSYNC B1 ;  /* 0x0000000000017941 */ /* 0x000fea0003800000 */
.L_x_1210:
        /* <DEDUP_REMOVED lines=10> */
.L_x_1213:
[----:B------:R-:W-:Y:S05]  /*3e340*/  BSYNC B1 ;  /* 0x0000000000017941 */ /* 0x000fea0003800000 */
.L_x_1212:
        /* <DEDUP_REMOVED lines=10> */
.L_x_1215:
[----:B------:R-:W-:Y:S05]  /*3e3f0*/  BSYNC B1 ;  /* 0x0000000000017941 */ /* 0x000fea0003800000 */
.L_x_1214:
        /* <DEDUP_REMOVED lines=13> */
.L_x_1217:
[----:B------:R-:W-:Y:S05]  /*3e4d0*/  BSYNC B1 ;  /* 0x0000000000017941 */ /* 0x000fea0003800000 */
.L_x_1216:
        /* <DEDUP_REMOVED lines=13> */
.L_x_1219:
[----:B------:R-:W-:Y:S05]  /*3e5b0*/  BSYNC B1 ;  /* 0x0000000000017941 */ /* 0x000fea0003800000 */
.L_x_1218:
        /* <DEDUP_REMOVED lines=10> */
.L_x_1221:
[----:B------:R-:W-:Y:S05]  /*3e660*/  BSYNC B1 ;  /* 0x0000000000017941 */ /* 0x000fea0003800000 */
.L_x_1220:
        /* <DEDUP_REMOVED lines=10> */
.L_x_1223:
[----:B------:R-:W-:Y:S05]  /*3e710*/  BSYNC B1 ;  /* 0x0000000000017941 */ /* 0x000fea0003800000 */
.L_x_1222:
        /* <DEDUP_REMOVED lines=13> */
.L_x_1225:
[----:B------:R-:W-:Y:S05]  /*3e7f0*/  BSYNC B1 ;  /* 0x0000000000017941 */ /* 0x000fea0003800000 */
.L_x_1224:
        /* <DEDUP_REMOVED lines=13> */
.L_x_1227:
[----:B------:R-:W-:Y:S05]  /*3e8d0*/  BSYNC B1 ;  /* 0x0000000000017941 */ /* 0x000fea0003800000 */
.L_x_1226:
        /* <DEDUP_REMOVED lines=10> */
.L_x_1229:
[----:B------:R-:W-:Y:S05]  /*3e980*/  BSYNC B1 ;  /* 0x0000000000017941 */ /* 0x000fea0003800000 */
.L_x_1228:
        /* <DEDUP_REMOVED lines=10> */
.L_x_1231:
[----:B------:R-:W-:Y:S05]  /*3ea30*/  BSYNC B1 ;  /* 0x0000000000017941 */ /* 0x000fea0003800000 */
.L_x_1230:
        /* <DEDUP_REMOVED lines=13> */
.L_x_1233:
[----:B------:R-:W-:Y:S05]  /*3eb10*/  BSYNC B1 ;  /* 0x0000000000017941 */ /* 0x000fea0003800000 */
.L_x_1232:
        /* <DEDUP_REMOVED lines=13> */
.L_x_1235:
[----:B------:R-:W-:Y:S05]  /*3ebf0*/  BSYNC B1 ;  /* 0x0000000000017941 */ /* 0x000fea0003800000 */
.L_x_1234:
        /* <DEDUP_REMOVED lines=10> */
.L_x_1237:
[----:B------:R-:W-:Y:S05]  /*3eca0*/  BSYNC B1 ;  /* 0x0000000000017941 */ /* 0x000fea0003800000 */
.L_x_1236:
        /* <DEDUP_REMOVED lines=10> */
.L_x_1239:
[----:B------:R-:W-:Y:S05]  /*3ed50*/  BSYNC B1 ;  /* 0x0000000000017941 */ /* 0x000fea0003800000 */
.L_x_1238:
        /* <DEDUP_REMOVED lines=13> */
.L_x_1241:
[----:B------:R-:W-:Y:S05]  /*3ee30*/  BSYNC B1 ;  /* 0x0000000000017941 */ /* 0x000fea0003800000 */
.L_x_1240:
        /* <DEDUP_REMOVED lines=13> */
.L_x_1243:
[----:B------:R-:W-:Y:S05]  /*3ef10*/  BSYNC B1 ;  /* 0x0000000000017941 */ /* 0x000fea0003800000 */
.L_x_1242:
        /* <DEDUP_REMOVED lines=10> */
.L_x_1245:
[----:B------:R-:W-:Y:S05]  /*3efc0*/  BSYNC B1 ;  /* 0x0000000000017941 */ /* 0x000fea0003800000 */
.L_x_1244:
        /* <DEDUP_REMOVED lines=10> */
.L_x_1247:
[----:B------:R-:W-:Y:S05]  /*3f070*/  BSYNC B1 ;  /* 0x0000000000017941 */ /* 0x000fea0003800000 */
.L_x_1246:
        /* <DEDUP_REMOVED lines=13> */
.L_x_1249:
[----:B------:R-:W-:Y:S05]  /*3f150*/  BSYNC B1 ;  /* 0x0000000000017941 */ /* 0x000fea0003800000 */
.L_x_1248:
        /* <DEDUP_REMOVED lines=13> */
.L_x_1251:
[----:B------:R-:W-:Y:S05]  /*3f230*/  BSYNC B1 ;  /* 0x0000000000017941 */ /* 0x000fea0003800000 */
.L_x_1250:
        /* <DEDUP_REMOVED lines=10> */
.L_x_1253:
[----:B------:R-:W-:Y:S05]  /*3f2e0*/  BSYNC B1 ;  /* 0x0000000000017941 */ /* 0x000fea0003800000 */
.L_x_1252:
        /* <DEDUP_REMOVED lines=10> */
.L_x_1255:
[----:B------:R-:W-:Y:S05]  /*3f390*/  BSYNC B1 ;  /* 0x0000000000017941 */ /* 0x000fea0003800000 */
.L_x_1254:
        /* <DEDUP_REMOVED lines=13> */
.L_x_1257:
[----:B------:R-:W-:Y:S05]  /*3f470*/  BSYNC B1 ;  /* 0x0000000000017941 */ /* 0x000fea0003800000 */
.L_x_1256:
        /* <DEDUP_REMOVED lines=13> */
.L_x_1259:
[----:B------:R-:W-:Y:S05]  /*3f550*/  BSYNC B1 ;  /* 0x0000000000017941 */ /* 0x000fea0003800000 */
.L_x_1258:
        /* <DEDUP_REMOVED lines=10> */
.L_x_1261:
[----:B------:R-:W-:Y:S05]  /*3f600*/  BSYNC B1 ;  /* 0x0000000000017941 */ /* 0x000fea0003800000 */
.L_x_1260:
        /* <DEDUP_REMOVED lines=10> */
.L_x_1263:
[----:B------:R-:W-:Y:S05]  /*3f6b0*/  BSYNC B1 ;  /* 0x0000000000017941 */ /* 0x000fea0003800000 */
.L_x_1262:
        /* <DEDUP_REMOVED lines=13> */
.L_x_1265:
[----:B------:R-:W-:Y:S05]  /*3f790*/  BSYNC B1 ;  /* 0x0000000000017941 */ /* 0x000fea0003800000 */
.L_x_1264:
        /* <DEDUP_REMOVED lines=13> */
.L_x_1267:
[----:B------:R-:W-:Y:S05]  /*3f870*/  BSYNC B1 ;  /* 0x0000000000017941 */ /* 0x000fea0003800000 */
.L_x_1266:
        /* <DEDUP_REMOVED lines=10> */
.L_x_1269:
[----:B------:R-:W-:Y:S05]  /*3f920*/  BSYNC B1 ;  /* 0x0000000000017941 */ /* 0x000fea0003800000 */
.L_x_1268:
        /* <DEDUP_REMOVED lines=10> */
.L_x_1271:
[----:B------:R-:W-:Y:S05]  /*3f9d0*/  BSYNC B1 ;  /* 0x0000000000017941 */ /* 0x000fea0003800000 */
.L_x_1270:
        /* <DEDUP_REMOVED lines=13> */
.L_x_1273:
[----:B------:R-:W-:Y:S05]  /*3fab0*/  BSYNC B1 ;  /* 0x0000000000017941 */ /* 0x000fea0003800000 */
.L_x_1272:
        /* <DEDUP_REMOVED lines=13> */
.L_x_1275:
[----:B------:R-:W-:Y:S05]  /*3fb90*/  BSYNC B1 ;  /* 0x0000000000017941 */ /* 0x000fea0003800000 */
.L_x_1274:
        /* <DEDUP_REMOVED lines=10> */
.L_x_1277:
[----:B------:R-:W-:Y:S05]  /*3fc40*/  BSYNC B1 ;  /* 0x0000000000017941 */ /* 0x000fea0003800000 */
.L_x_1276:
        /* <DEDUP_REMOVED lines=10> */
.L_x_1279:
[----:B------:R-:W-:Y:S05]  /*3fcf0*/  BSYNC B1 ;  /* 0x0000000000017941 */ /* 0x000fea0003800000 */
.L_x_1278:
        /* <DEDUP_REMOVED lines=13> */
.L_x_1281:
[----:B------:R-:W-:Y:S05]  /*3fdd0*/  BSYNC B1 ;  /* 0x0000000000017941 */ /* 0x000fea0003800000 */
.L_x_1280:
[----:B------:R-:W2:Y:S01]  /*3fde0*/  LDL.LU R159, [R1+0x5d0] ;  /* 0x0005d000019f7983 */ /* 0x000ea20000300800 */
[----:B-----5:R-:W-:Y:S01]  /*3fdf0*/  HADD2.F32 R158, -RZ, R19.H0_H0 ;  /* 0x20000013ff9e7230 */ /* 0x020fe20000004100 */
[----:B------:R-:W-:Y:S01]  /*3fe00*/  ISETP.GT.AND P4, PT, R3, 0x1e9, PT ;  /* 0x000001e90300780c */ /* 0x000fe20003f84270 */
[----:B------:R-:W-:Y:S03]  /*3fe10*/  BSSY B1, `(.L_x_1282) ;  /* 0x0000008000017945 */ /* 0x000fe60003800000 */
[----:B------:R-:W-:-:S04]  /*3fe20*/  FMUL R158, R158, R16 ;  /* 0x000000109e9e7220 */ /* 0x000fc80000400000 */
[----:B--2---:R-:W-:-:S05]  /*3fe30*/  FFMA R158, R159, R2, R158 ;  /* 0x000000029f9e7223 */ /* 0x004fca000000009e */
[----:B------:R-:W-:-:S05]  /*3fe40*/  F2FP.F16.F32.PACK_AB R158, RZ, R158 ;  /* 0x0000009eff9e723e */ /* 0x000fca00000000ff */
[----:B------:R2:W-:Y:S01]  /*3fe50*/  @P0 STG.E.U16 desc[UR46][R168.64+0x3d0], R158 ;  /* 0x0003d09ea8000986 */ /* 0x0005e2000c10152e */
[----:B------:R-:W-:-:S13]  /*3fe60*/  ISETP.GT.AND P0, PT, R0, RZ, P4 ;  /* 0x000000ff0000720c */ /* 0x000fda0002704270 */
[----:B--2---:R-:W-:Y:S05]  /*3fe70*/  @!P0 BRA `(.L_x_1283) ;  /* 0x0000000000048947 */ /* 0x004fea0003800000 */
[----:B------:R2:W5:Y:S02]  /*3fe80*/  LDG.E.LTC128B.U16 R19, desc[UR46][R152.64+0x3d2] ;  /* 0x0003d22e98137981 */ /* 0x000564000c1e1520 */
.L_x_1283:
[----:B------:R-:W-:Y:S05]  /*3fe90*/  BSYNC B1 ;  /* 0x0000000000017941 */ /* 0x000fea0003800000 */
.L_x_1282:
        /* <DEDUP_REMOVED lines=10> */
.L_x_1285:
[----:B------:R-:W-:Y:S05]  /*3ff40*/  BSYNC B1 ;  /* 0x0000000000017941 */ /* 0x000fea0003800000 */
.L_x_1284:
        /* <DEDUP_REMOVED lines=10> */
.L_x_1287:
[----:B------:R-:W-:Y:S05]  /*3fff0*/  BSYNC B1 ;  /* 0x0000000000017941 */ /* 0x000fea0003800000 */
.L_x_1286:
        /* <DEDUP_REMOVED lines=11> */
.L_x_1289:
[----:B------:R-:W-:Y:S05]  /*400b0*/  BSYNC B1 ;  /* 0x0000000000017941 */ /* 0x000fea0003800000 */
.L_x_1288:
        /* <DEDUP_REMOVED lines=11> */
.L_x_1291:
[----:B------:R-:W-:Y:S05]  /*40170*/  BSYNC B1 ;  /* 0x0000000000017941 */ /* 0x000fea0003800000 */
.L_x_1290:
        /* <DEDUP_REMOVED lines=10> */
.L_x_1293:
[----:B------:R-:W-:Y:S05]  /*40220*/  BSYNC B1 ;  /* 0x0000000000017941 */ /* 0x000fea0003800000 */
.L_x_1292:
        /* <DEDUP_REMOVED lines=10> */
.L_x_1295:
[----:B------:R-:W-:Y:S05]  /*402d0*/  BSYNC B1 ;  /* 0x0000000000017941 */ /* 0x000fea0003800000 */
.L_x_1294:
        /* <DEDUP_REMOVED lines=11> */
.L_x_1297:
[----:B------:R-:W-:Y:S05]  /*40390*/  BSYNC B1 ;  /* 0x0000000000017941 */ /* 0x000fea0003800000 */
.L_x_1296:
[----:B------:R-:W2:Y:S01]  /*403a0*/  LDL.LU R159, [R1+0x5f0] ;  /* 0x0005f000019f7983 */ /* 0x000ea20000300800 */
[----:B-----5:R-:W-:Y:S01]  /*403b0*/  HADD2.F32 R158, -RZ, R19.H0_H0 ;  /* 0x20000013ff9e7230 */ /* 0x020fe20000004100 */
[----:B------:R-:W-:Y:S04]  /*403c0*/  BSSY B1, `(.L_x_1298) ;  /* 0x0000009000017945 */ /* 0x000fe80003800000 */
[----:B------:R-:W-:-:S04]  /*403d0*/  FMUL R158, R158, R16 ;  /* 0x000000109e9e7220 */ /* 0x000fc80000400000 */
[----:B--2---:R-:W-:-:S05]  /*403e0*/  FFMA R158, R159, R2, R158 ;  /* 0x000000029f9e7223 */ /* 0x004fca000000009e */
[----:B------:R-:W-:-:S05]  /*403f0*/  F2FP.F16.F32.PACK_AB R158, RZ, R158 ;  /* 0x0000009eff9e723e */ /* 0x000fca00000000ff */
[----:B------:R2:W-:Y:S01]  /*40400*/  @P0 STG.E.U16 desc[UR46][R168.64+0x3f0], R158 ;  /* 0x0003f09ea8000986 */ /* 0x0005e2000c10152e */
[----:B------:R-:W-:-:S04]  /*40410*/  ISETP.GT.AND P0, PT, R3, 0x1f9, PT ;  /* 0x000001f90300780c */ /* 0x000fc80003f04270 */
[----:B------:R-:W-:-:S13]  /*40420*/  ISETP.GT.AND P5, PT, R0, RZ, P0 ;  /* 0x000000ff0000720c */ /* 0x000fda00007a4270 */
[----:B--2---:R-:W-:Y:S05]  /*40430*/  @!P5 BRA `(.L_x_1299) ;  /* 0x000000000004d947 */ /* 0x004fea0003800000 */
[----:B------:R2:W5:Y:S02]  /*40440*/  LDG.E.LTC128B.U16 R19, desc[UR46][R152.64+0x3f2] ;  /* 0x0003f22e98137981 */ /* 0x000564000c1e1520 */
.L_x_1299:
[----:B------:R-:W-:Y:S05]  /*40450*/  BSYNC B1 ;  /* 0x0000000000017941 */ /* 0x000fea0003800000 */
.L_x_1298:
[----:B0-23--:R-:W2:Y:S01]  /*40460*/  LDL.LU R152, [R1+0x5f4] ;  /* 0x0005f40001987983 */ /* 0x00dea20000300800 */
[----:B-----5:R-:W-:Y:S01]  /*40470*/  HADD2.F32 R3, -RZ, R19.H0_H0 ;  /* 0x20000013ff037230 */ /* 0x020fe20000004100 */
[----:B------:R-:W-:Y:S04]  /*40480*/  BSSY B1, `(.L_x_1300) ;  /* 0x0000009000017945 */ /* 0x000fe80003800000 */
[----:B------:R-:W-:-:S04]  /*40490*/  FMUL R3, R3, R16 ;  /* 0x0000001003037220 */ /* 0x000fc80000400000 */
[----:B--2---:R-:W-:-:S05]  /*404a0*/  FFMA R3, R152, R2, R3 ;  /* 0x0000000298037223 */ /* 0x004fca0000000003 */
[----:B------:R-:W-:-:S05]  /*404b0*/  F2FP.F16.F32.PACK_AB R3, RZ, R3 ;  /* 0x00000003ff03723e */ /* 0x000fca00000000ff */
[----:B------:R0:W-:Y:S01]  /*404c0*/  @P5 STG.E.U16 desc[UR46][R168.64+0x3f2], R3 ;  /* 0x0003f203a8005986 */ /* 0x0001e2000c10152e */
[----:B------:R-:W-:Y:S02]  /*404d0*/  ISETP.GT.AND P5, PT, R0, 0x8, P1 ;  /* 0x000000080000780c */ /* 0x000fe40000fa4270 */
[----:B0-----:R-:W-:-:S11]  /*404e0*/  PRMT R3, R19, 0x7610, R3 ;  /* 0x0000761013037816 */ /* 0x001fd60000000003 */
[----:B------:R-:W-:Y:S05]  /*404f0*/  @!P5 BRA `(.L_x_1301) ;  /* 0x000000000004d947 */ /* 0x000fea0003800000 */
[----:B------:R0:W5:Y:S02]  /*40500*/  LDG.E.LTC128B.U16 R3, desc[UR46][R22.64+0x3f0] ;  /* 0x0003f02e16037981 */ /* 0x000164000c1e1520 */
.L_x_1301:
[----:B------:R-:W-:Y:S05]  /*40510*/  BSYNC B1 ;  /* 0x0000000000017941 */ /* 0x000fea0003800000 */
.L_x_1300:
        /* <DEDUP_REMOVED lines=10> */
.L_x_1303:
[----:B------:R-:W-:Y:S05]  /*405c0*/  BSYNC B1 ;  /* 0x0000000000017941 */ /* 0x000fea0003800000 */
.L_x_1302:
[----:B012-4-:R-:W2:Y:S01]  /*405d0*/  LDL.LU R22, [R1+0x5fc] ;  /* 0x0005fc0001167983 */ /* 0x017ea20000300800 */
        /* <DEDUP_REMOVED lines=8> */
[----:B0-----:R-:W-:Y:S05]  /*40660*/  @!P5 BRA `(.L_x_1305) ;  /* 0x000000000004d947 */ /* 0x001fea0003800000 */
[----:B------:R0:W5:Y:S02]  /*40670*/  LDG.E.LTC128B.U16 R3, desc[UR46][R20.64+0x200] ;  /* 0x0002002e14037981 */ /* 0x000164000c1e1520 */
.L_x_1305:
[----:B------:R-:W-:Y:S05]  /*40680*/  BSYNC B1 ;  /* 0x0000000000017941 */ /* 0x000fea0003800000 */
.L_x_1304:
        /* <DEDUP_REMOVED lines=9> */
[----:B-1----:R-:W-:Y:S05]  /*40720*/  @!P5 BRA `(.L_x_1307) ;  /* 0x000000000004d947 */ /* 0x002fea0003800000 */
[----:B------:R1:W5:Y:S02]  /*40730*/  LDG.E.LTC128B.U16 R3, desc[UR46][R20.64+0x202] ;  /* 0x0002022e14037981 */ /* 0x000364000c1e1520 */
.L_x_1307:
[----:B------:R-:W-:Y:S05]  /*40740*/  BSYNC B1 ;  /* 0x0000000000017941 */ /* 0x000fea0003800000 */
.L_x_1306:
        /* <DEDUP_REMOVED lines=11> */
.L_x_1309:
[----:B------:R-:W-:Y:S05]  /*40800*/  BSYNC B1 ;  /* 0x0000000000017941 */ /* 0x000fea0003800000 */
.L_x_1308:
        /* <DEDUP_REMOVED lines=11> */
.L_x_1311:
[----:B------:R-:W-:Y:S05]  /*408c0*/  BSYNC B1 ;  /* 0x0000000000017941 */ /* 0x000fea0003800000 */
.L_x_1310:
        /* <DEDUP_REMOVED lines=11> */
.L_x_1313:
[----:B------:R-:W-:Y:S05]  /*40980*/  BSYNC B1 ;  /* 0x0000000000017941 */ /* 0x000fea0003800000 */
.L_x_1312:
        /* <DEDUP_REMOVED lines=11> */
.L_x_1315:
[----:B------:R-:W-:Y:S05]  /*40a40*/  BSYNC B1 ;  /* 0x0000000000017941 */ /* 0x000fea0003800000 */
.L_x_1314:
        /* <DEDUP_REMOVED lines=11> */
.L_x_1317:
[----:B------:R-:W-:Y:S05]  /*40b00*/  BSYNC B1 ;  /* 0x0000000000017941 */ /* 0x000fea0003800000 */
.L_x_1316:
        /* <DEDUP_REMOVED lines=11> */
.L_x_1319:
[----:B------:R-:W-:Y:S05]  /*40bc0*/  BSYNC B1 ;  /* 0x0000000000017941 */ /* 0x000fea0003800000 */
.L_x_1318:
        /* <DEDUP_REMOVED lines=11> */
.L_x_1321:
[----:B------:R-:W-:Y:S05]  /*40c80*/  BSYNC B1 ;  /* 0x0000000000017941 */ /* 0x000fea0003800000 */
.L_x_1320:
        /* <DEDUP_REMOVED lines=11> */
.L_x_1323:
[----:B------:R-:W-:Y:S05]  /*40d40*/  BSYNC B1 ;  /* 0x0000000000017941 */ /* 0x000fea0003800000 */
.L_x_1322:
        /* <DEDUP_REMOVED lines=11> */
.L_x_1325:
[----:B------:R-:W-:Y:S05]  /*40e00*/  BSYNC B1 ;  /* 0x0000000000017941 */ /* 0x000fea0003800000 */
.L_x_1324:
        /* <DEDUP_REMOVED lines=11> */
.L_x_1327:
[----:B------:R-:W-:Y:S05]  /*40ec0*/  BSYNC B1 ;  /* 0x0000000000017941 */ /* 0x000fea0003800000 */
.L_x_1326:
        /* <DEDUP_REMOVED lines=11> */
.L_x_1329:
[----:B------:R-:W-:Y:S05]  /*40f80*/  BSYNC B1 ;  /* 0x0000000000017941 */ /* 0x000fea0003800000 */
.L_x_1328:
        /* <DEDUP_REMOVED lines=11> */
.L_x_1331:
[----:B------:R-:W-:Y:S05]  /*41040*/  BSYNC B1 ;  /* 0x0000000000017941 */ /* 0x000fea0003800000 */
.L_x_1330:
        /* <DEDUP_REMOVED lines=11> */
.L_x_1333:
[----:B------:R-:W-:Y:S05]  /*41100*/  BSYNC B1 ;  /* 0x0000000000017941 */ /* 0x000fea0003800000 */
.L_x_1332:
        /* <DEDUP_REMOVED lines=11> */
.L_x_1335:
[----:B------:R-:W-:Y:S05]  /*411c0*/  BSYNC B1 ;  /* 0x0000000000017941 */ /* 0x000fea0003800000 */
.L_x_1334:
        /* <DEDUP_REMOVED lines=11> */
.L_x_1337:
[----:B------:R-:W-:Y:S05]  /*41280*/  BSYNC B1 ;  /* 0x0000000000017941 */ /* 0x000fea0003800000 */
.L_x_1336:
        /* <DEDUP_REMOVED lines=11> */
.L_x_1339:
[----:B------:R-:W-:Y:S05]  /*41340*/  BSYNC B1 ;  /* 0x0000000000017941 */ /* 0x000fea0003800000 */
.L_x_1338:
        /* <DEDUP_REMOVED lines=11> */
.L_x_1341:
[----:B------:R-:W-:Y:S05]  /*41400*/  BSYNC B1 ;  /* 0x0000000000017941 */ /* 0x000fea0003800000 */
.L_x_1340:
        /* <DEDUP_REMOVED lines=11> */
.L_x_1343:
[----:B------:R-:W-:Y:S05]  /*414c0*/  BSYNC B1 ;  /* 0x0000000000017941 */ /* 0x000fea0003800000 */
.L_x_1342:
        /* <DEDUP_REMOVED lines=11> */
.L_x_1345:
[----:B------:R-:W-:Y:S05]  /*41580*/  BSYNC B1 ;  /* 0x0000000000017941 */ /* 0x000fea0003800000 */
.L_x_1344:
        /* <DEDUP_REMOVED lines=11> */
.L_x_1347:
[----:B------:R-:W-:Y:S05]  /*41640*/  BSYNC B1 ;  /* 0x0000000000017941 */ /* 0x000fea0003800000 */
.L_x_1346:
        /* <DEDUP_REMOVED lines=11> */
.L_x_1349:
[----:B------:R-:W-:Y:S05]  /*41700*/  BSYNC B1 ;  /* 0x0000000000017941 */ /* 0x000fea0003800000 */
.L_x_1348:
        /* <DEDUP_REMOVED lines=11> */
.L_x_1351:
[----:B------:R-:W-:Y:S05]  /*417c0*/  BSYNC B1 ;  /* 0x0000000000017941 */ /* 0x000fea0003800000 */
.L_x_1350:
        /* <DEDUP_REMOVED lines=11> */
.L_x_1353:
[----:B------:R-:W-:Y:S05]  /*41880*/  BSYNC B1 ;  /* 0x0000000000017941 */ /* 0x000fea0003800000 */
.L_x_1352:
        /* <DEDUP_REMOVED lines=11> */
.L_x_1355:
[----:B------:R-:W-:Y:S05]  /*41940*/  BSYNC B1 ;  /* 0x0000000000017941 */ /* 0x000fea0003800000 */
.L_x_1354:
        /* <DEDUP_REMOVED lines=11> */
.L_x_1357:
[----:B------:R-:W-:Y:S05]  /*41a00*/  BSYNC B1 ;  /* 0x0000000000017941 */ /* 0x000fea0003800000 */
.L_x_1356:
        /* <DEDUP_REMOVED lines=11> */
.L_x_1359:
[----:B------:R-:W-:Y:S05]  /*41ac0*/  BSYNC B1 ;  /* 0x0000000000017941 */ /* 0x000fea0003800000 */
.L_x_1358:
        /* <DEDUP_REMOVED lines=11> */
.L_x_1361:
[----:B------:R-:W-:Y:S05]  /*41b80*/  BSYNC B1 ;  /* 0x0000000000017941 */ /* 0x000fea0003800000 */
.L_x_1360:
        /* <DEDUP_REMOVED lines=11> */
.L_x_1363:
[----:B------:R-:W-:Y:S05]  /*41c40*/  BSYNC B1 ;  /* 0x0000000000017941 */ /* 0x000fea0003800000 */
.L_x_1362:
        /* <DEDUP_REMOVED lines=11> */
.L_x_1365:
[----:B------:R-:W-:Y:S05]  /*41d00*/  BSYNC B1 ;  /* 0x0000000000017941 */ /* 0x000fea0003800000 */
.L_x_1364:
        /* <DEDUP_REMOVED lines=11> */
.L_x_1367:
[----:B------:R-:W-:Y:S05]  /*41dc0*/  BSYNC B1 ;  /* 0x0000000000017941 */ /* 0x000fea0003800000 */
.L_x_1366:
        /* <DEDUP_REMOVED lines=11> */
.L_x_1369:
[----:B------:R-:W-:Y:S05]  /*41e80*/  BSYNC B1 ;  /* 0x0000000000017941 */ /* 0x000fea0003800000 */
.L_x_1368:
        /* <DEDUP_REMOVED lines=11> */
.L_x_1371:
[----:B------:R-:W-:Y:S05]  /*41f40*/  BSYNC B1 ;  /* 0x0000000000017941 */ /* 0x000fea0003800000 */
.L_x_1370:
        /* <DEDUP_REMOVED lines=11> */
.L_x_1373:
[----:B------:R-:W-:Y:S05]  /*42000*/  BSYNC B1 ;  /* 0x0000000000017941 */ /* 0x000fea0003800000 */
.L_x_1372:
        /* <DEDUP_REMOVED lines=11> */
.L_x_1375:
[----:B------:R-:W-:Y:S05]  /*420c0*/  BSYNC B1 ;  /* 0x0000000000017941 */ /* 0x000fea0003800000 */
.L_x_1374:
        /* <DEDUP_REMOVED lines=11> */
.L_x_1377:
[----:B------:R-:W-:Y:S05]  /*42180*/  BSYNC B1 ;  /* 0x0000000000017941 */ /* 0x000fea0003800000 */
.L_x_1376:
        /* <DEDUP_REMOVED lines=11> */
.L_x_1379:
[----:B------:R-:W-:Y:S05]  /*42240*/  BSYNC B1 ;  /* 0x0000000000017941 */ /* 0x000fea0003800000 */
.L_x_1378:
        /* <DEDUP_REMOVED lines=11> */
.L_x_1381:
[----:B------:R-:W-:Y:S05]  /*42300*/  BSYNC B1 ;  /* 0x0000000000017941 */ /* 0x000fea0003800000 */
.L_x_1380:
        /* <DEDUP_REMOVED lines=11> */
.L_x_1383:
[----:B------:R-:W-:Y:S05]  /*423c0*/  BSYNC B1 ;  /* 0x0000000000017941 */ /* 0x000fea0003800000 */
.L_x_1382:
        /* <DEDUP_REMOVED lines=11> */
.L_x_1385:
[----:B------:R-:W-:Y:S05]  /*42480*/  BSYNC B1 ;  /* 0x0000000000017941 */ /* 0x000fea0003800000 */
.L_x_1384:
        /* <DEDUP_REMOVED lines=11> */
.L_x_1387:
[----:B------:R-:W-:Y:S05]  /*42540*/  BSYNC B1 ;  /* 0x0000000000017941 */ /* 0x000fea0003800000 */
.L_x_1386:
        /* <DEDUP_REMOVED lines=11> */
.L_x_1389:
[----:B------:R-:W-:Y:S05]  /*42600*/  BSYNC B1 ;  /* 0x0000000000017941 */ /* 0x000fea0003800000 */
.L_x_1388:
        /* <DEDUP_REMOVED lines=11> */
.L_x_1391:
[----:B------:R-:W-:Y:S05]  /*426c0*/  BSYNC B1 ;  /* 0x0000000000017941 */ /* 0x000fea0003800000 */
.L_x_1390:
        /* <DEDUP_REMOVED lines=11> */
.L_x_1393:
[----:B------:R-:W-:Y:S05]  /*42780*/  BSYNC B1 ;  /* 0x0000000000017941 */ /* 0x000fea0003800000 */
.L_x_1392:
        /* <DEDUP_REMOVED lines=11> */
.L_x_1395:
[----:B------:R-:W-:Y:S05]  /*42840*/  BSYNC B1 ;  /* 0x0000000000017941 */ /* 0x000fea0003800000 */
.L_x_1394:
        /* <DEDUP_REMOVED lines=11> */
.L_x_1397:
[----:B------:R-:W-:Y:S05]  /*42900*/  BSYNC B1 ;  /* 0x0000000000017941 */ /* 0x000fea0003800000 */
.L_x_1396:
        /* <DEDUP_REMOVED lines=11> */
.L_x_1399:
[----:B------:R-:W-:Y:S05]  /*429c0*/  BSYNC B1 ;  /* 0x0000000000017941 */ /* 0x000fea0003800000 */
.L_x_1398:
        /* <DEDUP_REMOVED lines=11> */
.L_x_1401:
[----:B------:R-:W-:Y:S05]  /*42a80*/  BSYNC B1 ;  /* 0x0000000000017941 */ /* 0x000fea0003800000 */
.L_x_1400:
        /* <DEDUP_REMOVED lines=11> */
.L_x_1403:
[----:B------:R-:W-:Y:S05]  /*42b40*/  BSYNC B1 ;  /* 0x0000000000017941 */ /* 0x000fea0003800000 */
.L_x_1402:
        /* <DEDUP_REMOVED lines=11> */
.L_x_1405:
[----:B------:R-:W-:Y:S05]  /*42c00*/  BSYNC B1 ;  /* 0x0000000000017941 */ /* 0x000fea0003800000 */
.L_x_1404:
        /* <DEDUP_REMOVED lines=11> */
.L_x_1407:
[----:B------:R-:W-:Y:S05]  /*42cc0*/  BSYNC B1 ;  /* 0x0000000000017941 */ /* 0x000fea0003800000 */
.L_x_1406:
        /* <DEDUP_REMOVED lines=11> */
.L_x_1409:
[----:B------:R-:W-:Y:S05]  /*42d80*/  BSYNC B1 ;  /* 0x0000000000017941 */ /* 0x000fea0003800000 */
.L_x_1408:
        /* <DEDUP_REMOVED lines=11> */
.L_x_1411:
[----:B------:R-:W-:Y:S05]  /*42e40*/  BSYNC B1 ;  /* 0x0000000000017941 */ /* 0x000fea0003800000 */
.L_x_1410:
        /* <DEDUP_REMOVED lines=11> */
.L_x_1413:
[----:B------:R-:W-:Y:S05]  /*42f00*/  BSYNC B1 ;  /* 0x0000000000017941 */ /* 0x000fea0003800000 */
.L_x_1412:
        /* <DEDUP_REMOVED lines=11> */
.L_x_1415:
[----:B------:R-:W-:Y:S05]  /*42fc0*/  BSYNC B1 ;  /* 0x0000000000017941 */ /* 0x000fea0003800000 */
.L_x_1414:
        /* <DEDUP_REMOVED lines=11> */
.L_x_1417:
[----:B------:R-:W-:Y:S05]  /*43080*/  BSYNC B1 ;  /* 0x0000000000017941 */ /* 0x000fea0003800000 */
.L_x_1416:
        /* <DEDUP_REMOVED lines=11> */
.L_x_1419:
[----:B------:R-:W-:Y:S05]  /*43140*/  BSYNC B1 ;  /* 0x0000000000017941 */ /* 0x000fea0003800000 */
.L_x_1418:
        /* <DEDUP_REMOVED lines=11> */
.L_x_1421:
[----:B------:R-:W-:Y:S05]  /*43200*/  BSYNC B1 ;  /* 0x0000000000017941 */ /* 0x000fea0003800000 */
.L_x_1420:
        /* <DEDUP_REMOVED lines=11> */
.L_x_1423:
[----:B------:R-:W-:Y:S05]  /*432c0*/  BSYNC B1 ;  /* 0x0000000000017941 */ /* 0x000fea0003800000 */
.L_x_1422:
        /* <DEDUP_REMOVED lines=11> */
.L_x_1425:
[----:B------:R-:W-:Y:S05]  /*43380*/  BSYNC B1 ;  /* 0x0000000000017941 */ /* 0x000fea0003800000 */
.L_x_1424:
        /* <DEDUP_REMOVED lines=11> */
.L_x_1427:
[----:B------:R-:W-:Y:S05]  /*43440*/  BSYNC B1 ;  /* 0x0000000000017941 */ /* 0x000fea0003800000 */
.L_x_1426:
        /* <DEDUP_REMOVED lines=11> */
.L_x_1429:
[----:B------:R-:W-:Y:S05]  /*43500*/  BSYNC B1 ;  /* 0x0000000000017941 */ /* 0x000fea0003800000 */
.L_x_1428:
        /* <DEDUP_REMOVED lines=11> */
.L_x_1431:
[----:B------:R-:W-:Y:S05]  /*435c0*/  BSYNC B1 ;  /* 0x0000000000017941 */ /* 0x000fea0003800000 */
.L_x_1430:
        /* <DEDUP_REMOVED lines=11> */
.L_x_1433:
[----:B------:R-:W-:Y:S05]  /*43680*/  BSYNC B1 ;  /* 0x0000000000017941 */ /* 0x000fea0003800000 */
.L_x_1432:
        /* <DEDUP_REMOVED lines=11> */
.L_x_1435:
[----:B------:R-:W-:Y:S05]  /*43740*/  BSYNC B1 ;  /* 0x0000000000017941 */ /* 0x000fea0003800000 */
.L_x_1434:
        /* <DEDUP_REMOVED lines=11> */
.L_x_1437:
[----:B------:R-:W-:Y:S05]  /*43800*/  BSYNC B1 ;  /* 0x0000000000017941 */ /* 0x000fea0003800000 */
.L_x_1436:
        /* <DEDUP_REMOVED lines=11> */
.L_x_1439:
[----:B------:R-:W-:Y:S05]  /*438c0*/  BSYNC B1 ;  /* 0x0000000000017941 */ /* 0x000fea0003800000 */
.L_x_1438:
        /* <DEDUP_REMOVED lines=11> */
.L_x_1441:
[----:B------:R-:W-:Y:S05]  /*43980*/  BSYNC B1 ;  /* 0x0000000000017941 */ /* 0x000fea0003800000 */
.L_x_1440:
        /* <DEDUP_REMOVED lines=11> */
.L_x_1443:
[----:B------:R-:W-:Y:S05]  /*43a40*/  BSYNC B1 ;  /* 0x0000000000017941 */ /* 0x000fea0003800000 */
.L_x_1442:
        /* <DEDUP_REMOVED lines=11> */
.L_x_1445:
[----:B------:R-:W-:Y:S05]  /*43b00*/  BSYNC B1 ;  /* 0x0000000000017941 */ /* 0x000fea0003800000 */
.L_x_1444:
        /* <DEDUP_REMOVED lines=11> */
.L_x_1447:
[----:B------:R-:W-:Y:S05]  /*43bc0*/  BSYNC B1 ;  /* 0x0000000000017941 */ /* 0x000fea0003800000 */
.L_x_1446:
        /* <DEDUP_REMOVED lines=11> */
.L_x_1449:
[----:B------:R-:W-:Y:S05]  /*43c80*/  BSYNC B1 ;  /* 0x0000000000017941 */ /* 0x000fea0003800000 */
.L_x_1448:
        /* <DEDUP_REMOVED lines=11> */
.L_x_1451:
[----:B------:R-:W-:Y:S05]  /*43d40*/  BSYNC B1 ;  /* 0x0000000000017941 */ /* 0x000fea0003800000 */
.L_x_1450:
        /* <DEDUP_REMOVED lines=11> */
.L_x_1453:
[----:B------:R-:W-:Y:S05]  /*43e00*/  BSYNC B1 ;  /* 0x0000000000017941 */ /* 0x000fea0003800000 */
.L_x_1452:
        /* <DEDUP_REMOVED lines=11> */
.L_x_1455:
[----:B------:R-:W-:Y:S05]  /*43ec0*/  BSYNC B1 ;  /* 0x0000000000017941 */ /* 0x000fea0003800000 */
.L_x_1454:
        /* <DEDUP_REMOVED lines=11> */
.L_x_1457:
[----:B------:R-:W-:Y:S05]  /*43f80*/  BSYNC B1 ;  /* 0x0000000000017941 */ /* 0x000fea0003800000 */
.L_x_1456:
        /* <DEDUP_REMOVED lines=11> */
.L_x_1459:
[----:B------:R-:W-:Y:S05]  /*44040*/  BSYNC B1 ;  /* 0x0000000000017941 */ /* 0x000fea0003800000 */
.L_x_1458:
        /* <DEDUP_REMOVED lines=11> */
.L_x_1461:
[----:B------:R-:W-:Y:S05]  /*44100*/  BSYNC B1 ;  /* 0x0000000000017941 */ /* 0x000fea0003800000 */
.L_x_1460:
        /* <DEDUP_REMOVED lines=11> */
.L_x_1463:
[----:B------:R-:W-:Y:S05]  /*441c0*/  BSYNC B1 ;  /* 0x0000000000017941 */ /* 0x000fea0003800000 */
.L_x_1462:
        /* <DEDUP_REMOVED lines=11> */
.L_x_1465:
[----:B------:R-:W-:Y:S05]  /*44280*/  BSYNC B1 ;  /* 0x0000000000017941 */ /* 0x000fea0003800000 */
.L_x_1464:
        /* <DEDUP_REMOVED lines=11> */
.L_x_1467:
[----:B------:R-:W-:Y:S05]  /*44340*/  BSYNC B1 ;  /* 0x0000000000017941 */ /* 0x000fea0003800000 */
.L_x_1466:
        /* <DEDUP_REMOVED lines=11> */
.L_x_1469:
[----:B------:R-:W-:Y:S05]  /*44400*/  BSYNC B1 ;  /* 0x0000000000017941 */ /* 0x000fea0003800000 */
.L_x_1468:
        /* <DEDUP_REMOVED lines=11> */
.L_x_1471:
[----:B------:R-:W-:Y:S05]  /*444c0*/  BSYNC B1 ;  /* 0x0000000000017941 */ /* 0x000fea0003800000 */
.L_x_1470:
        /* <DEDUP_REMOVED lines=11> */
.L_x_1473:
[----:B------:R-:W-:Y:S05]  /*44580*/  BSYNC B1 ;  /* 0x0000000000017941 */ /* 0x000fea0003800000 */
.L_x_1472:
        /* <DEDUP_REMOVED lines=11> */
.L_x_1475:
[----:B------:R-:W-:Y:S05]  /*44640*/  BSYNC B1 ;  /* 0x0000000000017941 */ /* 0x000fea0003800000 */
.L_x_1474:
        /* <DEDUP_REMOVED lines=11> */
.L_x_1477:
[----:B------:R-:W-:Y:S05]  /*44700*/  BSYNC B1 ;  /* 0x0000000000017941 */ /* 0x000fea0003800000 */
.L_x_1476:
        /* <DEDUP_REMOVED lines=11> */
.L_x_1479:
[----:B------:R-:W-:Y:S05]  /*447c0*/  BSYNC B1 ;  /* 0x0000000000017941 */ /* 0x000fea0003800000 */
.L_x_1478:
        /* <DEDUP_REMOVED lines=11> */
.L_x_1481:
[----:B------:R-:W-:Y:S05]  /*44880*/  BSYNC B1 ;  /* 0x0000000000017941 */ /* 0x000fea0003800000 */
.L_x_1480:
        /* <DEDUP_REMOVED lines=11> */
.L_x_1483:
[----:B------:R-:W-:Y:S05]  /*44940*/  BSYNC B1 ;  /* 0x0000000000017941 */ /* 0x000fea0003800000 */
.L_x_1482:
        /* <DEDUP_REMOVED lines=11> */
.L_x_1485:
[----:B------:R-:W-:Y:S05]  /*44a00*/  BSYNC B1 ;  /* 0x0000000000017941 */ /* 0x000fea0003800000 */
.L_x_1484:
        /* <DEDUP_REMOVED lines=11> */
.L_x_1487:
[----:B------:R-:W-:Y:S05]  /*44ac0*/  BSYNC B1 ;  /* 0x0000000000017941 */ /* 0x000fea0003800000 */
.L_x_1486:
        /* <DEDUP_REMOVED lines=11> */
.L_x_1489:
[----:B------:R-:W-:Y:S05]  /*44b80*/  BSYNC B1 ;  /* 0x0000000000017941 */ /* 0x000fea0003800000 */
.L_x_1488:
        /* <DEDUP_REMOVED lines=11> */
.L_x_1491:
[----:B------:R-:W-:Y:S05]  /*44c40*/  BSYNC B1 ;  /* 0x0000000000017941 */ /* 0x000fea0003800000 */
.L_x_1490:
        /* <DEDUP_REMOVED lines=11> */
.L_x_1493:
[----:B------:R-:W-:Y:S05]  /*44d00*/  BSYNC B1 ;  /* 0x0000000000017941 */ /* 0x000fea0003800000 */
.L_x_1492:
        /* <DEDUP_REMOVED lines=11> */
.L_x_1495:
[----:B------:R-:W-:Y:S05]  /*44dc0*/  BSYNC B1 ;  /* 0x0000000000017941 */ /* 0x000fea0003800000 */
.L_x_1494:
        /* <DEDUP_REMOVED lines=11> */
.L_x_1497:
[----:B------:R-:W-:Y:S05]  /*44e80*/  BSYNC B1 ;  /* 0x0000000000017941 */ /* 0x000fea0003800000 */
.L_x_1496:
        /* <DEDUP_REMOVED lines=11> */
.L_x_1499:
[----:B------:R-:W-:Y:S05]  /*44f40*/  BSYNC B1 ;  /* 0x0000000000017941 */ /* 0x000fea0003800000 */
.L_x_1498:
        /* <DEDUP_REMOVED lines=11> */
.L_x_1501:
[----:B------:R-:W-:Y:S05]  /*45000*/  BSYNC B1 ;  /* 0x0000000000017941 */ /* 0x000fea0003800000 */
.L_x_1500:
        /* <DEDUP_REMOVED lines=11> */
.L_x_1503:
[----:B------:R-:W-:Y:S05]  /*450c0*/  BSYNC B1 ;  /* 0x0000000000017941 */ /* 0x000fea0003800000 */
.L_x_1502:
        /* <DEDUP_REMOVED lines=11> */
.L_x_1505:
[----:B------:R-:W-:Y:S05]  /*45180*/  BSYNC B1 ;  /* 0x0000000000017941 */ /* 0x000fea0003800000 */
.L_x_1504:
        /* <DEDUP_REMOVED lines=11> */
.L_x_1507:
[----:B------:R-:W-:Y:S05]  /*45240*/  BSYNC B1 ;  /* 0x0000000000017941 */ /* 0x000fea0003800000 */
.L_x_1506:
        /* <DEDUP_REMOVED lines=11> */
.L_x_1509:
[----:B------:R-:W-:Y:S05]  /*45300*/  BSYNC B1 ;  /* 0x0000000000017941 */ /* 0x000fea0003800000 */
.L_x_1508:
        /* <DEDUP_REMOVED lines=11> */
.L_x_1511:
[----:B------:R-:W-:Y:S05]  /*453c0*/  BSYNC B1 ;  /* 0x0000000000017941 */ /* 0x000fea0003800000 */
.L_x_1510:
        /* <DEDUP_REMOVED lines=11> */
.L_x_1513:
[----:B------:R-:W-:Y:S05]  /*45480*/  BSYNC B1 ;  /* 0x0000000000017941 */ /* 0x000fea0003800000 */
.L_x_1512:
        /* <DEDUP_REMOVED lines=11> */
.L_x_1515:
[----:B------:R-:W-:Y:S05]  /*45540*/  BSYNC B1 ;  /* 0x0000000000017941 */ /* 0x000fea0003800000 */
.L_x_1514:
        /* <DEDUP_REMOVED lines=11> */
.L_x_1517:
[----:B------:R-:W-:Y:S05]  /*45600*/  BSYNC B1 ;  /* 0x0000000000017941 */ /* 0x000fea0003800000 */
.L_x_1516:
        /* <DEDUP_REMOVED lines=11> */
.L_x_1519:
[----:B------:R-:W-:Y:S05]  /*456c0*/  BSYNC B1 ;  /* 0x0000000000017941 */ /* 0x000fea0003800000 */
.L_x_1518:
        /* <DEDUP_REMOVED lines=11> */
.L_x_1521:
[----:B------:R-:W-:Y:S05]  /*45780*/  BSYNC B1 ;  /* 0x0000000000017941 */ /* 0x000fea0003800000 */
.L_x_1520:
        /* <DEDUP_REMOVED lines=11> */
.L_x_1523:
[----:B------:R-:W-:Y:S05]  /*45840*/  BSYNC B1 ;  /* 0x0000000000017941 */ /* 0x000fea0003800000 */
.L_x_1522:
        /* <DEDUP_REMOVED lines=11> */
.L_x_1525:
[----:B------:R-:W-:Y:S05]  /*45900*/  BSYNC B1 ;  /* 0x0000000000017941 */ /* 0x000fea0003800000 */
.L_x_1524:
        /* <DEDUP_REMOVED lines=11> */
.L_x_1527:
[----:B------:R-:W-:Y:S05]  /*459c0*/  BSYNC B1 ;  /* 0x0000000000017941 */ /* 0x000fea0003800000 */
.L_x_1526:
        /* <DEDUP_REMOVED lines=11> */
.L_x_1529:
[----:B------:R-:W-:Y:S05]  /*45a80*/  BSYNC B1 ;  /* 0x0000000000017941 */ /* 0x000fea0003800000 */
.L_x_1528:
        /* <DEDUP_REMOVED lines=11> */
.L_x_1531:
[----:B------:R-:W-:Y:S05]  /*45b40*/  BSYNC B1 ;  /* 0x0000000000017941 */ /* 0x000fea0003800000 */
.L_x_1530:
        /* <DEDUP_REMOVED lines=11> */
.L_x_1533:
[----:B------:R-:W-:Y:S05]  /*45c00*/  BSYNC B1 ;  /* 0x0000000000017941 */ /* 0x000fea0003800000 */
.L_x_1532:
        /* <DEDUP_REMOVED lines=11> */
.L_x_1535:
[----:B------:R-:W-:Y:S05]  /*45cc0*/  BSYNC B1 ;  /* 0x0000000000017941 */ /* 0x000fea0003800000 */
.L_x_1534:
        /* <DEDUP_REMOVED lines=10> */
.L_x_1537:
[----:B------:R-:W-:Y:S05]  /*45d70*/  BSYNC B1 ;  /* 0x0000000000017941 */ /* 0x000fea0003800000 */
.L_x_1536:
        /* <DEDUP_REMOVED lines=10> */
.L_x_1539:
[----:B------:R-:W-:Y:S05]  /*45e20*/  BSYNC B1 ;  /* 0x0000000000017941 */ /* 0x000fea0003800000 */
.L_x_1538:
        /* <DEDUP_REMOVED lines=10> */
.L_x_1541:
[----:B------:R-:W-:Y:S05]  /*45ed0*/  BSYNC B1 ;  /* 0x0000000000017941 */ /* 0x000fea0003800000 */
.L_x_1540:
        /* <DEDUP_REMOVED lines=10> */
.L_x_1543:
[----:B------:R-:W-:Y:S05]  /*45f80*/  BSYNC B1 ;  /* 0x0000000000017941 */ /* 0x000fea0003800000 */
.L_x_1542:
        /* <DEDUP_REMOVED lines=10> */
.L_x_1545:
[----:B------:R-:W-:Y:S05]  /*46030*/  BSYNC B1 ;  /* 0x0000000000017941 */ /* 0x000fea0003800000 */
.L_x_1544:
        /* <DEDUP_REMOVED lines=10> */
.L_x_1547:
[----:B------:R-:W-:Y:S05]  /*460e0*/  BSYNC B1 ;  /* 0x0000000000017941 */ /* 0x000fea0003800000 */
.L_x_1546:
        /* <DEDUP_REMOVED lines=10> */
.L_x_1549:
[----:B------:R-:W-:Y:S05]  /*46190*/  BSYNC B1 ;  /* 0x0000000000017941 */ /* 0x000fea0003800000 */
.L_x_1548:
        /* <DEDUP_REMOVED lines=10> */
.L_x_1551:
[----:B------:R-:W-:Y:S05]  /*46240*/  BSYNC B1 ;  /* 0x0000000000017941 */ /* 0x000fea0003800000 */
.L_x_1550:
        /* <DEDUP_REMOVED lines=10> */
.L_x_1553:
[----:B------:R-:W-:Y:S05]  /*462f0*/  BSYNC B1 ;  /* 0x0000000000017941 */ /* 0x000fea0003800000 */
.L_x_1552:
        /* <DEDUP_REMOVED lines=10> */
.L_x_1555:
[----:B------:R-:W-:Y:S05]  /*463a0*/  BSYNC B1 ;  /* 0x0000000000017941 */ /* 0x000fea0003800000 */
.L_x_1554:
        /* <DEDUP_REMOVED lines=10> */
.L_x_1557:
[----:B------:R-:W-:Y:S05]  /*46450*/  BSYNC B1 ;  /* 0x0000000000017941 */ /* 0x000fea0003800000 */
.L_x_1556:
        /* <DEDUP_REMOVED lines=10> */
.L_x_1559:
[----:B------:R-:W-:Y:S05]  /*46500*/  BSYNC B1 ;  /* 0x0000000000017941 */ /* 0x000fea0003800000 */
.L_x_1558:
        /* <DEDUP_REMOVED lines=11> */
.L_x_1561:
[----:B------:R-:W-:Y:S05]  /*465c0*/  BSYNC B1 ;  /* 0x0000000000017941 */ /* 0x000fea0003800000 */
.L_x_1560:
[----:B------:R-:W2:Y:S01]  /*465d0*/  LDL.LU R5, [R1] ;  /* 0x0000000001057983 */ /* 0x000ea20000300800 */
        /* <DEDUP_REMOVED lines=10> */
.L_x_1563:
[----:B------:R-:W-:Y:S05]  /*46680*/  BSYNC B1 ;  /* 0x0000000000017941 */ /* 0x000fea0003800000 */
.L_x_1562:
        /* <DEDUP_REMOVED lines=11> */
.L_x_1565:
[----:B------:R-:W-:Y:S05]  /*46740*/  BSYNC B1 ;  /* 0x0000000000017941 */ /* 0x000fea0003800000 */
.L_x_1564:
        /* <DEDUP_REMOVED lines=11> */
.L_x_1567:
[----:B------:R-:W-:Y:S05]  /*46800*/  BSYNC B1 ;  /* 0x0000000000017941 */ /* 0x000fea0003800000 */
.L_x_1566:
        /* <DEDUP_REMOVED lines=11> */
.L_x_1569:
[----:B------:R-:W-:Y:S05]  /*468c0*/  BSYNC B1 ;  /* 0x0000000000017941 */ /* 0x000fea0003800000 */
.L_x_1568:
        /* <DEDUP_REMOVED lines=11> */
.L_x_1571:
[----:B------:R-:W-:Y:S05]  /*46980*/  BSYNC B1 ;  /* 0x0000000000017941 */ /* 0x000fea0003800000 */
.L_x_1570:
        /* <DEDUP_REMOVED lines=11> */
.L_x_1573:
[----:B------:R-:W-:Y:S05]  /*46a40*/  BSYNC B1 ;  /* 0x0000000000017941 */ /* 0x000fea0003800000 */
.L_x_1572:
        /* <DEDUP_REMOVED lines=11> */
.L_x_1575:
[----:B------:R-:W-:Y:S05]  /*46b00*/  BSYNC B1 ;  /* 0x0000000000017941 */ /* 0x000fea0003800000 */
.L_x_1574:
        /* <DEDUP_REMOVED lines=11> */
.L_x_1577:
[----:B------:R-:W-:Y:S05]  /*46bc0*/  BSYNC B1 ;  /* 0x0000000000017941 */ /* 0x000fea0003800000 */
.L_x_1576:
        /* <DEDUP_REMOVED lines=11> */
.L_x_1579:
[----:B------:R-:W-:Y:S05]  /*46c80*/  BSYNC B1 ;  /* 0x0000000000017941 */ /* 0x000fea0003800000 */
.L_x_1578:
        /* <DEDUP_REMOVED lines=11> */
.L_x_1581:
[----:B------:R-:W-:Y:S05]  /*46d40*/  BSYNC B1 ;  /* 0x0000000000017941 */ /* 0x000fea0003800000 */
.L_x_1580:
        /* <DEDUP_REMOVED lines=11> */
.L_x_1583:
[----:B------:R-:W-:Y:S05]  /*46e00*/  BSYNC B1 ;  /* 0x0000000000017941 */ /* 0x000fea0003800000 */
.L_x_1582:
        /* <DEDUP_REMOVED lines=11> */
.L_x_1585:
[----:B------:R-:W-:Y:S05]  /*46ec0*/  BSYNC B1 ;  /* 0x0000000000017941 */ /* 0x000fea0003800000 */
.L_x_1584:
        /* <DEDUP_REMOVED lines=11> */
.L_x_1587:
[----:B------:R-:W-:Y:S05]  /*46f80*/  BSYNC B1 ;  /* 0x0000000000017941 */ /* 0x000fea0003800000 */
.L_x_1586:
        /* <DEDUP_REMOVED lines=11> */
.L_x_1589:
[----:B------:R-:W-:Y:S05]  /*47040*/  BSYNC B1 ;  /* 0x0000000000017941 */ /* 0x000fea0003800000 */
.L_x_1588:
        /* <DEDUP_REMOVED lines=11> */
.L_x_1591:
[----:B------:R-:W-:Y:S05]  /*47100*/  BSYNC B1 ;  /* 0x0000000000017941 */ /* 0x000fea0003800000 */
.L_x_1590:
        /* <DEDUP_REMOVED lines=11> */
.L_x_1593:
[----:B------:R-:W-:Y:S05]  /*471c0*/  BSYNC B1 ;  /* 0x0000000000017941 */ /* 0x000fea0003800000 */
.L_x_1592:
        /* <DEDUP_REMOVED lines=11> */
.L_x_1595:
[----:B------:R-:W-:Y:S05]  /*47280*/  BSYNC B1 ;  /* 0x0000000000017941 */ /* 0x000fea0003800000 */
.L_x_1594:
        /* <DEDUP_REMOVED lines=11> */
.L_x_1597:
[----:B------:R-:W-:Y:S05]  /*47340*/  BSYNC B1 ;  /* 0x0000000000017941 */ /* 0x000fea0003800000 */
.L_x_1596:
        /* <DEDUP_REMOVED lines=11> */
.L_x_1599:
[----:B------:R-:W-:Y:S05]  /*47400*/  BSYNC B1 ;  /* 0x0000000000017941 */ /* 0x000fea0003800000 */
.L_x_1598:
        /* <DEDUP_REMOVED lines=11> */
.L_x_1601:
[----:B------:R-:W-:Y:S05]  /*474c0*/  BSYNC B1 ;  /* 0x0000000000017941 */ /* 0x000fea0003800000 */
.L_x_1600:
        /* <DEDUP_REMOVED lines=11> */
.L_x_1603:
[----:B------:R-:W-:Y:S05]  /*47580*/  BSYNC B1 ;  /* 0x0000000000017941 */ /* 0x000fea0003800000 */
.L_x_1602:
        /* <DEDUP_REMOVED lines=11> */
.L_x_1605:
[----:B------:R-:W-:Y:S05]  /*47640*/  BSYNC B1 ;  /* 0x0000000000017941 */ /* 0x000fea0003800000 */
.L_x_1604:
        /* <DEDUP_REMOVED lines=11> */
.L_x_1607:
[----:B------:R-:W-:Y:S05]  /*47700*/  BSYNC B1 ;  /* 0x0000000000017941 */ /* 0x000fea0003800000 */
.L_x_1606:
        /* <DEDUP_REMOVED lines=11> */
.L_x_1609:
[----:B------:R-:W-:Y:S05]  /*477c0*/  BSYNC B1 ;  /* 0x0000000000017941 */ /* 0x000fea0003800000 */
.L_x_1608:
        /* <DEDUP_REMOVED lines=11> */
.L_x_1611:
[----:B------:R-:W-:Y:S05]  /*47880*/  BSYNC B1 ;  /* 0x0000000000017941 */ /* 0x000fea0003800000 */
.L_x_1610:
        /* <DEDUP_REMOVED lines=11> */
.L_x_1613:
[----:B------:R-:W-:Y:S05]  /*47940*/  BSYNC B1 ;  /* 0x0000000000017941 */ /* 0x000fea0003800000 */
.L_x_1612:
        /* <DEDUP_REMOVED lines=11> */
.L_x_1615:
[----:B------:R-:W-:Y:S05]  /*47a00*/  BSYNC B1 ;  /* 0x0000000000017941 */ /* 0x000fea0003800000 */
.L_x_1614:
        /* <DEDUP_REMOVED lines=11> */
.L_x_1617:
[----:B------:R-:W-:Y:S05]  /*47ac0*/  BSYNC B1 ;  /* 0x0000000000017941 */ /* 0x000fea0003800000 */
.L_x_1616:
        /* <DEDUP_REMOVED lines=11> */
.L_x_1619:
[----:B------:R-:W-:Y:S05]  /*47b80*/  BSYNC B1 ;  /* 0x0000000000017941 */ /* 0x000fea0003800000 */
.L_x_1618:
        /* <DEDUP_REMOVED lines=11> */
.L_x_1621:
[----:B------:R-:W-:Y:S05]  /*47c40*/  BSYNC B1 ;  /* 0x0000000000017941 */ /* 0x000fea0003800000 */
.L_x_1620:
        /* <DEDUP_REMOVED lines=11> */
.L_x_1623:
[----:B------:R-:W-:Y:S05]  /*47d00*/  BSYNC B1 ;  /* 0x0000000000017941 */ /* 0x000fea0003800000 */
.L_x_1622:
        /* <DEDUP_REMOVED lines=11> */
.L_x_1625:
[----:B------:R-:W-:Y:S05]  /*47dc0*/  BSYNC B1 ;  /* 0x0000000000017941 */ /* 0x000fea0003800000 */
.L_x_1624:
        /* <DEDUP_REMOVED lines=11> */
.L_x_1627:
[----:B------:R-:W-:Y:S05]  /*47e80*/  BSYNC B1 ;  /* 0x0000000000017941 */ /* 0x000fea0003800000 */
.L_x_1626:
        /* <DEDUP_REMOVED lines=11> */
.L_x_1629:
[----:B------:R-:W-:Y:S05]  /*47f40*/  BSYNC B1 ;  /* 0x0000000000017941 */ /* 0x000fea0003800000 */
.L_x_1628:
        /* <DEDUP_REMOVED lines=11> */
.L_x_1631:
[----:B------:R-:W-:Y:S05]  /*48000*/  BSYNC B1 ;  /* 0x0000000000017941 */ /* 0x000fea0003800000 */
.L_x_1630:
        /* <DEDUP_REMOVED lines=11> */
.L_x_1633:
[----:B------:R-:W-:Y:S05]  /*480c0*/  BSYNC B1 ;  /* 0x0000000000017941 */ /* 0x000fea0003800000 */
.L_x_1632:
        /* <DEDUP_REMOVED lines=11> */
.L_x_1635:
[----:B------:R-:W-:Y:S05]  /*48180*/  BSYNC B1 ;  /* 0x0000000000017941 */ /* 0x000fea0003800000 */
.L_x_1634:
        /* <DEDUP_REMOVED lines=11> */
.L_x_1637:
[----:B------:R-:W-:Y:S05]  /*48240*/  BSYNC B1 ;  /* 0x0000000000017941 */ /* 0x000fea0003800000 */
.L_x_1636:
        /* <DEDUP_REMOVED lines=11> */
.L_x_1639:
[----:B------:R-:W-:Y:S05]  /*48300*/  BSYNC B1 ;  /* 0x0000000000017941 */ /* 0x000fea0003800000 */
.L_x_1638:
        /* <DEDUP_REMOVED lines=11> */
.L_x_1641:
[----:B------:R-:W-:Y:S05]  /*483c0*/  BSYNC B1 ;  /* 0x0000000000017941 */ /* 0x000fea0003800000 */
.L_x_1640:
        /* <DEDUP_REMOVED lines=11> */
.L_x_1643:
[----:B------:R-:W-:Y:S05]  /*48480*/  BSYNC B1 ;  /* 0x0000000000017941 */ /* 0x000fea0003800000 */
.L_x_1642:
        /* <DEDUP_REMOVED lines=11> */
.L_x_1645:
[----:B------:R-:W-:Y:S05]  /*48540*/  BSYNC B1 ;  /* 0x0000000000017941 */ /* 0x000fea0003800000 */
.L_x_1644:
        /* <DEDUP_REMOVED lines=11> */
.L_x_1647:
[----:B------:R-:W-:Y:S05]  /*48600*/  BSYNC B1 ;  /* 0x0000000000017941 */ /* 0x000fea0003800000 */
.L_x_1646:
        /* <DEDUP_REMOVED lines=11> */
.L_x_1649:
[----:B------:R-:W-:Y:S05]  /*486c0*/  BSYNC B1 ;  /* 0x0000000000017941 */ /* 0x000fea0003800000 */
.L_x_1648:
        /* <DEDUP_REMOVED lines=11> */
.L_x_1651:
[----:B------:R-:W-:Y:S05]  /*48780*/  BSYNC B1 ;  /* 0x0000000000017941 */ /* 0x000fea0003800000 */
.L_x_1650:
        /* <DEDUP_REMOVED lines=11> */
.L_x_1653:
[----:B------:R-:W-:Y:S05]  /*48840*/  BSYNC B1 ;  /* 0x0000000000017941 */ /* 0x000fea0003800000 */
.L_x_1652:
        /* <DEDUP_REMOVED lines=11> */
.L_x_1655:
[----:B------:R-:W-:Y:S05]  /*48900*/  BSYNC B1 ;  /* 0x0000000000017941 */ /* 0x000fea0003800000 */
.L_x_1654:
        /* <DEDUP_REMOVED lines=11> */
.L_x_1657:
[----:B------:R-:W-:Y:S05]  /*489c0*/  BSYNC B1 ;  /* 0x0000000000017941 */ /* 0x000fea0003800000 */
.L_x_1656:
        /* <DEDUP_REMOVED lines=11> */
.L_x_1659:
[----:B------:R-:W-:Y:S05]  /*48a80*/  BSYNC B1 ;  /* 0x0000000000017941 */ /* 0x000fea0003800000 */
.L_x_1658:
        /* <DEDUP_REMOVED lines=11> */
.L_x_1661:
[----:B------:R-:W-:Y:S05]  /*48b40*/  BSYNC B1 ;  /* 0x0000000000017941 */ /* 0x000fea0003800000 */
.L_x_1660:
        /* <DEDUP_REMOVED lines=11> */
.L_x_1663:
[----:B------:R-:W-:Y:S05]  /*48c00*/  BSYNC B1 ;  /* 0x0000000000017941 */ /* 0x000fea0003800000 */
.L_x_1662:
        /* <DEDUP_REMOVED lines=11> */
.L_x_1665:
[----:B------:R-:W-:Y:S05]  /*48cc0*/  BSYNC B1 ;  /* 0x0000000000017941 */ /* 0x000fea0003800000 */
.L_x_1664:
        /* <DEDUP_REMOVED lines=11> */
.L_x_1667:
[----:B------:R-:W-:Y:S05]  /*48d80*/  BSYNC B1 ;  /* 0x0000000000017941 */ /* 0x000fea0003800000 */
.L_x_1666:
        /* <DEDUP_REMOVED lines=11> */
.L_x_1669:
[----:B------:R-:W-:Y:S05]  /*48e40*/  BSYNC B1 ;  /* 0x0000000000017941 */ /* 0x000fea0003800000 */
.L_x_1668:
        /* <DEDUP_REMOVED lines=11> */
.L_x_1671:
[----:B------:R-:W-:Y:S05]  /*48f00*/  BSYNC B1 ;  /* 0x0000000000017941 */ /* 0x000fea0003800000 */
.L_x_1670:
        /* <DEDUP_REMOVED lines=11> */
.L_x_1673:
[----:B------:R-:W-:Y:S05]  /*48fc0*/  BSYNC B1 ;  /* 0x0000000000017941 */ /* 0x000fea0003800000 */
.L_x_1672:
        /* <DEDUP_REMOVED lines=11> */
.L_x_1675:
[----:B------:R-:W-:Y:S05]  /*49080*/  BSYNC B1 ;  /* 0x0000000000017941 */ /* 0x000fea0003800000 */
.L_x_1674:
        /* <DEDUP_REMOVED lines=11> */
.L_x_1677:
[----:B------:R-:W-:Y:S05]  /*49140*/  BSYNC B1 ;  /* 0x0000000000017941 */ /* 0x000fea0003800000 */
.L_x_1676:
        /* <DEDUP_REMOVED lines=11> */
.L_x_1679:
[----:B------:R-:W-:Y:S05]  /*49200*/  BSYNC B1 ;  /* 0x0000000000017941 */ /* 0x000fea0003800000 */
.L_x_1678:
        /* <DEDUP_REMOVED lines=11> */
.L_x_1681:
[----:B------:R-:W-:Y:S05]  /*492c0*/  BSYNC B1 ;  /* 0x0000000000017941 */ /* 0x000fea0003800000 */
.L_x_1680:
        /* <DEDUP_REMOVED lines=11> */
.L_x_1683:
[----:B------:R-:W-:Y:S05]  /*49380*/  BSYNC B1 ;  /* 0x0000000000017941 */ /* 0x000fea0003800000 */
.L_x_1682:
        /* <DEDUP_REMOVED lines=11> */
.L_x_1685:
[----:B------:R-:W-:Y:S05]  /*49440*/  BSYNC B1 ;  /* 0x0000000000017941 */ /* 0x000fea0003800000 */
.L_x_1684:
        /* <DEDUP_REMOVED lines=11> */
.L_x_1687:
[----:B------:R-:W-:Y:S05]  /*49500*/  BSYNC B1 ;  /* 0x0000000000017941 */ /* 0x000fea0003800000 */
.L_x_1686:
        /* <DEDUP_REMOVED lines=11> */
.L_x_1689:
[----:B------:R-:W-:Y:S05]  /*495c0*/  BSYNC B1 ;  /* 0x0000000000017941 */ /* 0x000fea0003800000 */
.L_x_1688:
        /* <DEDUP_REMOVED lines=11> */
.L_x_1691:
[----:B------:R-:W-:Y:S05]  /*49680*/  BSYNC B1 ;  /* 0x0000000000017941 */ /* 0x000fea0003800000 */
.L_x_1690:
        /* <DEDUP_REMOVED lines=11> */
.L_x_1693:
[----:B------:R-:W-:Y:S05]  /*49740*/  BSYNC B1 ;  /* 0x0000000000017941 */ /* 0x000fea0003800000 */
.L_x_1692:
        /* <DEDUP_REMOVED lines=11> */
.L_x_1695:
[----:B------:R-:W-:Y:S05]  /*49800*/  BSYNC B1 ;  /* 0x0000000000017941 */ /* 0x000fea0003800000 */
.L_x_1694:
        /* <DEDUP_REMOVED lines=11> */
.L_x_1697:
[----:B------:R-:W-:Y:S05]  /*498c0*/  BSYNC B1 ;  /* 0x0000000000017941 */ /* 0x000fea0003800000 */
.L_x_1696:
        /* <DEDUP_REMOVED lines=11> */
.L_x_1699:
[----:B------:R-:W-:Y:S05]  /*49980*/  BSYNC B1 ;  /* 0x0000000000017941 */ /* 0x000fea0003800000 */
.L_x_1698:
        /* <DEDUP_REMOVED lines=11> */
.L_x_1701:
[----:B------:R-:W-:Y:S05]  /*49a40*/  BSYNC B1 ;  /* 0x0000000000017941 */ /* 0x000fea0003800000 */
.L_x_1700:
        /* <DEDUP_REMOVED lines=11> */
.L_x_1703:
[----:B------:R-:W-:Y:S05]  /*49b00*/  BSYNC B1 ;  /* 0x0000000000017941 */ /* 0x000fea0003800000 */
.L_x_1702:
        /* <DEDUP_REMOVED lines=11> */
.L_x_1705:
[----:B------:R-:W-:Y:S05]  /*49bc0*/  BSYNC B1 ;  /* 0x0000000000017941 */ /* 0x000fea0003800000 */
.L_x_1704:
        /* <DEDUP_REMOVED lines=11> */
.L_x_1707:
[----:B------:R-:W-:Y:S05]  /*49c80*/  BSYNC B1 ;  /* 0x0000000000017941 */ /* 0x000fea0003800000 */
.L_x_1706:
        /* <DEDUP_REMOVED lines=11> */
.L_x_1709:
[----:B------:R-:W-:Y:S05]  /*49d40*/  BSYNC B1 ;  /* 0x0000000000017941 */ /* 0x000fea0003800000 */
.L_x_1708:
        /* <DEDUP_REMOVED lines=11> */
.L_x_1711:
[----:B------:R-:W-:Y:S05]  /*49e00*/  BSYNC B1 ;  /* 0x0000000000017941 */ /* 0x000fea0003800000 */
.L_x_1710:
        /* <DEDUP_REMOVED lines=11> */
.L_x_1713:
[----:B------:R-:W-:Y:S05]  /*49ec0*/  BSYNC B1 ;  /* 0x0000000000017941 */ /* 0x000fea0003800000 */
.L_x_1712:
        /* <DEDUP_REMOVED lines=11> */
.L_x_1715:
[----:B------:R-:W-:Y:S05]  /*49f80*/  BSYNC B1 ;  /* 0x0000000000017941 */ /* 0x000fea0003800000 */
.L_x_1714:
        /* <DEDUP_REMOVED lines=11> */
.L_x_1717:
[----:B------:R-:W-:Y:S05]  /*4a040*/  BSYNC B1 ;  /* 0x0000000000017941 */ /* 0x000fea0003800000 */
.L_x_1716:
        /* <DEDUP_REMOVED lines=11> */
.L_x_1719:
[----:B------:R-:W-:Y:S05]  /*4a100*/  BSYNC B1 ;  /* 0x0000000000017941 */ /* 0x000fea0003800000 */
.L_x_1718:
        /* <DEDUP_REMOVED lines=11> */
.L_x_1721:
[----:B------:R-:W-:Y:S05]  /*4a1c0*/  BSYNC B1 ;  /* 0x0000000000017941 */ /* 0x000fea0003800000 */
.L_x_1720:
        /* <DEDUP_REMOVED lines=11> */
.L_x_1723:
[----:B------:R-:W-:Y:S05]  /*4a280*/  BSYNC B1 ;  /* 0x0000000000017941 */ /* 0x000fea0003800000 */
.L_x_1722:
        /* <DEDUP_REMOVED lines=11> */
.L_x_1725:
[----:B------:R-:W-:Y:S05]  /*4a340*/  BSYNC B1 ;  /* 0x0000000000017941 */ /* 0x000fea0003800000 */
.L_x_1724:
        /* <DEDUP_REMOVED lines=11> */
.L_x_1727:
[----:B------:R-:W-:Y:S05]  /*4a400*/  BSYNC B1 ;  /* 0x0000000000017941 */ /* 0x000fea0003800000 */
.L_x_1726:
        /* <DEDUP_REMOVED lines=11> */
.L_x_1729:
[----:B------:R-:W-:Y:S05]  /*4a4c0*/  BSYNC B1 ;  /* 0x0000000000017941 */ /* 0x000fea0003800000 */
.L_x_1728:
        /* <DEDUP_REMOVED lines=11> */
.L_x_1731:
[----:B------:R-:W-:Y:S05]  /*4a580*/  BSYNC B1 ;  /* 0x0000000000017941 */ /* 0x000fea0003800000 */
.L_x_1730:
        /* <DEDUP_REMOVED lines=11> */
.L_x_1733:
[----:B------:R-:W-:Y:S05]  /*4a640*/  BSYNC B1 ;  /* 0x0000000000017941 */ /* 0x000fea0003800000 */
.L_x_1732:
        /* <DEDUP_REMOVED lines=11> */
.L_x_1735:
[----:B------:R-:W-:Y:S05]  /*4a700*/  BSYNC B1 ;  /* 0x0000000000017941 */ /* 0x000fea0003800000 */
.L_x_1734:
        /* <DEDUP_REMOVED lines=11> */
.L_x_1737:
[----:B------:R-:W-:Y:S05]  /*4a7c0*/  BSYNC B1 ;  /* 0x0000000000017941 */ /* 0x000fea0003800000 */
.L_x_1736:
        /* <DEDUP_REMOVED lines=11> */
.L_x_1739:
[----:B------:R-:W-:Y:S05]  /*4a880*/  BSYNC B1 ;  /* 0x0000000000017941 */ /* 0x000fea0003800000 */
.L_x_1738:
        /* <DEDUP_REMOVED lines=11> */
.L_x_1741:
[----:B------:R-:W-:Y:S05]  /*4a940*/  BSYNC B1 ;  /* 0x0000000000017941 */ /* 0x000fea0003800000 */
.L_x_1740:
        /* <DEDUP_REMOVED lines=11> */
.L_x_1743:
[----:B------:R-:W-:Y:S05]  /*4aa00*/  BSYNC B1 ;  /* 0x0000000000017941 */ /* 0x000fea0003800000 */
.L_x_1742:
        /* <DEDUP_REMOVED lines=11> */
.L_x_1745:
[----:B------:R-:W-:Y:S05]  /*4aac0*/  BSYNC B1 ;  /* 0x0000000000017941 */ /* 0x000fea0003800000 */
.L_x_1744:
        /* <DEDUP_REMOVED lines=11> */
.L_x_1747:
[----:B------:R-:W-:Y:S05]  /*4ab80*/  BSYNC B1 ;  /* 0x0000000000017941 */ /* 0x000fea0003800000 */
.L_x_1746:
        /* <DEDUP_REMOVED lines=11> */
.L_x_1749:
[----:B------:R-:W-:Y:S05]  /*4ac40*/  BSYNC B1 ;  /* 0x0000000000017941 */ /* 0x000fea0003800000 */
.L_x_1748:
        /* <DEDUP_REMOVED lines=11> */
.L_x_1751:
[----:B------:R-:W-:Y:S05]  /*4ad00*/  BSYNC B1 ;  /* 0x0000000000017941 */ /* 0x000fea0003800000 */
.L_x_1750:
        /* <DEDUP_REMOVED lines=11> */
.L_x_1753:
[----:B------:R-:W-:Y:S05]  /*4adc0*/  BSYNC B1 ;  /* 0x0000000000017941 */ /* 0x000fea0003800000 */
.L_x_1752:
        /* <DEDUP_REMOVED lines=11> */
.L_x_1755:
[----:B------:R-:W-:Y:S05]  /*4ae80*/  BSYNC B1 ;  /* 0x0000000000017941 */ /* 0x000fea0003800000 */
.L_x_1754:
        /* <DEDUP_REMOVED lines=11> */
.L_x_1757:
[----:B------:R-:W-:Y:S05]  /*4af40*/  BSYNC B1 ;  /* 0x0000000000017941 */ /* 0x000fea0003800000 */
.L_x_1756:
        /* <DEDUP_REMOVED lines=11> */
.L_x_1759:
[----:B------:R-:W-:Y:S05]  /*4b000*/  BSYNC B1 ;  /* 0x0000000000017941 */ /* 0x000fea0003800000 */
.L_x_1758:
        /* <DEDUP_REMOVED lines=11> */
.L_x_1761:
[----:B------:R-:W-:Y:S05]  /*4b0c0*/  BSYNC B1 ;  /* 0x0000000000017941 */ /* 0x000fea0003800000 */
.L_x_1760:
        /* <DEDUP_REMOVED lines=11> */
.L_x_1763:
[----:B------:R-:W-:Y:S05]  /*4b180*/  BSYNC B1 ;  /* 0x0000000000017941 */ /* 0x000fea0003800000 */
.L_x_1762:
        /* <DEDUP_REMOVED lines=11> */
.L_x_1765:
[----:B------:R-:W-:Y:S05]  /*4b240*/  BSYNC B1 ;  /* 0x0000000000017941 */ /* 0x000fea0003800000 */
.L_x_1764:
        /* <DEDUP_REMOVED lines=11> */
.L_x_1767:
[----:B------:R-:W-:Y:S05]  /*4b300*/  BSYNC B1 ;  /* 0x0000000000017941 */ /* 0x000fea0003800000 */
.L_x_1766:
        /* <DEDUP_REMOVED lines=11> */
.L_x_1769:
[----:B------:R-:W-:Y:S05]  /*4b3c0*/  BSYNC B1 ;  /* 0x0000000000017941 */ /* 0x000fea0003800000 */
.L_x_1768:
        /* <DEDUP_REMOVED lines=11> */
.L_x_1771:
[----:B------:R-:W-:Y:S05]  /*4b480*/  BSYNC B1 ;  /* 0x0000000000017941 */ /* 0x000fea0003800000 */
.L_x_1770:
        /* <DEDUP_REMOVED lines=11> */
.L_x_1773:
[----:B------:R-:W-:Y:S05]  /*4b540*/  BSYNC B1 ;  /* 0x0000000000017941 */ /* 0x000fea0003800000 */
.L_x_1772:
        /* <DEDUP_REMOVED lines=11> */
.L_x_1775:
[----:B------:R-:W-:Y:S05]  /*4b600*/  BSYNC B1 ;  /* 0x0000000000017941 */ /* 0x000fea0003800000 */
.L_x_1774:
        /* <DEDUP_REMOVED lines=11> */
.L_x_1777:
[----:B------:R-:W-:Y:S05]  /*4b6c0*/  BSYNC B1 ;  /* 0x0000000000017941 */ /* 0x000fea0003800000 */
.L_x_1776:
        /* <DEDUP_REMOVED lines=11> */
.L_x_1779:
[----:B------:R-:W-:Y:S05]  /*4b780*/  BSYNC B1 ;  /* 0x0000000000017941 */ /* 0x000fea0003800000 */
.L_x_1778:
        /* <DEDUP_REMOVED lines=11> */
.L_x_1781:
[----:B------:R-:W-:Y:S05]  /*4b840*/  BSYNC B1 ;  /* 0x0000000000017941 */ /* 0x000fea0003800000 */
.L_x_1780:
        /* <DEDUP_REMOVED lines=11> */
.L_x_1783:
[----:B------:R-:W-:Y:S05]  /*4b900*/  BSYNC B1 ;  /* 0x0000000000017941 */ /* 0x000fea0003800000 */
.L_x_1782:
        /* <DEDUP_REMOVED lines=11> */
.L_x_1785:
[----:B------:R-:W-:Y:S05]  /*4b9c0*/  BSYNC B1 ;  /* 0x0000000000017941 */ /* 0x000fea0003800000 */
.L_x_1784:
        /* <DEDUP_REMOVED lines=11> */
.L_x_1787:
[----:B------:R-:W-:Y:S05]  /*4ba80*/  BSYNC B1 ;  /* 0x0000000000017941 */ /* 0x000fea0003800000 */
.L_x_1786:
        /* <DEDUP_REMOVED lines=11> */
.L_x_1789:
[----:B------:R-:W-:Y:S05]  /*4bb40*/  BSYNC B1 ;  /* 0x0000000000017941 */ /* 0x000fea0003800000 */
.L_x_1788:
        /* <DEDUP_REMOVED lines=11> */
.L_x_1791:
[----:B------:R-:W-:Y:S05]  /*4bc00*/  BSYNC B1 ;  /* 0x0000000000017941 */ /* 0x000fea0003800000 */
.L_x_1790:
        /* <DEDUP_REMOVED lines=10> */
.L_x_1793:
[----:B------:R-:W-:Y:S05]  /*4bcb0*/  BSYNC B1 ;  /* 0x0000000000017941 */ /* 0x000fea0003800000 */
.L_x_1792:
        /* <DEDUP_REMOVED lines=10> */
.L_x_1795:
[----:B------:R-:W-:Y:S05]  /*4bd60*/  BSYNC B1 ;  /* 0x0000000000017941 */ /* 0x000fea0003800000 */
.L_x_1794:
        /* <DEDUP_REMOVED lines=10> */
.L_x_1797:
[----:B------:R-:W-:Y:S05]  /*4be10*/  BSYNC B1 ;  /* 0x0000000000017941 */ /* 0x000fea0003800000 */
.L_x_1796:
        /* <DEDUP_REMOVED lines=10> */
.L_x_1799:
[----:B------:R-:W-:Y:S05]  /*4bec0*/  BSYNC B1 ;  /* 0x0000000000017941 */ /* 0x000fea0003800000 */
.L_x_1798:
        /* <DEDUP_REMOVED lines=10> */
.L_x_1801:
[----:B------:R-:W-:Y:S05]  /*4bf70*/  BSYNC B1 ;  /* 0x0000000000017941 */ /* 0x000fea0003800000 */
.L_x_1800:
        /* <DEDUP_REMOVED lines=10> */
.L_x_1803:
[----:B------:R-:W-:Y:S05]  /*4c020*/  BSYNC B1 ;  /* 0x0000000000017941 */ /* 0x000fea0003800000 */
.L_x_1802:
        /* <DEDUP_REMOVED lines=10> */
.L_x_1805:
[----:B------:R-:W-:Y:S05]  /*4c0d0*/  BSYNC B1 ;  /* 0x0000000000017941 */ /* 0x000fea0003800000 */
.L_x_1804:
        /* <DEDUP_REMOVED lines=10> */
.L_x_1807:
[----:B------:R-:W-:Y:S05]  /*4c180*/  BSYNC B1 ;  /* 0x0000000000017941 */ /* 0x000fea0003800000 */
.L_x_1806:
        /* <DEDUP_REMOVED lines=10> */
.L_x_1809:
[----:B------:R-:W-:Y:S05]  /*4c230*/  BSYNC B1 ;  /* 0x0000000000017941 */ /* 0x000fea0003800000 */
.L_x_1808:
        /* <DEDUP_REMOVED lines=10> */
.L_x_1811:
[----:B------:R-:W-:Y:S05]  /*4c2e0*/  BSYNC B1 ;  /* 0x0000000000017941 */ /* 0x000fea0003800000 */
.L_x_1810:
        /* <DEDUP_REMOVED lines=10> */
.L_x_1813:
[----:B------:R-:W-:Y:S05]  /*4c390*/  BSYNC B1 ;  /* 0x0000000000017941 */ /* 0x000fea0003800000 */
.L_x_1812:
        /* <DEDUP_REMOVED lines=10> */
.L_x_1815:
[----:B------:R-:W-:Y:S05]  /*4c440*/  BSYNC B1 ;  /* 0x0000000000017941 */ /* 0x000fea0003800000 */
.L_x_1814:
        /* <DEDUP_REMOVED lines=11> */
.L_x_1817:
[----:B------:R-:W-:Y:S05]  /*4c500*/  BSYNC B1 ;  /* 0x0000000000017941 */ /* 0x000fea0003800000 */
.L_x_1816:
[----:B-----5:R-:W-:Y:S01]  /*4c510*/  HADD2.F32 R5, -RZ, R3.H0_H0 ;  /* 0x20000003ff057230 */ /* 0x020fe20000004100 */
[----:B------:R-:W-:Y:S01]  /*4c520*/  BSSY B1, `(.L_x_1818) ;  /* 0x000000a000017945 */ /* 0x000fe20003800000 */
[----:B------:R-:W-:-:S03]  /*4c530*/  IMAD.MOV.U32 R161, RZ, RZ, R172 ;  /* 0x000000ffffa17224 */ /* 0x000fc600078e00ac */
[----:B------:R-:W-:-:S04]  /*4c540*/  FMUL R5, R5, R16 ;  /* 0x0000001005057220 */ /* 0x000fc80000400000 */
[----:B------:R-:W-:-:S05]  /*4c550*/  FFMA R5, R24, R2, R5 ;  /* 0x0000000218057223 */ /* 0x000fca0000000005 */
[----:B------:R-:W-:-:S05]  /*4c560*/  F2FP.F16.F32.PACK_AB R5, RZ, R5 ;  /* 0x00000005ff05723e */ /* 0x000fca00000000ff */
[----:B------:R0:W-:Y:S01]  /*4c570*/  @P5 STG.E.U16 desc[UR46][R160.64+0x200], R5 ;  /* 0x00020005a0005986 */ /* 0x0001e2000c10152e */
[----:B------:R-:W-:-:S04]  /*4c580*/  LOP3.LUT P5, RZ, R17, 0x2, RZ, 0xc0, !PT ;  /* 0x0000000211ff7812 */ /* 0x000fc800078ac0ff */
[----:B------:R-:W-:-:S13]  /*4c590*/  ISETP.GT.AND P5, PT, R0, 0x180, P5 ;  /* 0x000001800000780c */ /* 0x000fda0002fa4270 */
[----:B0-----:R-:W-:Y:S05]  /*4c5a0*/  @!P5 BRA `(.L_x_1819) ;  /* 0x000000000004d947 */ /* 0x001fea0003800000 */
[----:B------:R0:W5:Y:S02]  /*4c5b0*/  LDG.E.LTC128B.U16 R3, desc[UR46][R8.64+0x202] ;  /* 0x0002022e08037981 */ /* 0x000164000c1e1520 */
.L_x_1819:
[----:B------:R-:W-:Y:S05]  /*4c5c0*/  BSYNC B1 ;  /* 0x0000000000017941 */ /* 0x000fea0003800000 */
.L_x_1818:
[----:B-----5:R-:W-:Y:S01]  /*4c5d0*/  HADD2.F32 R5, -RZ, R3.H0_H0 ;  /* 0x20000003ff057230 */ /* 0x020fe20000004100 */
[----:B------:R-:W-:Y:S04]  /*4c5e0*/  BSSY B1, `(.L_x_1820) ;  /* 0x0000009000017945 */ /* 0x000fe80003800000 */
        /* <DEDUP_REMOVED lines=8> */
.L_x_1821:
[----:B------:R-:W-:Y:S05]  /*4c670*/  BSYNC B1 ;  /* 0x0000000000017941 */ /* 0x000fea0003800000 */
.L_x_1820:
        /* <DEDUP_REMOVED lines=10> */
.L_x_1823:
[----:B------:R-:W-:Y:S05]  /*4c720*/  BSYNC B1 ;  /* 0x0000000000017941 */ /* 0x000fea0003800000 */
.L_x_1822:
[----:B-----5:R-:W-:Y:S01]  /*4c730*/  HADD2.F32 R5, -RZ, R3.H0_H0 ;  /* 0x20000003ff057230 */ /* 0x020fe20000004100 */
[----:B------:R-:W-:Y:S04]  /*4c740*/  BSSY B1, `(.L_x_1824) ;  /* 0x000000c000017945 */ /* 0x000fe80003800000 */
[----:B------:R-:W-:Y:S01]  /*4c750*/  FMUL R4, R5, R16 ;  /* 0x0000001005047220 */ /* 0x000fe20000400000 */
[----:B------:R-:W-:-:S03]  /*4c760*/  @P5 IMAD.MOV.U32 R5, RZ, RZ, R163 ;  /* 0x000000ffff055224 */ /* 0x000fc600078e00a3 */
[----:B------:R-:W-:-:S05]  /*4c770*/  FFMA R4, R27, R2, R4 ;  /* 0x000000021b047223 */ /* 0x000fca0000000004 */
[----:B------:R-:W-:-:S04]  /*4c780*/  F2FP.F16.F32.PACK_AB R4, RZ, R4 ;  /* 0x00000004ff04723e */ /* 0x000fc800000000ff */
[----:B--2---:R-:W-:Y:S01]  /*4c790*/  PRMT R10, R4, 0x7610, R10 ;  /* 0x00007610040a7816 */ /* 0x004fe2000000000a */
[----:B------:R-:W-:-:S05]  /*4c7a0*/  @P5 IMAD.MOV.U32 R4, RZ, RZ, R162 ;  /* 0x000000ffff045224 */ /* 0x000fca00078e00a2 */
[----:B------:R2:W-:Y:S01]  /*4c7b0*/  @P5 STG.E.U16 desc[UR46][R4.64+0x202], R10 ;  /* 0x0002020a04005986 */ /* 0x0005e2000c10152e */
[----:B------:R-:W-:-:S04]  /*4c7c0*/  LOP3.LUT P5, RZ, R17, 0x4, RZ, 0xc0, !PT ;  /* 0x0000000411ff7812 */ /* 0x000fc800078ac0ff */
[----:B------:R-:W-:-:S13]  /*4c7d0*/  ISETP.GT.AND P5, PT, R0, 0x180, P5 ;  /* 0x000001800000780c */ /* 0x000fda0002fa4270 */
[----:B--2---:R-:W-:Y:S05]  /*4c7e0*/  @!P5 BRA `(.L_x_1825) ;  /* 0x000000000004d947 */ /* 0x004fea0003800000 */
[----:B------:R2:W5:Y:S02]  /*4c7f0*/  LDG.E.LTC128B.U16 R3, desc[UR46][R8.64+0x210] ;  /* 0x0002102e08037981 */ /* 0x000564000c1e1520 */
.L_x_1825:
[----:B------:R-:W-:Y:S05]  /*4c800*/  BSYNC B1 ;  /* 0x0000000000017941 */ /* 0x000fea0003800000 */
.L_x_1824:
        /* <DEDUP_REMOVED lines=10> */
.L_x_1827:
[----:B------:R-:W-:Y:S05]  /*4c8b0*/  BSYNC B1 ;  /* 0x0000000000017941 */ /* 0x000fea0003800000 */
.L_x_1826:
        /* <DEDUP_REMOVED lines=10> */
.L_x_1829:
[----:B------:R-:W-:Y:S05]  /*4c960*/  BSYNC B1 ;  /* 0x0000000000017941 */ /* 0x000fea0003800000 */
.L_x_1828:
        /* <DEDUP_REMOVED lines=10> */
.L_x_1831:
[----:B------:R-:W-:Y:S05]  /*4ca10*/  BSYNC B1 ;  /* 0x0000000000017941 */ /* 0x000fea0003800000 */
.L_x_1830:
        /* <DEDUP_REMOVED lines=10> */
.L_x_1833:
[----:B------:R-:W-:Y:S05]  /*4cac0*/  BSYNC B1 ;  /* 0x0000000000017941 */ /* 0x000fea0003800000 */
.L_x_1832:
        /* <DEDUP_REMOVED lines=10> */
.L_x_1835:
[----:B------:R-:W-:Y:S05]  /*4cb70*/  BSYNC B1 ;  /* 0x0000000000017941 */ /* 0x000fea0003800000 */
.L_x_1834:
        /* <DEDUP_REMOVED lines=10> */
.L_x_1837:
[----:B------:R-:W-:Y:S05]  /*4cc20*/  BSYNC B1 ;  /* 0x0000000000017941 */ /* 0x000fea0003800000 */
.L_x_1836:
        /* <DEDUP_REMOVED lines=10> */
.L_x_1839:
[----:B------:R-:W-:Y:S05]  /*4ccd0*/  BSYNC B1 ;  /* 0x0000000000017941 */ /* 0x000fea0003800000 */
.L_x_1838:
        /* <DEDUP_REMOVED lines=10> */
.L_x_1841:
[----:B------:R-:W-:Y:S05]  /*4cd80*/  BSYNC B1 ;  /* 0x0000000000017941 */ /* 0x000fea0003800000 */
.L_x_1840:
        /* <DEDUP_REMOVED lines=10> */
.L_x_1843:
[----:B------:R-:W-:Y:S05]  /*4ce30*/  BSYNC B1 ;  /* 0x0000000000017941 */ /* 0x000fea0003800000 */
.L_x_1842:
        /* <DEDUP_REMOVED lines=10> */
.L_x_1845:
[----:B------:R-:W-:Y:S05]  /*4cee0*/  BSYNC B1 ;  /* 0x0000000000017941 */ /* 0x000fea0003800000 */
.L_x_1844:
        /* <DEDUP_REMOVED lines=10> */
.L_x_1847:
[----:B------:R-:W-:Y:S05]  /*4cf90*/  BSYNC B1 ;  /* 0x0000000000017941 */ /* 0x000fea0003800000 */
.L_x_1846:
        /* <DEDUP_REMOVED lines=10> */
.L_x_1849:
[----:B------:R-:W-:Y:S05]  /*4d040*/  BSYNC B1 ;  /* 0x0000000000017941 */ /* 0x000fea0003800000 */
.L_x_1848:
        /* <DEDUP_REMOVED lines=10> */
.L_x_1851:
[----:B------:R-:W-:Y:S05]  /*4d0f0*/  BSYNC B1 ;  /* 0x0000000000017941 */ /* 0x000fea0003800000 */
.L_x_1850:
        /* <DEDUP_REMOVED lines=10> */
.L_x_1853:
[----:B------:R-:W-:Y:S05]  /*4d1a0*/  BSYNC B1 ;  /* 0x0000000000017941 */ /* 0x000fea0003800000 */
.L_x_1852:
        /* <DEDUP_REMOVED lines=10> */
.L_x_1855:
[----:B------:R-:W-:Y:S05]  /*4d250*/  BSYNC B1 ;  /* 0x0000000000017941 */ /* 0x000fea0003800000 */
.L_x_1854:
        /* <DEDUP_REMOVED lines=10> */
.L_x_1857:
[----:B------:R-:W-:Y:S05]  /*4d300*/  BSYNC B1 ;  /* 0x0000000000017941 */ /* 0x000fea0003800000 */
.L_x_1856:
        /* <DEDUP_REMOVED lines=10> */
.L_x_1859:
[----:B------:R-:W-:Y:S05]  /*4d3b0*/  BSYNC B1 ;  /* 0x0000000000017941 */ /* 0x000fea0003800000 */
.L_x_1858:
        /* <DEDUP_REMOVED lines=10> */
.L_x_1861:
[----:B------:R-:W-:Y:S05]  /*4d460*/  BSYNC B1 ;  /* 0x0000000000017941 */ /* 0x000fea0003800000 */
.L_x_1860:
        /* <DEDUP_REMOVED lines=10> */
.L_x_1863:
[----:B------:R-:W-:Y:S05]  /*4d510*/  BSYNC B1 ;  /* 0x0000000000017941 */ /* 0x000fea0003800000 */
.L_x_1862:
        /* <DEDUP_REMOVED lines=10> */
.L_x_1865:
[----:B------:R-:W-:Y:S05]  /*4d5c0*/  BSYNC B1 ;  /* 0x0000000000017941 */ /* 0x000fea0003800000 */
.L_x_1864:
        /* <DEDUP_REMOVED lines=10> */
.L_x_1867:
[----:B------:R-:W-:Y:S05]  /*4d670*/  BSYNC B1 ;  /* 0x0000000000017941 */ /* 0x000fea0003800000 */
.L_x_1866:
        /* <DEDUP_REMOVED lines=10> */
.L_x_1869:
[----:B------:R-:W-:Y:S05]  /*4d720*/  BSYNC B1 ;  /* 0x0000000000017941 */ /* 0x000fea0003800000 */
.L_x_1868:
        /* <DEDUP_REMOVED lines=10> */
.L_x_1871:
[----:B------:R-:W-:Y:S05]  /*4d7d0*/  BSYNC B1 ;  /* 0x0000000000017941 */ /* 0x000fea0003800000 */
.L_x_1870:
        /* <DEDUP_REMOVED lines=10> */
.L_x_1873:
[----:B------:R-:W-:Y:S05]  /*4d880*/  BSYNC B1 ;  /* 0x0000000000017941 */ /* 0x000fea0003800000 */
.L_x_1872:
        /* <DEDUP_REMOVED lines=10> */
.L_x_1875:
[----:B------:R-:W-:Y:S05]  /*4d930*/  BSYNC B1 ;  /* 0x0000000000017941 */ /* 0x000fea0003800000 */
.L_x_1874:
        /* <DEDUP_REMOVED lines=10> */
.L_x_1877:
[----:B------:R-:W-:Y:S05]  /*4d9e0*/  BSYNC B1 ;  /* 0x0000000000017941 */ /* 0x000fea0003800000 */
.L_x_1876:
        /* <DEDUP_REMOVED lines=10> */
.L_x_1879:
[----:B------:R-:W-:Y:S05]  /*4da90*/  BSYNC B1 ;  /* 0x0000000000017941 */ /* 0x000fea0003800000 */
.L_x_1878:
        /* <DEDUP_REMOVED lines=10> */
.L_x_1881:
[----:B------:R-:W-:Y:S05]  /*4db40*/  BSYNC B1 ;  /* 0x0000000000017941 */ /* 0x000fea0003800000 */
.L_x_1880:
        /* <DEDUP_REMOVED lines=10> */
.L_x_1883:
[----:B------:R-:W-:Y:S05]  /*4dbf0*/  BSYNC B1 ;  /* 0x0000000000017941 */ /* 0x000fea0003800000 */
.L_x_1882:
        /* <DEDUP_REMOVED lines=10> */
.L_x_1885:
[----:B------:R-:W-:Y:S05]  /*4dca0*/  BSYNC B1 ;  /* 0x0000000000017941 */ /* 0x000fea0003800000 */
.L_x_1884:
        /* <DEDUP_REMOVED lines=10> */
.L_x_1887:
[----:B------:R-:W-:Y:S05]  /*4dd50*/  BSYNC B1 ;  /* 0x0000000000017941 */ /* 0x000fea0003800000 */
.L_x_1886:
        /* <DEDUP_REMOVED lines=10> */
.L_x_1889:
[----:B------:R-:W-:Y:S05]  /*4de00*/  BSYNC B1 ;  /* 0x0000000000017941 */ /* 0x000fea0003800000 */
.L_x_1888:
        /* <DEDUP_REMOVED lines=10> */
.L_x_1891:
[----:B------:R-:W-:Y:S05]  /*4deb0*/  BSYNC B1 ;  /* 0x0000000000017941 */ /* 0x000fea0003800000 */
.L_x_1890:
        /* <DEDUP_REMOVED lines=10> */
.L_x_1893:
[----:B------:R-:W-:Y:S05]  /*4df60*/  BSYNC B1 ;  /* 0x0000000000017941 */ /* 0x000fea0003800000 */
.L_x_1892:
        /* <DEDUP_REMOVED lines=10> */
.L_x_1895:
[----:B------:R-:W-:Y:S05]  /*4e010*/  BSYNC B1 ;  /* 0x0000000000017941 */ /* 0x000fea0003800000 */
.L_x_1894:
        /* <DEDUP_REMOVED lines=10> */
.L_x_1897:
[----:B------:R-:W-:Y:S05]  /*4e0c0*/  BSYNC B1 ;  /* 0x0000000000017941 */ /* 0x000fea0003800000 */
.L_x_1896:
        /* <DEDUP_REMOVED lines=10> */
.L_x_1899:
[----:B------:R-:W-:Y:S05]  /*4e170*/  BSYNC B1 ;  /* 0x0000000000017941 */ /* 0x000fea0003800000 */
.L_x_1898:
        /* <DEDUP_REMOVED lines=10> */
.L_x_1901:
[----:B------:R-:W-:Y:S05]  /*4e220*/  BSYNC B1 ;  /* 0x0000000000017941 */ /* 0x000fea0003800000 */
.L_x_1900:
        /* <DEDUP_REMOVED lines=10> */
.L_x_1903:
[----:B------:R-:W-:Y:S05]  /*4e2d0*/  BSYNC B1 ;  /* 0x0000000000017941 */ /* 0x000fea0003800000 */
.L_x_1902:
        /* <DEDUP_REMOVED lines=10> */
.L_x_1905:
[----:B------:R-:W-:Y:S05]  /*4e380*/  BSYNC B1 ;  /* 0x0000000000017941 */ /* 0x000fea0003800000 */
.L_x_1904:
        /* <DEDUP_REMOVED lines=10> */
.L_x_1907:
[----:B------:R-:W-:Y:S05]  /*4e430*/  BSYNC B1 ;  /* 0x0000000000017941 */ /* 0x000fea0003800000 */
.L_x_1906:
        /* <DEDUP_REMOVED lines=10> */
.L_x_1909:
[----:B------:R-:W-:Y:S05]  /*4e4e0*/  BSYNC B1 ;  /* 0x0000000000017941 */ /* 0x000fea0003800000 */
.L_x_1908:
        /* <DEDUP_REMOVED lines=10> */
.L_x_1911:
[----:B------:R-:W-:Y:S05]  /*4e590*/  BSYNC B1 ;  /* 0x0000000000017941 */ /* 0x000fea0003800000 */
.L_x_1910:
        /* <DEDUP_REMOVED lines=10> */
.L_x_1913:
[----:B------:R-:W-:Y:S05]  /*4e640*/  BSYNC B1 ;  /* 0x0000000000017941 */ /* 0x000fea0003800000 */
.L_x_1912:
        /* <DEDUP_REMOVED lines=10> */
.L_x_1915:
[----:B------:R-:W-:Y:S05]  /*4e6f0*/  BSYNC B1 ;  /* 0x0000000000017941 */ /* 0x000fea0003800000 */
.L_x_1914:
        /* <DEDUP_REMOVED lines=10> */
.L_x_1917:
[----:B------:R-:W-:Y:S05]  /*4e7a0*/  BSYNC B1 ;  /* 0x0000000000017941 */ /* 0x000fea0003800000 */
.L_x_1916:
        /* <DEDUP_REMOVED lines=10> */
.L_x_1919:
[----:B------:R-:W-:Y:S05]  /*4e850*/  BSYNC B1 ;  /* 0x0000000000017941 */ /* 0x000fea0003800000 */
.L_x_1918:
        /* <DEDUP_REMOVED lines=10> */
.L_x_1921:
[----:B------:R-:W-:Y:S05]  /*4e900*/  BSYNC B1 ;  /* 0x0000000000017941 */ /* 0x000fea0003800000 */
.L_x_1920:
        /* <DEDUP_REMOVED lines=10> */
.L_x_1923:
[----:B------:R-:W-:Y:S05]  /*4e9b0*/  BSYNC B1 ;  /* 0x0000000000017941 */ /* 0x000fea0003800000 */
.L_x_1922:
        /* <DEDUP_REMOVED lines=10> */
.L_x_1925:
[----:B------:R-:W-:Y:S05]  /*4ea60*/  BSYNC B1 ;  /* 0x0000000000017941 */ /* 0x000fea0003800000 */
.L_x_1924:
        /* <DEDUP_REMOVED lines=10> */
.L_x_1927:
[----:B------:R-:W-:Y:S05]  /*4eb10*/  BSYNC B1 ;  /* 0x0000000000017941 */ /* 0x000fea0003800000 */
.L_x_1926:
        /* <DEDUP_REMOVED lines=10> */
.L_x_1929:
[----:B------:R-:W-:Y:S05]  /*4ebc0*/  BSYNC B1 ;  /* 0x0000000000017941 */ /* 0x000fea0003800000 */
.L_x_1928:
        /* <DEDUP_REMOVED lines=10> */
.L_x_1931:
[----:B------:R-:W-:Y:S05]  /*4ec70*/  BSYNC B1 ;  /* 0x0000000000017941 */ /* 0x000fea0003800000 */
.L_x_1930:
        /* <DEDUP_REMOVED lines=10> */
.L_x_1933:
[----:B------:R-:W-:Y:S05]  /*4ed20*/  BSYNC B1 ;  /* 0x0000000000017941 */ /* 0x000fea0003800000 */
.L_x_1932:
        /* <DEDUP_REMOVED lines=10> */
.L_x_1935:
[----:B------:R-:W-:Y:S05]  /*4edd0*/  BSYNC B1 ;  /* 0x0000000000017941 */ /* 0x000fea0003800000 */
.L_x_1934:
        /* <DEDUP_REMOVED lines=10> */
.L_x_1937:
[----:B------:R-:W-:Y:S05]  /*4ee80*/  BSYNC B1 ;  /* 0x0000000000017941 */ /* 0x000fea0003800000 */
.L_x_1936:
        /* <DEDUP_REMOVED lines=10> */
.L_x_1939:
[----:B------:R-:W-:Y:S05]  /*4ef30*/  BSYNC B1 ;  /* 0x0000000000017941 */ /* 0x000fea0003800000 */
.L_x_1938:
        /* <DEDUP_REMOVED lines=10> */
.L_x_1941:
[----:B------:R-:W-:Y:S05]  /*4efe0*/  BSYNC B1 ;  /* 0x0000000000017941 */ /* 0x000fea0003800000 */
.L_x_1940:
        /* <DEDUP_REMOVED lines=10> */
.L_x_1943:
[----:B------:R-:W-:Y:S05]  /*4f090*/  BSYNC B1 ;  /* 0x0000000000017941 */ /* 0x000fea0003800000 */
.L_x_1942:
        /* <DEDUP_REMOVED lines=10> */
.L_x_1945:
[----:B------:R-:W-:Y:S05]  /*4f140*/  BSYNC B1 ;  /* 0x0000000000017941 */ /* 0x000fea0003800000 */
.L_x_1944:
        /* <DEDUP_REMOVED lines=10> */
.L_x_1947:
[----:B------:R-:W-:Y:S05]  /*4f1f0*/  BSYNC B1 ;  /* 0x0000000000017941 */ /* 0x000fea0003800000 */
.L_x_1946:
        /* <DEDUP_REMOVED lines=10> */
.L_x_1949:
[----:B------:R-:W-:Y:S05]  /*4f2a0*/  BSYNC B1 ;  /* 0x0000000000017941 */ /* 0x000fea0003800000 */
.L_x_1948:
        /* <DEDUP_REMOVED lines=10> */
.L_x_1951:
[----:B------:R-:W-:Y:S05]  /*4f350*/  BSYNC B1 ;  /* 0x0000000000017941 */ /* 0x000fea0003800000 */
.L_x_1950:
        /* <DEDUP_REMOVED lines=10> */
.L_x_1953:
[----:B------:R-:W-:Y:S05]  /*4f400*/  BSYNC B1 ;  /* 0x0000000000017941 */ /* 0x000fea0003800000 */
.L_x_1952:
        /* <DEDUP_REMOVED lines=10> */
.L_x_1955:
[----:B------:R-:W-:Y:S05]  /*4f4b0*/  BSYNC B1 ;  /* 0x0000000000017941 */ /* 0x000fea0003800000 */
.L_x_1954:
        /* <DEDUP_REMOVED lines=10> */
.L_x_1957:
[----:B------:R-:W-:Y:S05]  /*4f560*/  BSYNC B1 ;  /* 0x0000000000017941 */ /* 0x000fea0003800000 */
.L_x_1956:
        /* <DEDUP_REMOVED lines=10> */
.L_x_1959:
[----:B------:R-:W-:Y:S05]  /*4f610*/  BSYNC B1 ;  /* 0x0000000000017941 */ /* 0x000fea0003800000 */
.L_x_1958:
        /* <DEDUP_REMOVED lines=10> */
.L_x_1961:
[----:B------:R-:W-:Y:S05]  /*4f6c0*/  BSYNC B1 ;  /* 0x0000000000017941 */ /* 0x000fea0003800000 */
.L_x_1960:
        /* <DEDUP_REMOVED lines=10> */
.L_x_1963:
[----:B------:R-:W-:Y:S05]  /*4f770*/  BSYNC B1 ;  /* 0x0000000000017941 */ /* 0x000fea0003800000 */
.L_x_1962:
        /* <DEDUP_REMOVED lines=10> */
.L_x_1965:
[----:B------:R-:W-:Y:S05]  /*4f820*/  BSYNC B1 ;  /* 0x0000000000017941 */ /* 0x000fea0003800000 */
.L_x_1964:
        /* <DEDUP_REMOVED lines=10> */
.L_x_1967:
[----:B------:R-:W-:Y:S05]  /*4f8d0*/  BSYNC B1 ;  /* 0x0000000000017941 */ /* 0x000fea0003800000 */
.L_x_1966:
        /* <DEDUP_REMOVED lines=10> */
.L_x_1969:
[----:B------:R-:W-:Y:S05]  /*4f980*/  BSYNC B1 ;  /* 0x0000000000017941 */ /* 0x000fea0003800000 */
.L_x_1968:
        /* <DEDUP_REMOVED lines=10> */
.L_x_1971:
[----:B------:R-:W-:Y:S05]  /*4fa30*/  BSYNC B1 ;  /* 0x0000000000017941 */ /* 0x000fea0003800000 */
.L_x_1970:
        /* <DEDUP_REMOVED lines=10> */
.L_x_1973:
[----:B------:R-:W-:Y:S05]  /*4fae0*/  BSYNC B1 ;  /* 0x0000000000017941 */ /* 0x000fea0003800000 */
.L_x_1972:
        /* <DEDUP_REMOVED lines=10> */
.L_x_1975:
[----:B------:R-:W-:Y:S05]  /*4fb90*/  BSYNC B1 ;  /* 0x0000000000017941 */ /* 0x000fea0003800000 */
.L_x_1974:
        /* <DEDUP_REMOVED lines=10> */
.L_x_1977:
[----:B------:R-:W-:Y:S05]  /*4fc40*/  BSYNC B1 ;  /* 0x0000000000017941 */ /* 0x000fea0003800000 */
.L_x_1976:
        /* <DEDUP_REMOVED lines=10> */
.L_x_1979:
[----:B------:R-:W-:Y:S05]  /*4fcf0*/  BSYNC B1 ;  /* 0x0000000000017941 */ /* 0x000fea0003800000 */
.L_x_1978:
        /* <DEDUP_REMOVED lines=10> */
.L_x_1981:
[----:B------:R-:W-:Y:S05]  /*4fda0*/  BSYNC B1 ;  /* 0x0000000000017941 */ /* 0x000fea0003800000 */
.L_x_1980:
        /* <DEDUP_REMOVED lines=10> */
.L_x_1983:
[----:B------:R-:W-:Y:S05]  /*4fe50*/  BSYNC B1 ;  /* 0x0000000000017941 */ /* 0x000fea0003800000 */
.L_x_1982:
        /* <DEDUP_REMOVED lines=10> */
.L_x_1985:
[----:B------:R-:W-:Y:S05]  /*4ff00*/  BSYNC B1 ;  /* 0x0000000000017941 */ /* 0x000fea0003800000 */
.L_x_1984:
        /* <DEDUP_REMOVED lines=10> */
.L_x_1987:
[----:B------:R-:W-:Y:S05]  /*4ffb0*/  BSYNC B1 ;  /* 0x0000000000017941 */ /* 0x000fea0003800000 */
.L_x_1986:
        /* <DEDUP_REMOVED lines=10> */
.L_x_1989:
[----:B------:R-:W-:Y:S05]  /*50060*/  BSYNC B1 ;  /* 0x0000000000017941 */ /* 0x000fea0003800000 */
.L_x_1988:
        /* <DEDUP_REMOVED lines=10> */
.L_x_1991:
[----:B------:R-:W-:Y:S05]  /*50110*/  BSYNC B1 ;  /* 0x0000000000017941 */ /* 0x000fea0003800000 */
.L_x_1990:
        /* <DEDUP_REMOVED lines=10> */
.L_x_1993:
[----:B------:R-:W-:Y:S05]  /*501c0*/  BSYNC B1 ;  /* 0x0000000000017941 */ /* 0x000fea0003800000 */
.L_x_1992:
        /* <DEDUP_REMOVED lines=10> */
.L_x_1995:
[----:B------:R-:W-:Y:S05]  /*50270*/  BSYNC B1 ;  /* 0x0000000000017941 */ /* 0x000fea0003800000 */
.L_x_1994:
        /* <DEDUP_REMOVED lines=10> */
.L_x_1997:
[----:B------:R-:W-:Y:S05]  /*50320*/  BSYNC B1 ;  /* 0x0000000000017941 */ /* 0x000fea0003800000 */
.L_x_1996:
        /* <DEDUP_REMOVED lines=10> */
.L_x_1999:
[----:B------:R-:W-:Y:S05]  /*503d0*/  BSYNC B1 ;  /* 0x0000000000017941 */ /* 0x000fea0003800000 */
.L_x_1998:
        /* <DEDUP_REMOVED lines=10> */
.L_x_2001:
[----:B------:R-:W-:Y:S05]  /*50480*/  BSYNC B1 ;  /* 0x0000000000017941 */ /* 0x000fea0003800000 */
.L_x_2000:
        /* <DEDUP_REMOVED lines=10> */
.L_x_2003:
[----:B------:R-:W-:Y:S05]  /*50530*/  BSYNC B1 ;  /* 0x0000000000017941 */ /* 0x000fea0003800000 */
.L_x_2002:
        /* <DEDUP_REMOVED lines=10> */
.L_x_2005:
[----:B------:R-:W-:Y:S05]  /*505e0*/  BSYNC B1 ;  /* 0x0000000000017941 */ /* 0x000fea0003800000 */
.L_x_2004:
        /* <DEDUP_REMOVED lines=10> */
.L_x_2007:
[----:B------:R-:W-:Y:S05]  /*50690*/  BSYNC B1 ;  /* 0x0000000000017941 */ /* 0x000fea0003800000 */
.L_x_2006:
        /* <DEDUP_REMOVED lines=10> */
.L_x_2009:
[----:B------:R-:W-:Y:S05]  /*50740*/  BSYNC B1 ;  /* 0x0000000000017941 */ /* 0x000fea0003800000 */
.L_x_2008:
        /* <DEDUP_REMOVED lines=10> */
.L_x_2011:
[----:B------:R-:W-:Y:S05]  /*507f0*/  BSYNC B1 ;  /* 0x0000000000017941 */ /* 0x000fea0003800000 */
.L_x_2010:
        /* <DEDUP_REMOVED lines=10> */
.L_x_2013:
[----:B------:R-:W-:Y:S05]  /*508a0*/  BSYNC B1 ;  /* 0x0000000000017941 */ /* 0x000fea0003800000 */
.L_x_2012:
        /* <DEDUP_REMOVED lines=10> */
.L_x_2015:
[----:B------:R-:W-:Y:S05]  /*50950*/  BSYNC B1 ;  /* 0x0000000000017941 */ /* 0x000fea0003800000 */
.L_x_2014:
        /* <DEDUP_REMOVED lines=10> */
.L_x_2017:
[----:B------:R-:W-:Y:S05]  /*50a00*/  BSYNC B1 ;  /* 0x0000000000017941 */ /* 0x000fea0003800000 */
.L_x_2016:
        /* <DEDUP_REMOVED lines=10> */
.L_x_2019:
[----:B------:R-:W-:Y:S05]  /*50ab0*/  BSYNC B1 ;  /* 0x0000000000017941 */ /* 0x000fea0003800000 */
.L_x_2018:
        /* <DEDUP_REMOVED lines=10> */
.L_x_2021:
[----:B------:R-:W-:Y:S05]  /*50b60*/  BSYNC B1 ;  /* 0x0000000000017941 */ /* 0x000fea0003800000 */
.L_x_2020:
        /* <DEDUP_REMOVED lines=10> */
.L_x_2023:
[----:B------:R-:W-:Y:S05]  /*50c10*/  BSYNC B1 ;  /* 0x0000000000017941 */ /* 0x000fea0003800000 */
.L_x_2022:
        /* <DEDUP_REMOVED lines=10> */
.L_x_2025:
[----:B------:R-:W-:Y:S05]  /*50cc0*/  BSYNC B1 ;  /* 0x0000000000017941 */ /* 0x000fea0003800000 */
.L_x_2024:
        /* <DEDUP_REMOVED lines=10> */
.L_x_2027:
[----:B------:R-:W-:Y:S05]  /*50d70*/  BSYNC B1 ;  /* 0x0000000000017941 */ /* 0x000fea0003800000 */
.L_x_2026:
        /* <DEDUP_REMOVED lines=10> */
.L_x_2029:
[----:B------:R-:W-:Y:S05]  /*50e20*/  BSYNC B1 ;  /* 0x0000000000017941 */ /* 0x000fea0003800000 */
.L_x_2028:
        /* <DEDUP_REMOVED lines=10> */
.L_x_2031:
[----:B------:R-:W-:Y:S05]  /*50ed0*/  BSYNC B1 ;  /* 0x0000000000017941 */ /* 0x000fea0003800000 */
.L_x_2030:
        /* <DEDUP_REMOVED lines=10> */
.L_x_2033:
[----:B------:R-:W-:Y:S05]  /*50f80*/  BSYNC B1 ;  /* 0x0000000000017941 */ /* 0x000fea0003800000 */
.L_x_2032:
        /* <DEDUP_REMOVED lines=10> */
.L_x_2035:
[----:B------:R-:W-:Y:S05]  /*51030*/  BSYNC B1 ;  /* 0x0000000000017941 */ /* 0x000fea0003800000 */
.L_x_2034:
        /* <DEDUP_REMOVED lines=10> */
.L_x_2037:
[----:B------:R-:W-:Y:S05]  /*510e0*/  BSYNC B1 ;  /* 0x0000000000017941 */ /* 0x000fea0003800000 */
.L_x_2036:
        /* <DEDUP_REMOVED lines=10> */
.L_x_2039:
[----:B------:R-:W-:Y:S05]  /*51190*/  BSYNC B1 ;  /* 0x0000000000017941 */ /* 0x000fea0003800000 */
.L_x_2038:
        /* <DEDUP_REMOVED lines=10> */
.L_x_2041:
[----:B------:R-:W-:Y:S05]  /*51240*/  BSYNC B1 ;  /* 0x0000000000017941 */ /* 0x000fea0003800000 */
.L_x_2040:
        /* <DEDUP_REMOVED lines=10> */
.L_x_2043:
[----:B------:R-:W-:Y:S05]  /*512f0*/  BSYNC B1 ;  /* 0x0000000000017941 */ /* 0x000fea0003800000 */
.L_x_2042:
        /* <DEDUP_REMOVED lines=10> */
.L_x_2045:
[----:B------:R-:W-:Y:S05]  /*513a0*/  BSYNC B1 ;  /* 0x0000000000017941 */ /* 0x000fea0003800000 */
.L_x_2044:
        /* <DEDUP_REMOVED lines=10> */
.L_x_2047:
[----:B------:R-:W-:Y:S05]  /*51450*/  BSYNC B1 ;  /* 0x0000000000017941 */ /* 0x000fea0003800000 */
.L_x_2046:
[----:B-----5:R-:W-:Y:S01]  /*51460*/  HADD2.F32 R5, -RZ, R3.H0_H0 ;  /* 0x20000003ff057230 */ /* 0x020fe20000004100 */
[----:B------:R-:W-:Y:S04]  /*51470*/  BSSY B1, `(.L_x_2048) ;  /* 0x0000008000017945 */ /* 0x000fe80003800000 */
[----:B------:R-:W-:-:S04]  /*51480*/  FMUL R4, R5, R16 ;  /* 0x0000001005047220 */ /* 0x000fc80000400000 */
[----:B------:R-:W-:-:S05]  /*51490*/  FFMA R4, R139, R2, R4 ;  /* 0x000000028b047223 */ /* 0x000fca0000000004 */
[----:B------:R-:W-:-:S05]  /*514a0*/  F2FP.F16.F32.PACK_AB R4, RZ, R4 ;  /* 0x00000004ff04723e */ /* 0x000fca00000000ff */
[----:B------:R0:W-:Y:S01]  /*514b0*/  @P5 STG.E.U16 desc[UR46][R162.64+0x3c2], R4 ;  /* 0x0003c204a2005986 */ /* 0x0001e2000c10152e */
[----:B------:R-:W-:-:S13]  /*514c0*/  ISETP.GT.AND P5, PT, R0, 0x180, P6 ;  /* 0x000001800000780c */ /* 0x000fda00037a4270 */
[----:B0-----:R-:W-:Y:S05]  /*514d0*/  @!P5 BRA `(.L_x_2049) ;  /* 0x000000000004d947 */ /* 0x001fea0003800000 */
[----:B------:R0:W5:Y:S02]  /*514e0*/  LDG.E.LTC128B.U16 R3, desc[UR46][R8.64+0x3d0] ;  /* 0x0003d02e08037981 */ /* 0x000164000c1e1520 */
.L_x_2049:
[----:B------:R-:W-:Y:S05]  /*514f0*/  BSYNC B1 ;  /* 0x0000000000017941 */ /* 0x000fea0003800000 */
.L_x_2048:
        /* <DEDUP_REMOVED lines=9> */
.L_x_2051:
[----:B------:R-:W-:Y:S05]  /*51590*/  BSYNC B1 ;  /* 0x0000000000017941 */ /* 0x000fea0003800000 */
.L_x_2050:
[----:B-----5:R-:W-:Y:S01]  /*515a0*/  HADD2.F32 R5, -RZ, R3.H0_H0 ;  /* 0x20000003ff057230 */ /* 0x020fe20000004100 */
[----:B------:R-:W-:Y:S01]  /*515b0*/  ISETP.GT.AND P6, PT, R0, 0x188, P6 ;  /* 0x000001880000780c */ /* 0x000fe200037c4270 */
[----:B------:R-:W-:Y:S03]  /*515c0*/  BSSY B1, `(.L_x_2052) ;  /* 0x0000007000017945 */ /* 0x000fe60003800000 */
[----:B------:R-:W-:-:S04]  /*515d0*/  FMUL R4, R5, R16 ;  /* 0x0000001005047220 */ /* 0x000fc80000400000 */
[----:B------:R-:W-:-:S05]  /*515e0*/  FFMA R4, R141, R2, R4 ;  /* 0x000000028d047223 */ /* 0x000fca0000000004 */
[----:B------:R-:W-:-:S05]  /*515f0*/  F2FP.F16.F32.PACK_AB R4, RZ, R4 ;  /* 0x00000004ff04723e */ /* 0x000fca00000000ff */
[----:B------:R0:W-:Y:S01]  /*51600*/  @P5 STG.E.U16 desc[UR46][R160.64+0x3d2], R4 ;  /* 0x0003d204a0005986 */ /* 0x0001e2000c10152e */
[----:B------:R-:W-:Y:S05]  /*51610*/  @!P6 BRA `(.L_x_2053) ;  /* 0x000000000004e947 */ /* 0x000fea0003800000 */
[----:B------:R0:W5:Y:S02]  /*51620*/  LDG.E.LTC128B.U16 R3, desc[UR46][R6.64+0x3d0] ;  /* 0x0003d02e06037981 */ /* 0x000164000c1e1520 */
.L_x_2053:
[----:B------:R-:W-:Y:S05]  /*51630*/  BSYNC B1 ;  /* 0x0000000000017941 */ /* 0x000fea0003800000 */
.L_x_2052:
        /* <DEDUP_REMOVED lines=9> */
.L_x_2055:
[----:B------:R-:W-:Y:S05]  /*516d0*/  BSYNC B1 ;  /* 0x0000000000017941 */ /* 0x000fea0003800000 */
.L_x_2054:
[----:B0----5:R-:W-:Y:S01]  /*516e0*/  HADD2.F32 R5, -RZ, R3.H0_H0 ;  /* 0x20000003ff057230 */ /* 0x021fe20000004100 */
        /* <DEDUP_REMOVED lines=8> */
.L_x_2057:
[----:B------:R-:W-:Y:S05]  /*51770*/  BSYNC B1 ;  /* 0x0000000000017941 */ /* 0x000fea0003800000 */
.L_x_2056:
        /* <DEDUP_REMOVED lines=9> */
.L_x_2059:
[----:B------:R-:W-:Y:S05]  /*51810*/  BSYNC B1 ;  /* 0x0000000000017941 */ /* 0x000fea0003800000 */
.L_x_2058:
        /* <DEDUP_REMOVED lines=9> */
.L_x_2061:
[----:B------:R-:W-:Y:S05]  /*518b0*/  BSYNC B1 ;  /* 0x0000000000017941 */ /* 0x000fea0003800000 */
.L_x_2060:
        /* <DEDUP_REMOVED lines=9> */
.L_x_2063:
[----:B------:R-:W-:Y:S05]  /*51950*/  BSYNC B1 ;  /* 0x0000000000017941 */ /* 0x000fea0003800000 */
.L_x_2062:
        /* <DEDUP_REMOVED lines=9> */
.L_x_2065:
[----:B------:R-:W-:Y:S05]  /*519f0*/  BSYNC B1 ;  /* 0x0000000000017941 */ /* 0x000fea0003800000 */
.L_x_2064:
        /* <DEDUP_REMOVED lines=9> */
.L_x_2067:
[----:B------:R-:W-:Y:S05]  /*51a90*/  BSYNC B1 ;  /* 0x0000000000017941 */ /* 0x000fea0003800000 */
.L_x_2066:
        /* <DEDUP_REMOVED lines=9> */
.L_x_2069:
[----:B------:R-:W-:Y:S05]  /*51b30*/  BSYNC B1 ;  /* 0x0000000000017941 */ /* 0x000fea0003800000 */
.L_x_2068:
        /* <DEDUP_REMOVED lines=9> */
.L_x_2071:
[----:B------:R-:W-:Y:S05]  /*51bd0*/  BSYNC B1 ;  /* 0x0000000000017941 */ /* 0x000fea0003800000 */
.L_x_2070:
[----:B------:R-:W-:Y:S05]  /*51be0*/  @!P0 BRA `(.L_x_2072) ;  /* 0x0000018400688947 */ /* 0x000fea0003800000 */
[----:B-----5:R-:W-:-:S05]  /*51bf0*/  HADD2.F32 R3, -RZ, R3.H0_H0 ;  /* 0x20000003ff037230 */ /* 0x020fca0000004100 */
[----:B------:R-:W-:-:S04]  /*51c00*/  FMUL R0, R3, R16 ;  /* 0x0000001003007220 */ /* 0x000fc80000400000 */
[----:B------:R-:W-:-:S05]  /*51c10*/  FFMA R0, R151, R2, R0 ;  /* 0x0000000297007223 */ /* 0x000fca0000000000 */
[----:B------:R-:W-:-:S05]  /*51c20*/  F2FP.F16.F32.PACK_AB R0, RZ, R0 ;  /* 0x00000000ff00723e */ /* 0x000fca00000000ff */
[----:B------:R0:W-:Y:S01]  /*51c30*/  STG.E.U16 desc[UR46][R162.64+0x3f2], R0 ;  /* 0x0003f200a2007986 */ /* 0x0001e2000c10152e */
[----:B------:R-:W-:Y:S05]  /*51c40*/  BRA `(.L_x_2072) ;  /* 0x0000018400507947 */ /* 0x000fea0003800000 */
.L_x_33:
[----:B------:R-:W2:Y:S01]  /*51c50*/  LDL.LU R6, [R1+0xc08] ;  /* 0x000c080001067983 */ /* 0x000ea20000300800 */
[----:B------:R-:W-:-:S03]  /*51c60*/  ULDC.64 UR4, c[0x0][0x5c0] ;  /* 0x0001700000047ab9 */ /* 0x000fc60000000a00 */
[----:B0-----:R-:W3:Y:S04]  /*51c70*/  LDL.LU R235, [R1+0xc9c] ;  /* 0x000c9c0001eb7983 */ /* 0x001ee80000300800 */
[----:B------:R-:W4:Y:S04]  /*51c80*/  LDL.LU R234, [R1+0xca0] ;  /* 0x000ca00001ea7983 */ /* 0x000f280000300800 */
[----:B------:R-:W5:Y:S04]  /*51c90*/  LDL.LU R233, [R1+0xca4] ;  /* 0x000ca40001e97983 */ /* 0x000f680000300800 */
        /* <DEDUP_REMOVED lines=85> */
[----:B------:R-:W5:Y:S01]  /*521f0*/  LDL.LU R13, [R1+0xdfc] ;  /* 0x000dfc00010d7983 */ /* 0x000f620000300800 */
[----:B------:R-:W-:-:S03]  /*52200*/  LEA R10, P0, R4, UR4, 0x1 ;  /* 0x00000004040a7c11 */ /* 0x000fc6000f8008ff */
[----:B------:R-:W2:Y:S01]  /*52210*/  LDL.LU R5, [R1+0xc04] ;  /* 0x000c040001057983 */ /* 0x000ea20000300800 */
[----:B------:R-:W-:-:S03]  /*52220*/  LEA.HI.X R11, R4, UR5, R20, 0x1, P0 ;  /* 0x00000005040b7c11 */ /* 0x000fc600080f0c14 */
[----:B------:R-:W3:Y:S01]  /*52230*/  LDL.LU R4, [R1+0xc00] ;  /* 0x000c000001047983 */ /* 0x000ee20000300800 */
[----:B------:R-:W-:-:S03]  /*52240*/  ISETP.GT.AND P3, PT, R3, 0x1, PT ;  /* 0x000000010300780c */ /* 0x000fc60003f64270 */
[----:B------:R-:W4:Y:S01]  /*52250*/  LDL.LU R20, [R1+0xc98] ;  /* 0x000c980001147983 */ /* 0x000f220000300800 */
[----:B------:R-:W-:Y:S01]  /*52260*/  ISETP.GT.AND P0, PT, R0, RZ, P3 ;  /* 0x000000ff0000720c */ /* 0x000fe20001f04270 */
[----:B--2---:R-:W-:-:S05]  /*52270*/  FMUL R5, R5, R2 ;  /* 0x0000000205057220 */ /* 0x004fca0000400000 */
[----:B------:R-:W-:-:S07]  /*52280*/  F2FP.F16.F32.PACK_AB R5, RZ, R5 ;  /* 0x00000005ff05723e */ /* 0x000fce00000000ff */
[----:B------:R0:W-:Y:S04]  /*52290*/  @P0 STG.E.U16 desc[UR46][R10.64+0x2], R5 ;  /* 0x000002050a000986 */ /* 0x0001e8000c10152e */
[----:B0-----:R-:W2:Y:S01]  /*522a0*/  LDL.LU R5, [R1+0xc0c] ;  /* 0x000c0c0001057983 */ /* 0x001ea20000300800 */
[-C--:B---3--:R-:W-:Y:S01]  /*522b0*/  FMUL R4, R4, R2.reuse ;  /* 0x0000000204047220 */ /* 0x088fe20000400000 */
[----:B------:R-:W-:-:S04]  /*522c0*/  FMUL R6, R6, R2 ;  /* 0x0000000206067220 */ /* 0x000fc80000400000 */
[----:B------:R-:W-:Y:S01]  /*522d0*/  F2FP.F16.F32.PACK_AB R4, RZ, R4 ;  /* 0x00000004ff04723e */ /* 0x000fe200000000ff */
[----:B------:R-:W-:Y:S01]  /*522e0*/  USHF.L.U32 UR5, UR6, 0x4, URZ ;  /* 0x0000000406057899 */ /* 0x000fe2000800063f */
[----:B------:R-:W-:Y:S02]  /*522f0*/  ISETP.GT.AND P2, PT, R0, 0x8, P5 ;  /* 0x000000080000780c */ /* 0x000fe40002f44270 */
[----:B------:R-:W-:Y:S01]  /*52300*/  PRMT R7, R4, 0x7610, R7 ;  /* 0x0000761004077816 */ /* 0x000fe20000000007 */
[----:B------:R-:W-:Y:S01]  /*52310*/  USHF.L.U64.HI UR4, UR6, 0x4, UR7 ;  /* 0x0000000406047899 */ /* 0x000fe20008010207 */
[----:B------:R-:W-:-:S03]  /*52320*/  F2FP.F16.F32.PACK_AB R4, RZ, R6 ;  /* 0x00000006ff04723e */ /* 0x000fc600000000ff */
[----:B------:R0:W-:Y:S01]  /*52330*/  @P1 STG.E.U16 desc[UR46][R10.64], R7 ;  /* 0x000000070a001986 */ /* 0x0001e2000c10152e */
[----:B------:R-:W-:Y:S02]  /*52340*/  IADD3 R6, P1, R10, UR5, RZ ;  /* 0x000000050a067c10 */ /* 0x000fe4000ff3e0ff */
[----:B------:R-:W-:Y:S02]  /*52350*/  ISETP.GT.AND P0, PT, R0, 0x8, P3 ;  /* 0x000000080000780c */ /* 0x000fe40001f04270 */
[----:B0-----:R-:W-:-:S05]  /*52360*/  IADD3.X R7, R11, UR4, RZ, P1, !PT ;  /* 0x000000040b077c10 */ /* 0x001fca0008ffe4ff */
[----:B------:R2:W-:Y:S02]  /*52370*/  @P2 STG.E.U16 desc[UR46][R6.64], R4 ;  /* 0x0000000406002986 */ /* 0x0005e4000c10152e */
[----:B--2---:R-:W-:-:S05]  /*52380*/  FMUL R4, R5, R2 ;  /* 0x0000000205047220 */ /* 0x004fca0000400000 */
[----:B------:R-:W-:Y:S01]  /*52390*/  F2FP.F16.F32.PACK_AB R4, RZ, R4 ;  /* 0x00000004ff04723e */ /* 0x000fe200000000ff */
[----:B------:R-:W-:-:S03]  /*523a0*/  @P0 IMAD.MOV.U32 R5, RZ, RZ, R7 ;  /* 0x000000ffff050224 */ /* 0x000fc600078e0007 */
[----:B------:R-:W-:Y:S01]  /*523b0*/  PRMT R8, R4, 0x7610, R8 ;  /* 0x0000761004087816 */ /* 0x000fe20000000008 */
[----:B------:R-:W-:-:S05]  /*523c0*/  @P0 IMAD.MOV.U32 R4, RZ, RZ, R6 ;  /* 0x000000ffff040224 */ /* 0x000fca00078e0006 */
[----:B------:R0:W-:Y:S04]  /*523d0*/  @P0 STG.E.U16 desc[UR46][R4.64+0x2], R8 ;  /* 0x0000020804000986 */ /* 0x0001e8000c10152e */
[----:B0-----:R-:W2:Y:S04]  /*523e0*/  LDL.LU R4, [R1+0xc10] ;  /* 0x000c100001047983 */ /* 0x001ea80000300800 */
[----:B------:R-:W3:Y:S04]  /*523f0*/  LDL.LU R5, [R1+0xc14] ;  /* 0x000c140001057983 */ /* 0x000ee80000300800 */
[----:B------:R-:W5:Y:S01]  /*52400*/  LDL.LU R8, [R1+0xc18] ;  /* 0x000c180001087983 */ /* 0x000f620000300800 */
[----:B------:R-:W-:-:S02]  /*52410*/  ISETP.GT.AND P2, PT, R3, 0x8, PT ;  /* 0x000000080300780c */ /* 0x000fc40003f44270 */
[----:B------:R-:W-:Y:S02]  /*52420*/  ISETP.GT.AND P3, PT, R3, 0x9, PT ;  /* 0x000000090300780c */ /* 0x000fe40003f64270 */
[C---:B------:R-:W-:Y:S02]  /*52430*/  ISETP.GT.AND P0, PT, R0.reuse, RZ, P2 ;  /* 0x000000ff0000720c */ /* 0x040fe40001704270 */
[C---:B------:R-:W-:Y:S02]  /*52440*/  ISETP.GT.AND P1, PT, R0.reuse, RZ, P3 ;  /* 0x000000ff0000720c */ /* 0x040fe40001f24270 */
[----:B------:R-:W-:Y:S01]  /*52450*/  ISETP.GT.AND P2, PT, R0, 0x8, P2 ;  /* 0x000000080000780c */ /* 0x000fe20001744270 */
[-C--:B--2---:R-:W-:Y:S01]  /*52460*/  FMUL R4, R4, R2.reuse ;  /* 0x0000000204047220 */ /* 0x084fe20000400000 */
[----:B---3--:R-:W-:-:S04]  /*52470*/  FMUL R5, R5, R2 ;  /* 0x0000000205057220 */ /* 0x008fc80000400000 */
[----:B------:R-:W-:Y:S01]  /*52480*/  F2FP.F16.F32.PACK_AB R4, RZ, R4 ;  /* 0x00000004ff04723e */ /* 0x000fe200000000ff */
[----:B-----5:R-:W-:Y:S01]  /*52490*/  FMUL R8, R8, R2 ;  /* 0x0000000208087220 */ /* 0x020fe20000400000 */
[----:B------:R-:W-:Y:S02]  /*524a0*/  F2FP.F16.F32.PACK_AB R5, RZ, R5 ;  /* 0x00000005ff05723e */ /* 0x000fe400000000ff */
[----:B------:R-:W-:Y:S02]  /*524b0*/  PRMT R9, R4, 0x7610, R9 ;  /* 0x0000761004097816 */ /* 0x000fe40000000009 */
[----:B------:R-:W-:Y:S01]  /*524c0*/  F2FP.F16.F32.PACK_AB R4, RZ, R8 ;  /* 0x00000008ff04723e */ /* 0x000fe200000000ff */
[----:B------:R0:W-:Y:S03]  /*524d0*/  @P1 STG.E.U16 desc[UR46][R10.64+0x12], R5 ;  /* 0x000012050a001986 */ /* 0x0001e6000c10152e */
[----:B------:R-:W-:Y:S01]  /*524e0*/  PRMT R8, R4, 0x7610, R8 ;  /* 0x0000761004087816 */ /* 0x000fe20000000008 */
[----:B------:R-:W-:Y:S01]  /*524f0*/  @P2 IMAD.MOV.U32 R4, RZ, RZ, R6 ;  /* 0x000000ffff042224 */ /* 0x000fe200078e0006 */
[----:B------:R1:W-:Y:S01]  /*52500*/  @P0 STG.E.U16 desc[UR46][R10.64+0x10], R9 ;  /* 0x000010090a000986 */ /* 0x0003e2000c10152e */
[----:B0-----:R-:W-:-:S03]  /*52510*/  @P2 IMAD.MOV.U32 R5, RZ, RZ, R7 ;  /* 0x000000ffff052224 */ /* 0x001fc600078e0007 */
[----:B-1----:R-:W2:Y:S04]  /*52520*/  LDL.LU R9, [R1+0xc94] ;  /* 0x000c940001097983 */ /* 0x002ea80000300800 */
[----:B------:R0:W-:Y:S04]  /*52530*/  @P2 STG.E.U16 desc[UR46][R4.64+0x10], R8 ;  /* 0x0000100804002986 */ /* 0x0001e8000c10152e */
[----:B0-----:R-:W3:Y:S01]  /*52540*/  LDL.LU R5, [R1+0xc1c] ;  /* 0x000c1c0001057983 */ /* 0x001ee20000300800 */
[----:B------:R-:W-:Y:S01]  /*52550*/  ISETP.GT.AND P0, PT, R0, 0x8, P3 ;  /* 0x000000080000780c */ /* 0x000fe20001f04270 */
[----:B---3--:R-:W-:-:S05]  /*52560*/  FMUL R4, R5, R2 ;  /* 0x0000000205047220 */ /* 0x008fca0000400000 */
[----:B------:R-:W-:-:S07]  /*52570*/  F2FP.F16.F32.PACK_AB R4, RZ, R4 ;  /* 0x00000004ff04723e */ /* 0x000fce00000000ff */
[----:B------:R-:W-:Y:S01]  /*52580*/  @P0 IMAD.MOV.U32 R5, RZ, RZ, R7 ;  /* 0x000000ffff050224 */ /* 0x000fe200078e0007 */
[----:B------:R-:W-:Y:S01]  /*52590*/  PRMT R8, R4, 0x7610, R8 ;  /* 0x0000761004087816 */ /* 0x000fe20000000008 */
[----:B------:R-:W-:-:S05]  /*525a0*/  @P0 IMAD.MOV.U32 R4, RZ, RZ, R6 ;  /* 0x000000ffff040224 */ /* 0x000fca00078e0006 */
[----:B------:R0:W-:Y:S04]  /*525b0*/  @P0 STG.E.U16 desc[UR46][R4.64+0x12], R8 ;  /* 0x0000120804000986 */ /* 0x0001e8000c10152e */
[----:B0-----:R-:W3:Y:S01]  /*525c0*/  LDL.LU R4, [R1+0xc20] ;  /* 0x000c200001047983 */ /* 0x001ee20000300800 */
[----:B------:R-:W-:-:S03]  /*525d0*/  ISETP.GT.AND P2, PT, R3, 0x10, PT ;  /* 0x000000100300780c */ /* 0x000fc60003f44270 */
[----:B------:R-:W5:Y:S01]  /*525e0*/  LDL.LU R5, [R1+0xc28] ;  /* 0x000c280001057983 */ /* 0x000f620000300800 */
[----:B------:R-:W-:Y:S01]  /*525f0*/  ISETP.GT.AND P0, PT, R0, RZ, P2 ;  /* 0x000000ff0000720c */ /* 0x000fe20001704270 */
[----:B---3--:R-:W-:-:S05]  /*52600*/  FMUL R4, R4, R2 ;  /* 0x0000000204047220 */ /* 0x008fca0000400000 */
[----:B------:R-:W-:-:S07]  /*52610*/  F2FP.F16.F32.PACK_AB R4, RZ, R4 ;  /* 0x00000004ff04723e */ /* 0x000fce00000000ff */
[----:B------:R0:W-:Y:S04]  /*52620*/  @P0 STG.E.U16 desc[UR46][R10.64+0x20], R4 ;  /* 0x000020040a000986 */ /* 0x0001e8000c10152e */
[----:B0-----:R-:W3:Y:S01]  /*52630*/  LDL.LU R4, [R1+0xc24] ;  /* 0x000c240001047983 */ /* 0x001ee20000300800 */
[----:B------:R-:W-:-:S04]  /*52640*/  ISETP.GT.AND P1, PT, R3, 0x11, PT ;  /* 0x000000110300780c */ /* 0x000fc80003f24270 */
[----:B------:R-:W-:Y:S01]  /*52650*/  ISETP.GT.AND P0, PT, R0, RZ, P1 ;  /* 0x000000ff0000720c */ /* 0x000fe20000f04270 */
[----:B---3--:R-:W-:-:S05]  /*52660*/  FMUL R4, R4, R2 ;  /* 0x0000000204047220 */ /* 0x008fca0000400000 */
[----:B------:R-:W-:-:S07]  /*52670*/  F2FP.F16.F32.PACK_AB R4, RZ, R4 ;  /* 0x00000004ff04723e */ /* 0x000fce00000000ff */
[----:B------:R5:W-:Y:S01]  /*52680*/  @P0 STG.E.U16 desc[UR46][R10.64+0x22], R4 ;  /* 0x000022040a000986 */ /* 0x000be2000c10152e */
[----:B------:R-:W-:Y:S01]  /*52690*/  ISETP.GT.AND P0, PT, R0, 0x8, P2 ;  /* 0x000000080000780c */ /* 0x000fe20001704270 */
[----:B-----5:R-:W-:-:S05]  /*526a0*/  FMUL R4, R5, R2 ;  /* 0x0000000205047220 */ /* 0x020fca0000400000 */
[----:B------:R-:W-:-:S07]  /*526b0*/  F2FP.F16.F32.PACK_AB R4, RZ, R4 ;  /* 0x00000004ff04723e */ /* 0x000fce00000000ff */
[----:B------:R-:W-:Y:S01]  /*526c0*/  @P0 IMAD.MOV.U32 R5, RZ, RZ, R7 ;  /* 0x000000ffff050224 */ /* 0x000fe200078e0007 */
[----:B------:R-:W-:Y:S01]  /*526d0*/  PRMT R8, R4, 0x7610, R8 ;  /* 0x0000761004087816 */ /* 0x000fe20000000008 */
[----:B------:R-:W-:-:S05]  /*526e0*/  @P0 IMAD.MOV.U32 R4, RZ, RZ, R6 ;  /* 0x000000ffff040224 */ /* 0x000fca00078e0006 */
        /* <DEDUP_REMOVED lines=178> */
[----:B------:R-:W-:-:S04]  /*53210*/  ISETP.GT.AND P2, PT, R3, 0x48, PT ;  /* 0x000000480300780c */ /* 0x000fc80003f44270 */
[----:B------:R-:W-:Y:S02]  /*53220*/  ISETP.GT.AND P0, PT, R0, RZ, P2 ;  /* 0x000000ff0000720c */ /* 0x000fe40001704270 */
[----:B------:R-:W-:Y:S01]  /*53230*/  ISETP.GT.AND P1, PT, R3, 0x49, PT ;  /* 0x000000490300780c */ /* 0x000fe20003f24270 */
[----:B---3--:R-:W-:-:S05]  /*53240*/  FMUL R4, R5, R2 ;  /* 0x0000000205047220 */ /* 0x008fca0000400000 */
[----:B------:R-:W-:-:S05]  /*53250*/  F2FP.F16.F32.PACK_AB R4, RZ, R4 ;  /* 0x00000004ff04723e */ /* 0x000fca00000000ff */
[----:B------:R2:W-:Y:S01]  /*53260*/  @P0 STG.E.U16 desc[UR46][R10.64+0x90], R4 ;  /* 0x000090040a000986 */ /* 0x0005e2000c10152e */
[----:B------:R-:W-:Y:S01]  /*53270*/  ISETP.GT.AND P0, PT, R0, RZ, P1 ;  /* 0x000000ff0000720c */ /* 0x000fe20000f04270 */
[----:B--2---:R-:W-:-:S05]  /*53280*/  FMUL R4, R9, R2 ;  /* 0x0000000209047220 */ /* 0x004fca0000400000 */
[----:B------:R-:W-:-:S07]  /*53290*/  F2FP.F16.F32.PACK_AB R4, RZ, R4 ;  /* 0x00000004ff04723e */ /* 0x000fce00000000ff */
[----:B------:R4:W-:Y:S01]  /*532a0*/  @P0 STG.E.U16 desc[UR46][R10.64+0x92], R4 ;  /* 0x000092040a000986 */ /* 0x0009e2000c10152e */
[----:B------:R-:W-:Y:S01]  /*532b0*/  ISETP.GT.AND P0, PT, R0, 0x8, P2 ;  /* 0x000000080000780c */ /* 0x000fe20001704270 */
[----:B----4-:R-:W-:-:S05]  /*532c0*/  FMUL R4, R20, R2 ;  /* 0x0000000214047220 */ /* 0x010fca0000400000 */
[----:B------:R-:W-:-:S07]  /*532d0*/  F2FP.F16.F32.PACK_AB R4, RZ, R4 ;  /* 0x00000004ff04723e */ /* 0x000fce00000000ff */
[----:B------:R-:W-:Y:S01]  /*532e0*/  @P0 IMAD.MOV.U32 R5, RZ, RZ, R7 ;  /* 0x000000ffff050224 */ /* 0x000fe200078e0007 */
[----:B------:R-:W-:Y:S01]  /*532f0*/  PRMT R8, R4, 0x7610, R8 ;  /* 0x0000761004087816 */ /* 0x000fe20000000008 */
[----:B------:R-:W-:-:S05]  /*53300*/  @P0 IMAD.MOV.U32 R4, RZ, RZ, R6 ;  /* 0x000000ffff040224 */ /* 0x000fca00078e0006 */
[----:B------:R0:W-:Y:S01]  /*53310*/  @P0 STG.E.U16 desc[UR46][R4.64+0x90], R8 ;  /* 0x0000900804000986 */ /* 0x0001e2000c10152e */
[----:B------:R-:W-:Y:S01]  /*53320*/  ISETP.GT.AND P0, PT, R0, 0x8, P1 ;  /* 0x000000080000780c */ /* 0x000fe20000f04270 */
[----:B0-----:R-:W-:-:S05]  /*53330*/  FMUL R4, R235, R2 ;  /* 0x00000002eb047220 */ /* 0x001fca0000400000 */
[----:B------:R-:W-:-:S07]  /*53340*/  F2FP.F16.F32.PACK_AB R4, RZ, R4 ;  /* 0x00000004ff04723e */ /* 0x000fce00000000ff */
[----:B------:R-:W-:Y:S01]  /*53350*/  @P0 IMAD.MOV.U32 R5, RZ, RZ, R7 ;  /* 0x000000ffff050224 */ /* 0x000fe200078e0007 */
[----:B------:R-:W-:Y:S01]  /*53360*/  PRMT R8, R4, 0x7610, R8 ;  /* 0x0000761004087816 */ /* 0x000fe20000000008 */
[----:B------:R-:W-:Y:S01]  /*53370*/  @P0 IMAD.MOV.U32 R4, RZ, RZ, R6 ;  /* 0x000000ffff040224 */ /* 0x000fe200078e0006 */
[----:B------:R-:W-:-:S04]  /*53380*/  ISETP.GT.AND P2, PT, R3, 0x50, PT ;  /* 0x000000500300780c */ /* 0x000fc80003f44270 */
[----:B------:R0:W-:Y:S01]  /*53390*/  @P0 STG.E.U16 desc[UR46][R4.64+0x92], R8 ;  /* 0x0000920804000986 */ /* 0x0001e2000c10152e */
[----:B------:R-:W-:Y:S02]  /*533a0*/  ISETP.GT.AND P0, PT, R0, RZ, P2 ;  /* 0x000000ff0000720c */ /* 0x000fe40001704270 */
[----:B------:R-:W-:Y:S01]  /*533b0*/  ISETP.GT.AND P1, PT, R3, 0x51, PT ;  /* 0x000000510300780c */ /* 0x000fe20003f24270 */
[----:B0-----:R-:W-:-:S05]  /*533c0*/  FMUL R4, R234, R2 ;  /* 0x00000002ea047220 */ /* 0x001fca0000400000 */
[----:B------:R-:W-:-:S05]  /*533d0*/  F2FP.F16.F32.PACK_AB R4, RZ, R4 ;  /* 0x00000004ff04723e */ /* 0x000fca00000000ff */
[----:B------:R0:W-:Y:S01]  /*533e0*/  @P0 STG.E.U16 desc[UR46][R10.64+0xa0], R4 ;  /* 0x0000a0040a000986 */ /* 0x0001e2000c10152e */
[----:B------:R-:W-:Y:S01]  /*533f0*/  ISETP.GT.AND P0, PT, R0, RZ, P1 ;  /* 0x000000ff0000720c */ /* 0x000fe20000f04270 */
[----:B0-----:R-:W-:-:S05]  /*53400*/  FMUL R4, R233, R2 ;  /* 0x00000002e9047220 */ /* 0x001fca0000400000 */
[----:B------:R-:W-:-:S07]  /*53410*/  F2FP.F16.F32.PACK_AB R4, RZ, R4 ;  /* 0x00000004ff04723e */ /* 0x000fce00000000ff */
[----:B------:R0:W-:Y:S01]  /*53420*/  @P0 STG.E.U16 desc[UR46][R10.64+0xa2], R4 ;  /* 0x0000a2040a000986 */ /* 0x0001e2000c10152e */
[----:B------:R-:W-:Y:S01]  /*53430*/  ISETP.GT.AND P0, PT, R0, 0x8, P2 ;  /* 0x000000080000780c */ /* 0x000fe20001704270 */
[----:B0-----:R-:W-:-:S05]  /*53440*/  FMUL R4, R232, R2 ;  /* 0x00000002e8047220 */ /* 0x001fca0000400000 */
        /* <DEDUP_REMOVED lines=131> */
[----:B------:R-:W-:-:S04]  /*53c80*/  USHF.L.U64.HI UR10, UR6, 0x8, UR7 ;  /* 0x00000008060a7899 */ /* 0x000fc80008010207 */
[----:B------:R0:W-:Y:S01]  /*53c90*/  @P0 STG.E.U16 desc[UR46][R4.64+0xf2], R8 ;  /* 0x0000f20804000986 */ /* 0x0001e2000c10152e */
[----:B------:R-:W-:Y:S01]  /*53ca0*/  ISETP.GT.AND P2, PT, R3, 0x80, PT ;  /* 0x000000800300780c */ /* 0x000fe20003f44270 */
[----:B0-----:R-:W-:-:S05]  /*53cb0*/  IMAD.U32 R8, RZ, RZ, UR6 ;  /* 0x00000006ff087e24 */ /* 0x001fca000f8e00ff */
[----:B------:R-:W-:-:S04]  /*53cc0*/  LEA R8, P0, R8, R10, 0x8 ;  /* 0x0000000a08087211 */ /* 0x000fc800078040ff */
[----:B------:R-:W-:Y:S02]  /*53cd0*/  IADD3.X R9, R11, UR10, RZ, P0, !PT ;  /* 0x0000000a0b097c10 */ /* 0x000fe400087fe4ff */
[----:B------:R-:W-:Y:S01]  /*53ce0*/  ISETP.GT.AND P0, PT, R0, RZ, P2 ;  /* 0x000000ff0000720c */ /* 0x000fe20001704270 */
[----:B------:R-:W-:Y:S01]  /*53cf0*/  FMUL R4, R210, R2 ;  /* 0x00000002d2047220 */ /* 0x000fe20000400000 */
[----:B------:R-:W-:-:S04]  /*53d00*/  ISETP.GT.AND P1, PT, R3, 0x81, PT ;  /* 0x000000810300780c */ /* 0x000fc80003f24270 */
[----:B------:R-:W-:-:S07]  /*53d10*/  F2FP.F16.F32.PACK_AB R4, RZ, R4 ;  /* 0x00000004ff04723e */ /* 0x000fce00000000ff */
        /* <DEDUP_REMOVED lines=331> */
[----:B------:R-:W-:-:S04]  /*551d0*/  ISETP.GT.AND P0, PT, R3, 0xf0, PT ;  /* 0x000000f00300780c */ /* 0x000fc80003f04270 */
[----:B------:R-:W-:Y:S01]  /*551e0*/  ISETP.GT.AND P1, PT, R0, RZ, P0 ;  /* 0x000000ff0000720c */ /* 0x000fe20000724270 */
[----:B0-----:R-:W-:Y:S01]  /*551f0*/  FMUL R4, R153, R2 ;  /* 0x0000000299047220 */ /* 0x001fe20000400000 */
        /* <DEDUP_REMOVED lines=15> */
[----:B0-----:R-:W-:-:S12]  /*552f0*/  FMUL R4, R22, R2 ;  /* 0x0000000216047220 */ /* 0x001fd80000400000 */
[----:B------:R-:W-:Y:S01]  /*55300*/  @P1 IMAD.MOV.U32 R5, RZ, RZ, R7 ;  /* 0x000000ffff051224 */ /* 0x000fe200078e0007 */
[----:B------:R-:W-:Y:S01]  /*55310*/  ISETP.GT.AND P2, PT, R3, 0xf8, PT ;  /* 0x000000f80300780c */ /* 0x000fe20003f44270 */
[----:B------:R-:W-:Y:S01]  /*55320*/  USHF.L.U64.HI UR10, UR6, 0x9, UR7 ;  /* 0x00000009060a7899 */ /* 0x000fe20008010207 */
[----:B------:R-:W-:Y:S01]  /*55330*/  F2FP.F16.F32.PACK_AB R4, RZ, R4 ;  /* 0x00000004ff04723e */ /* 0x000fe200000000ff */
[----:B------:R-:W2:Y:S03]  /*55340*/  LDL.LU R22, [R1+0xa00] ;  /* 0x000a000001167983 */ /* 0x000ea60000300800 */
[----:B------:R-:W-:Y:S01]  /*55350*/  PRMT R12, R4, 0x7610, R12 ;  /* 0x00007610040c7816 */ /* 0x000fe2000000000c */
[----:B------:R-:W-:-:S05]  /*55360*/  @P1 IMAD.MOV.U32 R4, RZ, RZ, R6 ;  /* 0x000000ffff041224 */ /* 0x000fca00078e0006 */
[----:B------:R0:W-:Y:S01]  /*55370*/  @P1 STG.E.U16 desc[UR46][R4.64+0x1e2], R12 ;  /* 0x0001e20c04001986 */ /* 0x0001e2000c10152e */
[----:B------:R-:W-:Y:S01]  /*55380*/  ISETP.GT.AND P1, PT, R0, RZ, P2 ;  /* 0x000000ff0000720c */ /* 0x000fe20001724270 */
[----:B0-----:R-:W-:-:S05]  /*55390*/  FMUL R4, R21, R2 ;  /* 0x0000000215047220 */ /* 0x001fca0000400000 */
[----:B------:R-:W-:-:S07]  /*553a0*/  F2FP.F16.F32.PACK_AB R4, RZ, R4 ;  /* 0x00000004ff04723e */ /* 0x000fce00000000ff */
[----:B------:R0:W-:Y:S01]  /*553b0*/  @P1 STG.E.U16 desc[UR46][R10.64+0x1f0], R4 ;  /* 0x0001f0040a001986 */ /* 0x0001e2000c10152e */
[----:B------:R-:W-:-:S04]  /*553c0*/  ISETP.GT.AND P1, PT, R3, 0xf9, PT ;  /* 0x000000f90300780c */ /* 0x000fc80003f24270 */
[----:B------:R-:W-:Y:S01]  /*553d0*/  ISETP.GT.AND P6, PT, R0, RZ, P1 ;  /* 0x000000ff0000720c */ /* 0x000fe20000fc4270 */
[----:B0-----:R-:W-:-:S05]  /*553e0*/  FMUL R4, R15, R2 ;  /* 0x000000020f047220 */ /* 0x001fca0000400000 */
[----:B------:R-:W-:-:S07]  /*553f0*/  F2FP.F16.F32.PACK_AB R4, RZ, R4 ;  /* 0x00000004ff04723e */ /* 0x000fce00000000ff */
[----:B------:R0:W-:Y:S02]  /*55400*/  @P6 STG.E.U16 desc[UR46][R10.64+0x1f2], R4 ;  /* 0x0001f2040a006986 */ /* 0x0001e4000c10152e */
[----:B0-----:R-:W-:-:S05]  /*55410*/  IMAD.U32 R4, RZ, RZ, UR6 ;  /* 0x00000006ff047e24 */ /* 0x001fca000f8e00ff */
[----:B------:R-:W-:-:S04]  /*55420*/  LEA R4, P6, R4, R10, 0x9 ;  /* 0x0000000a04047211 */ /* 0x000fc800078c48ff */
[----:B------:R-:W-:Y:S02]  /*55430*/  IADD3.X R5, R11, UR10, RZ, P6, !PT ;  /* 0x0000000a0b057c10 */ /* 0x000fe4000b7fe4ff */
[----:B------:R-:W-:Y:S01]  /*55440*/  ISETP.GT.AND P6, PT, R0, 0x8, P2 ;  /* 0x000000080000780c */ /* 0x000fe200017c4270 */
[----:B------:R-:W-:-:S05]  /*55450*/  FMUL R12, R14, R2 ;  /* 0x000000020e0c7220 */ /* 0x000fca0000400000 */
[----:B------:R-:W-:-:S07]  /*55460*/  F2FP.F16.F32.PACK_AB R12, RZ, R12 ;  /* 0x0000000cff0c723e */ /* 0x000fce00000000ff */
[----:B------:R0:W-:Y:S02]  /*55470*/  @P6 STG.E.U16 desc[UR46][R6.64+0x1f0], R12 ;  /* 0x0001f00c06006986 */ /* 0x0001e4000c10152e */
[----:B0-----:R-:W-:Y:S02]  /*55480*/  FMUL R12, R13, R2 ;  /* 0x000000020d0c7220 */ /* 0x001fe40000400000 */
[----:B------:R-:W3:Y:S04]  /*55490*/  LDL.LU R13, [R1+0xa04] ;  /* 0x000a0400010d7983 */ /* 0x000ee80000300800 */
[----:B------:R-:W4:Y:S04]  /*554a0*/  LDL.LU R14, [R1+0xa08] ;  /* 0x000a0800010e7983 */ /* 0x000f280000300800 */
[----:B------:R-:W5:Y:S04]  /*554b0*/  LDL.LU R20, [R1+0xab0] ;  /* 0x000ab00001147983 */ /* 0x000f680000300800 */
[----:B------:R-:W5:Y:S04]  /*554c0*/  LDL.LU R235, [R1+0xab4] ;  /* 0x000ab40001eb7983 */ /* 0x000f680000300800 */
[----:B------:R-:W5:Y:S04]  /*554d0*/  LDL.LU R234, [R1+0xab8] ;  /* 0x000ab80001ea7983 */ /* 0x000f680000300800 */
[----:B------:R-:W5:Y:S04]  /*554e0*/  LDL.LU R233, [R1+0xabc] ;  /* 0x000abc0001e97983 */ /* 0x000f680000300800 */
[----:B------:R-:W5:Y:S04]  /*554f0*/  LDL.LU R232, [R1+0xac0] ;  /* 0x000ac00001e87983 */ /* 0x000f680000300800 */
[----:B------:R-:W5:Y:S01]  /*55500*/  LDL.LU R231, [R1+0xac4] ;  /* 0x000ac40001e77983 */ /* 0x000f620000300800 */
[----:B------:R-:W-:-:S03]  /*55510*/  ISETP.GT.AND P6, PT, R0, 0x8, P1 ;  /* 0x000000080000780c */ /* 0x000fc60000fc4270 */
        /* <DEDUP_REMOVED lines=8> */
[----:B------:R-:W-:-:S03]  /*555a0*/  F2FP.F16.F32.PACK_AB R12, RZ, R12 ;  /* 0x0000000cff0c723e */ /* 0x000fc600000000ff */
        /* <DEDUP_REMOVED lines=9> */
[----:B------:R2:W-:Y:S01]  /*55640*/  @P6 STG.E.U16 desc[UR46][R6.64+0x1f2], R12 ;  /* 0x0001f20c06006986 */ /* 0x0005e2000c10152e */
        /* <DEDUP_REMOVED lines=25> */
[----:B--2---:R-:W-:-:S03]  /*557e0*/  FMUL R12, R22, R2 ;  /* 0x00000002160c7220 */ /* 0x004fc60000400000 */
[----:B------:R-:W2:Y:S02]  /*557f0*/  LDL.LU R189, [R1+0xb6c] ;  /* 0x000b6c0001bd7983 */ /* 0x000ea40000300800 */
[----:B------:R-:W-:Y:S02]  /*55800*/  F2FP.F16.F32.PACK_AB R12, RZ, R12 ;  /* 0x0000000cff0c723e */ /* 0x000fe400000000ff */
[----:B------:R-:W2:Y:S04]  /*55810*/  LDL.LU R188, [R1+0xb70] ;  /* 0x000b700001bc7983 */ /* 0x000ea80000300800 */
[----:B------:R3:W-:Y:S01]  /*55820*/  @P6 STG.E.U16 desc[UR46][R8.64], R12 ;  /* 0x0000000c08006986 */ /* 0x0007e2000c10152e */
[----:B------:R-:W-:-:S03]  /*55830*/  ISETP.GT.AND P6, PT, R3, 0x1, PT ;  /* 0x000000010300780c */ /* 0x000fc60003fc4270 */
[----:B------:R-:W2:Y:S01]  /*55840*/  LDL.LU R187, [R1+0xb74] ;  /* 0x000b740001bb7983 */ /* 0x000ea20000300800 */
[----:B------:R-:W-:-:S03]  /*55850*/  ISETP.GT.AND P6, PT, R0, 0x80, P6 ;  /* 0x000000800000780c */ /* 0x000fc600037c4270 */
        /* <DEDUP_REMOVED lines=21> */
[----:B---3--:R-:W-:-:S03]  /*559b0*/  FMUL R12, R13, R2 ;  /* 0x000000020d0c7220 */ /* 0x008fc60000400000 */
[----:B------:R-:W3:Y:S02]  /*559c0*/  LDL.LU R165, [R1+0xbcc] ;  /* 0x000bcc0001a57983 */ /* 0x000ee40000300800 */
[----:B------:R-:W-:Y:S02]  /*559d0*/  F2FP.F16.F32.PACK_AB R12, RZ, R12 ;  /* 0x0000000cff0c723e */ /* 0x000fe400000000ff */
[----:B------:R-:W3:Y:S04]  /*559e0*/  LDL.LU R163, [R1+0xbd0] ;  /* 0x000bd00001a37983 */ /* 0x000ee80000300800 */
[----:B------:R0:W-:Y:S01]  /*559f0*/  @P6 STG.E.U16 desc[UR46][R8.64+0x2], R12 ;  /* 0x0000020c08006986 */ /* 0x0001e2000c10152e */
[----:B----4-:R-:W-:-:S03]  /*55a00*/  FMUL R14, R14, R2 ;  /* 0x000000020e0e7220 */ /* 0x010fc60000400000 */
[----:B------:R-:W4:Y:S04]  /*55a10*/  LDL.LU R162, [R1+0xbd4] ;  /* 0x000bd40001a27983 */ /* 0x000f280000300800 */
[----:B------:R-:W4:Y:S01]  /*55a20*/  LDL.LU R161, [R1+0xbd8] ;  /* 0x000bd80001a17983 */ /* 0x000f220000300800 */
[----:B0-----:R-:W-:-:S03]  /*55a30*/  IADD3 R12, P6, R8, UR5, RZ ;  /* 0x00000005080c7c10 */ /* 0x001fc6000ffde0ff */
[----:B------:R-:W4:Y:S01]  /*55a40*/  LDL.LU R160, [R1+0xbdc] ;  /* 0x000bdc0001a07983 */ /* 0x000f220000300800 */
[----:B------:R-:W-:-:S03]  /*55a50*/  IADD3.X R13, R9, UR4, RZ, P6, !PT ;  /* 0x00000004090d7c10 */ /* 0x000fc6000b7fe4ff */
[----:B------:R-:W4:Y:S01]  /*55a60*/  LDL.LU R159, [R1+0xbe0] ;  /* 0x000be000019f7983 */ /* 0x000f220000300800 */
[----:B------:R-:W-:Y:S02]  /*55a70*/  IADD3 R22, P6, R8, UR5, RZ ;  /* 0x0000000508167c10 */ /* 0x000fe4000ffde0ff */
[----:B------:R-:W-:Y:S01]  /*55a80*/  F2FP.F16.F32.PACK_AB R14, RZ, R14 ;  /* 0x0000000eff0e723e */ /* 0x000fe200000000ff */
[----:B------:R-:W4:Y:S01]  /*55a90*/  LDL.LU R158, [R1+0xbe4] ;  /* 0x000be400019e7983 */ /* 0x000f220000300800 */
[----:B------:R-:W-:Y:S02]  /*55aa0*/  IADD3.X R23, R9, UR4, RZ, P6, !PT ;  /* 0x0000000409177c10 */ /* 0x000fe4000b7fe4ff */
[----:B------:R-:W-:Y:S01]  /*55ab0*/  IADD3 R152, P6, R4, UR5, RZ ;  /* 0x0000000504987c10 */ /* 0x000fe2000ffde0ff */
[----:B------:R-:W4:Y:S03]  /*55ac0*/  LDL.LU R157, [R1+0xbe8] ;  /* 0x000be800019d7983 */ /* 0x000f260000300800 */
[----:B------:R-:W-:Y:S01]  /*55ad0*/  IADD3.X R153, R5, UR4, RZ, P6, !PT ;  /* 0x0000000405997c10 */ /* 0x000fe2000b7fe4ff */
[----:B------:R-:W4:Y:S01]  /*55ae0*/  LDL.LU R156, [R1+0xbec] ;  /* 0x000bec00019c7983 */ /* 0x000f220000300800 */
[----:B------:R-:W-:-:S03]  /*55af0*/  ISETP.GT.AND P6, PT, R0, 0x88, P5 ;  /* 0x000000880000780c */ /* 0x000fc60002fc4270 */
[----:B------:R-:W4:Y:S04]  /*55b00*/  LDL.LU R155, [R1+0xbf0] ;  /* 0x000bf000019b7983 */ /* 0x000f280000300800 */
[----:B------:R-:W4:Y:S04]  /*55b10*/  LDL.LU R154, [R1+0xbf4] ;  /* 0x000bf400019a7983 */ /* 0x000f280000300800 */
[----:B------:R-:W4:Y:S04]  /*55b20*/  LDL.LU R21, [R1+0xbf8] ;  /* 0x000bf80001157983 */ /* 0x000f280000300800 */
[----:B------:R-:W4:Y:S04]  /*55b30*/  LDL.LU R15, [R1+0xbfc] ;  /* 0x000bfc00010f7983 */ /* 0x000f280000300800 */
[----:B------:R0:W-:Y:S04]  /*55b40*/  @P6 STG.E.U16 desc[UR46][R12.64], R14 ;  /* 0x0000000e0c006986 */ /* 0x0001e8000c10152e */
[----:B0-----:R-:W5:Y:S01]  /*55b50*/  LDL.LU R14, [R1+0xa0c] ;  /* 0x000a0c00010e7983 */ /* 0x001f620000300800 */
[----:B------:R-:W-:-:S04]  /*55b60*/  ISETP.GT.AND P6, PT, R3, 0x1, PT ;  /* 0x000000010300780c */ /* 0x000fc80003fc4270 */
[----:B------:R-:W-:Y:S01]  /*55b70*/  ISETP.GT.AND P6, PT, R0, 0x88, P6 ;  /* 0x000000880000780c */ /* 0x000fe200037c4270 */
[----:B-----5:R-:W-:-:S05]  /*55b80*/  FMUL R14, R14, R2 ;  /* 0x000000020e0e7220 */ /* 0x020fca0000400000 */
[----:B------:R-:W-:-:S07]  /*55b90*/  F2FP.F16.F32.PACK_AB R14, RZ, R14 ;  /* 0x0000000eff0e723e */ /* 0x000fce00000000ff */
        /* <DEDUP_REMOVED lines=240> */
[----:B------:R0:W-:Y:S01]  /*56aa0*/  @P6 STG.E.U16 desc[UR46][R22.64+0xa2], R14 ;  /* 0x0000a20e16006986 */ /* 0x0001e2000c10152e */
[----:B------:R-:W-:-:S04]  /*56ab0*/  ISETP.GT.AND P6, PT, R3, 0x58, PT ;  /* 0x000000580300780c */ /* 0x000fc80003fc4270 */
[----:B------:R-:W-:Y:S01]  /*56ac0*/  ISETP.GT.AND P6, PT, R0, 0x80, P6 ;  /* 0x000000800000780c */ /* 0x000fe200037c4270 */
[----:B0-----:R-:W-:-:S05]  /*56ad0*/  FMUL R14, R20, R2 ;  /* 0x00000002140e7220 */ /* 0x001fca0000400000 */
        /* <DEDUP_REMOVED lines=234> */
[----:B--2---:R-:W-:-:S05]  /*57980*/  FMUL R14, R189, R2 ;  /* 0x00000002bd0e7220 */ /* 0x004fca0000400000 */
        /* <DEDUP_REMOVED lines=119> */
[----:B---3--:R-:W-:-:S05]  /*58100*/  FMUL R14, R165, R2 ;  /* 0x00000002a50e7220 */ /* 0x008fca0000400000 */
[----:B------:R-:W-:-:S07]  /*58110*/  F2FP.F16.F32.PACK_AB R14, RZ, R14 ;  /* 0x0000000eff0e723e */ /* 0x000fce00000000ff */
[----:B------:R0:W-:Y:S01]  /*58120*/  @P6 STG.E.U16 desc[UR46][R22.64+0x1c2], R14 ;  /* 0x0001c20e16006986 */ /* 0x0001e2000c10152e */
[----:B------:R-:W-:-:S04]  /*58130*/  ISETP.GT.AND P6, PT, R3, 0xe8, PT ;  /* 0x000000e80300780c */ /* 0x000fc80003fc4270 */
[----:B------:R-:W-:Y:S01]  /*58140*/  ISETP.GT.AND P6, PT, R0, 0x80, P6 ;  /* 0x000000800000780c */ /* 0x000fe200037c4270 */
[----:B0-----:R-:W-:-:S05]  /*58150*/  FMUL R14, R163, R2 ;  /* 0x00000002a30e7220 */ /* 0x001fca0000400000 */
[----:B------:R-:W-:-:S07]  /*58160*/  F2FP.F16.F32.PACK_AB R14, RZ, R14 ;  /* 0x0000000eff0e723e */ /* 0x000fce00000000ff */
[----:B------:R4:W-:Y:S01]  /*58170*/  @P6 STG.E.U16 desc[UR46][R8.64+0x1d0], R14 ;  /* 0x0001d00e08006986 */ /* 0x0009e2000c10152e */
[----:B------:R-:W-:Y:S01]  /*58180*/  ISETP.GT.AND P6, PT, R0, 0x80, P4 ;  /* 0x000000800000780c */ /* 0x000fe200027c4270 */
[----:B----4-:R-:W-:-:S05]  /*58190*/  FMUL R14, R162, R2 ;  /* 0x00000002a20e7220 */ /* 0x010fca0000400000 */
        /* <DEDUP_REMOVED lines=36> */
[----:B0-----:R-:W-:Y:S02]  /*583e0*/  FMUL R14, R21, R2 ;  /* 0x00000002150e7220 */ /* 0x001fe40000400000 */
[----:B------:R-:W2:Y:S03]  /*583f0*/  LDL.LU R21, [R1+0x800] ;  /* 0x0008000001157983 */ /* 0x000ea60000300800 */
        /* <DEDUP_REMOVED lines=83> */
[----:B------:R-:W4:Y:S01]  /*58930*/  LDL.LU R14, [R1+0x808] ;  /* 0x00080800010e7983 */ /* 0x000f220000300800 */
[----:B------:R-:W-:-:S02]  /*58940*/  ISETP.GT.AND P6, PT, R0, 0x88, P1 ;  /* 0x000000880000780c */ /* 0x000fc40000fc4270 */
[----:B------:R-:W-:-:S11]  /*58950*/  F2FP.F16.F32.PACK_AB R12, RZ, R12 ;  /* 0x0000000cff0c723e */ /* 0x000fd600000000ff */
[----:B------:R2:W-:Y:S01]  /*58960*/  @P6 STG.E.U16 desc[UR46][R22.64+0x1f2], R12 ;  /* 0x0001f20c16006986 */ /* 0x0005e2000c10152e */
[----:B------:R-:W-:Y:S01]  /*58970*/  ISETP.GT.AND P6, PT, R0, 0x100, P5 ;  /* 0x000001000000780c */ /* 0x000fe20002fc4270 */
[----:B--2---:R-:W-:-:S05]  /*58980*/  FMUL R12, R21, R2 ;  /* 0x00000002150c7220 */ /* 0x004fca0000400000 */
[----:B------:R-:W-:-:S07]  /*58990*/  F2FP.F16.F32.PACK_AB R12, RZ, R12 ;  /* 0x0000000cff0c723e */ /* 0x000fce00000000ff */
[----:B------:R3:W-:Y:S01]  /*589a0*/  @P6 STG.E.U16 desc[UR46][R4.64], R12 ;  /* 0x0000000c04006986 */ /* 0x0007e2000c10152e */
[----:B------:R-:W-:-:S04]  /*589b0*/  ISETP.GT.AND P6, PT, R3, 0x1, PT ;  /* 0x000000010300780c */ /* 0x000fc80003fc4270 */
[----:B------:R-:W-:Y:S01]  /*589c0*/  ISETP.GT.AND P6, PT, R0, 0x100, P6 ;  /* 0x000001000000780c */ /* 0x000fe200037c4270 */
[----:B---3--:R-:W-:Y:S01]  /*589d0*/  FMUL R12, R15, R2 ;  /* 0x000000020f0c7220 */ /* 0x008fe20000400000 */
[----:B------:R-:W-:-:S04]  /*589e0*/  IMAD.U32 R154, RZ, RZ, UR6 ;  /* 0x00000006ff9a7e24 */ /* 0x000fc8000f8e00ff */
[----:B------:R-:W-:Y:S01]  /*589f0*/  F2FP.F16.F32.PACK_AB R12, RZ, R12 ;  /* 0x0000000cff0c723e */ /* 0x000fe200000000ff */
[----:B------:R-:W-:Y:S01]  /*58a00*/  UIMAD UR10, UR7, 0x300, URZ ;  /* 0x00000300070a78a4 */ /* 0x000fe2000f8e023f */
[----:B------:R-:W-:-:S05]  /*58a10*/  IMAD.WIDE.U32 R154, R154, 0x300, R10 ;  /* 0x000003009a9a7825 */ /* 0x000fca00078e000a */
[----:B------:R0:W-:Y:S01]  /*58a20*/  @P6 STG.E.U16 desc[UR46][R4.64+0x2], R12 ;  /* 0x0000020c04006986 */ /* 0x0001e2000c10152e */
[----:B------:R-:W-:Y:S01]  /*58a30*/  IADD3 R20, P6, R4, UR5, RZ ;  /* 0x0000000504147c10 */ /* 0x000fe2000ffde0ff */
[----:B------:R-:W-:-:S03]  /*58a40*/  VIADD R15, R155, UR10 ;  /* 0x0000000a9b0f7c36 */ /* 0x000fc60008000000 */
[----:B------:R-:W-:Y:S02]  /*58a50*/  IADD3.X R21, R5, UR4, RZ, P6, !PT ;  /* 0x0000000405157c10 */ /* 0x000fe4000b7fe4ff */
[----:B0-----:R-:W-:-:S04]  /*58a60*/  IADD3 R12, P6, R154, UR5, RZ ;  /* 0x000000059a0c7c10 */ /* 0x001fc8000ffde0ff */
[----:B------:R-:W-:Y:S02]  /*58a70*/  IADD3.X R13, R15, UR4, RZ, P6, !PT ;  /* 0x000000040f0d7c10 */ /* 0x000fe4000b7fe4ff */
[----:B------:R-:W-:Y:S01]  /*58a80*/  ISETP.GT.AND P6, PT, R0, 0x108, P5 ;  /* 0x000001080000780c */ /* 0x000fe20002fc4270 */
[----:B----4-:R-:W-:-:S05]  /*58a90*/  FMUL R14, R14, R2 ;  /* 0x000000020e0e7220 */ /* 0x010fca0000400000 */
[----:B------:R-:W-:-:S07]  /*58aa0*/  F2FP.F16.F32.PACK_AB R14, RZ, R14 ;  /* 0x0000000eff0e723e */ /* 0x000fce00000000ff */
[----:B------:R0:W-:Y:S04]  /*58ab0*/  @P6 STG.E.U16 desc[UR46][R152.64], R14 ;  /* 0x0000000e98006986 */ /* 0x0001e8000c10152e */
[----:B0-----:R-:W2:Y:S01]  /*58ac0*/  LDL.LU R14, [R1+0x80c] ;  /* 0x00080c00010e7983 */ /* 0x001ea20000300800 */
[----:B------:R-:W-:-:S04]  /*58ad0*/  ISETP.GT.AND P6, PT, R3, 0x1, PT ;  /* 0x000000010300780c */ /* 0x000fc80003fc4270 */
[----:B------:R-:W-:Y:S01]  /*58ae0*/  ISETP.GT.AND P6, PT, R0, 0x108, P6 ;  /* 0x000001080000780c */ /* 0x000fe200037c4270 */
[----:B--2---:R-:W-:-:S05]  /*58af0*/  FMUL R14, R14, R2 ;  /* 0x000000020e0e7220 */ /* 0x004fca0000400000 */
        /* <DEDUP_REMOVED lines=652> */
[----:B------:R0:W-:Y:S04]  /*5b3c0*/  @P6 STG.E.U16 desc[UR46][R152.64+0x1f0], R14 ;  /* 0x0001f00e98006986 */ /* 0x0001e8000c10152e */
[----:B0-----:R-:W2:Y:S04]  /*5b3d0*/  LDL.LU R152, [R1+0x6c0] ;  /* 0x0006c00001987983 */ /* 0x001ea80000300800 */
        /* <DEDUP_REMOVED lines=65> */
[----:B------:R-:W5:Y:S01]  /*5b7f0*/  LDL.LU R171, [R1+0x7c4] ;  /* 0x0007c40001ab7983 */ /* 0x000f620000300800 */
[----:B------:R-:W-:-:S03]  /*5b800*/  FMUL R14, R156, R2 ;  /* 0x000000029c0e7220 */ /* 0x000fc60000400000 */
        /* <DEDUP_REMOVED lines=15> */
[----:B------:R0:W-:Y:S04]  /*5b900*/  @P6 STG.E.U16 desc[UR46][R20.64+0x1f2], R14 ;  /* 0x0001f20e14006986 */ /* 0x0001e8000c10152e */
[----:B0-----:R-:W2:Y:S01]  /*5b910*/  LDL.LU R14, [R1+0x600] ;  /* 0x00060000010e7983 */ /* 0x001ea20000300800 */
[----:B------:R-:W-:Y:S01]  /*5b920*/  ISETP.GT.AND P6, PT, R0, 0x180, P5 ;  /* 0x000001800000780c */ /* 0x000fe20002fc4270 */
[----:B--2---:R-:W-:-:S05]  /*5b930*/  FMUL R14, R14, R2 ;  /* 0x000000020e0e7220 */ /* 0x004fca0000400000 */
[----:B------:R-:W-:-:S04]  /*5b940*/  F2FP.F16.F32.PACK_AB R14, RZ, R14 ;  /* 0x0000000eff0e723e */ /* 0x000fc800000000ff */
[----:B------:R-:W-:-:S03]  /*5b950*/  PRMT R19, R14, 0x7610, R19 ;  /* 0x000076100e137816 */ /* 0x000fc60000000013 */
[----:B------:R-:W-:-:S05]  /*5b960*/  @P6 IMAD.MOV.U32 R14, RZ, RZ, R154 ;  /* 0x000000ffff0e6224 */ /* 0x000fca00078e009a */
[----:B------:R0:W-:Y:S04]  /*5b970*/  @P6 STG.E.U16 desc[UR46][R14.64], R19 ;  /* 0x000000130e006986 */ /* 0x0001e8000c10152e */
[----:B0-----:R-:W2:Y:S01]  /*5b980*/  LDL.LU R14, [R1+0x604] ;  /* 0x00060400010e7983 */ /* 0x001ea20000300800 */
[----:B------:R-:W-:-:S04]  /*5b990*/  ISETP.GT.AND P6, PT, R3, 0x1, PT ;  /* 0x000000010300780c */ /* 0x000fc80003fc4270 */
[----:B------:R-:W-:Y:S01]  /*5b9a0*/  ISETP.GT.AND P6, PT, R0, 0x180, P6 ;  /* 0x000001800000780c */ /* 0x000fe200037c4270 */
[----:B--2---:R-:W-:-:S05]  /*5b9b0*/  FMUL R14, R14, R2 ;  /* 0x000000020e0e7220 */ /* 0x004fca0000400000 */
[----:B------:R-:W-:-:S04]  /*5b9c0*/  F2FP.F16.F32.PACK_AB R14, RZ, R14 ;  /* 0x0000000eff0e723e */ /* 0x000fc800000000ff */
[----:B------:R-:W-:-:S03]  /*5b9d0*/  PRMT R19, R14, 0x7610, R19 ;  /* 0x000076100e137816 */ /* 0x000fc60000000013 */
[----:B------:R-:W-:-:S05]  /*5b9e0*/  @P6 IMAD.MOV.U32 R14, RZ, RZ, R154 ;  /* 0x000000ffff0e6224 */ /* 0x000fca00078e009a */
[----:B------:R0:W-:Y:S04]  /*5b9f0*/  @P6 STG.E.U16 desc[UR46][R14.64+0x2], R19 ;  /* 0x000002130e006986 */ /* 0x0001e8000c10152e */
[----:B0-----:R-:W2:Y:S01]  /*5ba00*/  LDL.LU R14, [R1+0x608] ;  /* 0x00060800010e7983 */ /* 0x001ea20000300800 */
        /* <DEDUP_REMOVED lines=303> */
[----:B------:R-:W-:Y:S02]  /*5cd00*/  ISETP.GT.AND P5, PT, R0, 0x188, P6 ;  /* 0x000001880000780c */ /* 0x000fe400037a4270 */
[----:B------:R-:W-:Y:S01]  /*5cd10*/  ISETP.GT.AND P6, PT, R3, 0x60, PT ;  /* 0x000000600300780c */ /* 0x000fe20003fc4270 */
[----:B--2---:R-:W-:-:S05]  /*5cd20*/  FMUL R14, R14, R2 ;  /* 0x000000020e0e7220 */ /* 0x004fca0000400000 */
[----:B------:R-:W-:-:S05]  /*5cd30*/  F2FP.F16.F32.PACK_AB R14, RZ, R14 ;  /* 0x0000000eff0e723e */ /* 0x000fca00000000ff */
[----:B------:R0:W-:Y:S01]  /*5cd40*/  @P5 STG.E.U16 desc[UR46][R12.64+0xb2], R14 ;  /* 0x0000b20e0c005986 */ /* 0x0001e2000c10152e */
[----:B------:R-:W-:Y:S01]  /*5cd50*/  ISETP.GT.AND P5, PT, R0, 0x180, P6 ;  /* 0x000001800000780c */ /* 0x000fe200037a4270 */
[----:B0-----:R-:W-:-:S05]  /*5cd60*/  FMUL R14, R152, R2 ;  /* 0x00000002980e7220 */ /* 0x001fca0000400000 */
[----:B------:R-:W-:-:S04]  /*5cd70*/  F2FP.F16.F32.PACK_AB R14, RZ, R14 ;  /* 0x0000000eff0e723e */ /* 0x000fc800000000ff */
[----:B------:R-:W-:-:S03]  /*5cd80*/  PRMT R19, R14, 0x7610, R19 ;  /* 0x000076100e137816 */ /* 0x000fc60000000013 */
[----:B------:R-:W-:Y:S01]  /*5cd90*/  @P5 IMAD.MOV.U32 R14, RZ, RZ, R154 ;  /* 0x000000ffff0e5224 */ /* 0x000fe200078e009a */
[----:B------:R-:W-:-:S04]  /*5cda0*/  ISETP.GT.AND P6, PT, R3, 0x61, PT ;  /* 0x000000610300780c */ /* 0x000fc80003fc4270 */
[----:B------:R3:W-:Y:S01]  /*5cdb0*/  @P5 STG.E.U16 desc[UR46][R14.64+0xc0], R19 ;  /* 0x0000c0130e005986 */ /* 0x0007e2000c10152e */
[----:B------:R-:W-:Y:S01]  /*5cdc0*/  ISETP.GT.AND P5, PT, R0, 0x180, P6 ;  /* 0x000001800000780c */ /* 0x000fe200037a4270 */
[----:B---3--:R-:W-:Y:S02]  /*5cdd0*/  FMUL R14, R235, R2 ;  /* 0x00000002eb0e7220 */ /* 0x008fe40000400000 */
[----:B------:R-:W2:Y:S03]  /*5cde0*/  LDL.LU R235, [R1+0x4e4] ;  /* 0x0004e40001eb7983 */ /* 0x000ea60000300800 */
[----:B------:R-:W-:-:S04]  /*5cdf0*/  F2FP.F16.F32.PACK_AB R14, RZ, R14 ;  /* 0x0000000eff0e723e */ /* 0x000fc800000000ff */
[----:B------:R-:W-:-:S03]  /*5ce00*/  PRMT R19, R14, 0x7610, R19 ;  /* 0x000076100e137816 */ /* 0x000fc60000000013 */
[----:B------:R-:W-:-:S05]  /*5ce10*/  @P5 IMAD.MOV.U32 R14, RZ, RZ, R154 ;  /* 0x000000ffff0e5224 */ /* 0x000fca00078e009a */
[----:B------:R4:W-:Y:S01]  /*5ce20*/  @P5 STG.E.U16 desc[UR46][R14.64+0xc2], R19 ;  /* 0x0000c2130e005986 */ /* 0x0009e2000c10152e */
[----:B------:R-:W-:-:S04]  /*5ce30*/  ISETP.GT.AND P5, PT, R3, 0x60, PT ;  /* 0x000000600300780c */ /* 0x000fc80003fa4270 */
[----:B------:R-:W-:Y:S01]  /*5ce40*/  ISETP.GT.AND P5, PT, R0, 0x188, P5 ;  /* 0x000001880000780c */ /* 0x000fe20002fa4270 */
[----:B----4-:R-:W-:Y:S02]  /*5ce50*/  FMUL R14, R234, R2 ;  /* 0x00000002ea0e7220 */ /* 0x010fe40000400000 */
[----:B------:R-:W3:Y:S03]  /*5ce60*/  LDL.LU R234, [R1+0x4e8] ;  /* 0x0004e80001ea7983 */ /* 0x000ee60000300800 */
[----:B------:R-:W-:-:S07]  /*5ce70*/  F2FP.F16.F32.PACK_AB R14, RZ, R14 ;  /* 0x0000000eff0e723e */ /* 0x000fce00000000ff */
[----:B------:R5:W-:Y:S01]  /*5ce80*/  @P5 STG.E.U16 desc[UR46][R12.64+0xc0], R14 ;  /* 0x0000c00e0c005986 */ /* 0x000be2000c10152e */
[----:B------:R-:W-:Y:S02]  /*5ce90*/  ISETP.GT.AND P5, PT, R0, 0x188, P6 ;  /* 0x000001880000780c */ /* 0x000fe400037a4270 */
[----:B------:R-:W-:Y:S01]  /*5cea0*/  ISETP.GT.AND P6, PT, R3, 0x68, PT ;  /* 0x000000680300780c */ /* 0x000fe20003fc4270 */
[----:B-----5:R-:W-:Y:S02]  /*5ceb0*/  FMUL R14, R233, R2 ;  /* 0x00000002e90e7220 */ /* 0x020fe40000400000 */
[----:B------:R-:W4:Y:S03]  /*5cec0*/  LDL.LU R233, [R1+0x4ec] ;  /* 0x0004ec0001e97983 */ /* 0x000f260000300800 */
[----:B------:R-:W-:-:S05]  /*5ced0*/  F2FP.F16.F32.PACK_AB R14, RZ, R14 ;  /* 0x0000000eff0e723e */ /* 0x000fca00000000ff */
[----:B------:R0:W-:Y:S01]  /*5cee0*/  @P5 STG.E.U16 desc[UR46][R12.64+0xc2], R14 ;  /* 0x0000c20e0c005986 */ /* 0x0001e2000c10152e */
[----:B------:R-:W-:Y:S01]  /*5cef0*/  ISETP.GT.AND P5, PT, R0, 0x180, P6 ;  /* 0x000001800000780c */ /* 0x000fe200037a4270 */
[----:B0-----:R-:W-:Y:S01]  /*5cf00*/  FMUL R14, R232, R2 ;  /* 0x00000002e80e7220 */ /* 0x001fe20000400000 */
[----:B------:R-:W-:Y:S01]  /*5cf10*/  ISETP.GT.AND P6, PT, R3, 0x69, PT ;  /* 0x000000690300780c */ /* 0x000fe20003fc4270 */
[----:B------:R-:W5:Y:S03]  /*5cf20*/  LDL.LU R232, [R1+0x4f0] ;  /* 0x0004f00001e87983 */ /* 0x000f660000300800 */
[----:B------:R-:W-:-:S04]  /*5cf30*/  F2FP.F16.F32.PACK_AB R14, RZ, R14 ;  /* 0x0000000eff0e723e */ /* 0x000fc800000000ff */
[----:B------:R-:W-:-:S03]  /*5cf40*/  PRMT R19, R14, 0x7610, R19 ;  /* 0x000076100e137816 */ /* 0x000fc60000000013 */
[----:B------:R-:W-:-:S05]  /*5cf50*/  @P5 IMAD.MOV.U32 R14, RZ, RZ, R154 ;  /* 0x000000ffff0e5224 */ /* 0x000fca00078e009a */
[----:B------:R0:W-:Y:S01]  /*5cf60*/  @P5 STG.E.U16 desc[UR46][R14.64+0xd0], R19 ;  /* 0x0000d0130e005986 */ /* 0x0001e2000c10152e */
[----:B------:R-:W-:Y:S01]  /*5cf70*/  ISETP.GT.AND P5, PT, R0, 0x180, P6 ;  /* 0x000001800000780c */ /* 0x000fe200037a4270 */
[----:B0-----:R-:W-:Y:S02]  /*5cf80*/  FMUL R14, R231, R2 ;  /* 0x00000002e70e7220 */ /* 0x001fe40000400000 */
[----:B------:R-:W5:Y:S03]  /*5cf90*/  LDL.LU R231, [R1+0x4f4] ;  /* 0x0004f40001e77983 */ /* 0x000f660000300800 */
[----:B------:R-:W-:-:S04]  /*5cfa0*/  F2FP.F16.F32.PACK_AB R14, RZ, R14 ;  /* 0x0000000eff0e723e */ /* 0x000fc800000000ff */
[----:B------:R-:W-:-:S03]  /*5cfb0*/  PRMT R19, R14, 0x7610, R19 ;  /* 0x000076100e137816 */ /* 0x000fc60000000013 */
[----:B------:R-:W-:-:S05]  /*5cfc0*/  @P5 IMAD.MOV.U32 R14, RZ, RZ, R154 ;  /* 0x000000ffff0e5224 */ /* 0x000fca00078e009a */
[----:B------:R0:W-:Y:S01]  /*5cfd0*/  @P5 STG.E.U16 desc[UR46][R14.64+0xd2], R19 ;  /* 0x0000d2130e005986 */ /* 0x0001e2000c10152e */
[----:B------:R-:W-:-:S04]  /*5cfe0*/  ISETP.GT.AND P5, PT, R3, 0x68, PT ;  /* 0x000000680300780c */ /* 0x000fc80003fa4270 */
[----:B------:R-:W-:Y:S01]  /*5cff0*/  ISETP.GT.AND P5, PT, R0, 0x188, P5 ;  /* 0x000001880000780c */ /* 0x000fe20002fa4270 */
[----:B0-----:R-:W-:Y:S02]  /*5d000*/  FMUL R14, R230, R2 ;  /* 0x00000002e60e7220 */ /* 0x001fe40000400000 */
[----:B------:R-:W5:Y:S03]  /*5d010*/  LDL.LU R230, [R1+0x4f8] ;  /* 0x0004f80001e67983 */ /* 0x000f660000300800 */
[----:B------:R-:W-:-:S07]  /*5d020*/  F2FP.F16.F32.PACK_AB R14, RZ, R14 ;  /* 0x0000000eff0e723e */ /* 0x000fce00000000ff */
[----:B------:R0:W-:Y:S01]  /*5d030*/  @P5 STG.E.U16 desc[UR46][R12.64+0xd0], R14 ;  /* 0x0000d00e0c005986 */ /* 0x0001e2000c10152e */
[----:B------:R-:W-:Y:S02]  /*5d040*/  ISETP.GT.AND P5, PT, R0, 0x188, P6 ;  /* 0x000001880000780c */ /* 0x000fe400037a4270 */
[----:B------:R-:W-:Y:S01]  /*5d050*/  ISETP.GT.AND P6, PT, R3, 0x70, PT ;  /* 0x000000700300780c */ /* 0x000fe20003fc4270 */
[----:B0-----:R-:W-:Y:S02]  /*5d060*/  FMUL R14, R229, R2 ;  /* 0x00000002e50e7220 */ /* 0x001fe40000400000 */
[----:B------:R-:W5:Y:S03]  /*5d070*/  LDL.LU R229, [R1+0x4fc] ;  /* 0x0004fc0001e57983 */ /* 0x000f660000300800 */
        /* <DEDUP_REMOVED lines=79> */
[-C--:B0-----:R-:W-:Y:S01]  /*5d570*/  FMUL R14, R217, R2.reuse ;  /* 0x00000002d90e7220 */ /* 0x081fe20000400000 */
[----:B------:R-:W-:Y:S01]  /*5d580*/  FMUL R152, R167, R2 ;  /* 0x00000002a7987220 */ /* 0x000fe20000400000 */
        /* <DEDUP_REMOVED lines=39> */
[----:B0-----:R-:W-:Y:S01]  /*5d800*/  FMUL R14, R211, R2 ;  /* 0x00000002d30e7220 */ /* 0x001fe20000400000 */
[----:B------:R-:W-:Y:S01]  /*5d810*/  F2FP.F16.F32.PACK_AB R152, RZ, R152 ;  /* 0x00000098ff98723e */ /* 0x000fe200000000ff */
        /* <DEDUP_REMOVED lines=53> */
[-C--:B0-----:R-:W-:Y:S01]  /*5db70*/  FMUL R14, R203, R2.reuse ;  /* 0x00000002cb0e7220 */ /* 0x081fe20000400000 */
[----:B------:R-:W-:Y:S01]  /*5db80*/  FMUL R157, R157, R2 ;  /* 0x000000029d9d7220 */ /* 0x000fe20000400000 */
        /* <DEDUP_REMOVED lines=232> */
[----:B------:R-:W-:Y:S01]  /*5ea10*/  ISETP.GT.AND P5, PT, R0, 0x188, P6 ;  /* 0x000001880000780c */ /* 0x000fe200037a4270 */
[----:B0-----:R-:W-:Y:S01]  /*5ea20*/  FMUL R14, R169, R2 ;  /* 0x00000002a90e7220 */ /* 0x001fe20000400000 */
[----:B------:R-:W-:Y:S01]  /*5ea30*/  ISETP.GT.AND P6, PT, R3, 0xe8, PT ;  /* 0x000000e80300780c */ /* 0x000fe20003fc4270 */
[----:B------:R-:W5:Y:S03]  /*5ea40*/  LDL.LU R169, [R1+0x5ec] ;  /* 0x0005ec0001a97983 */ /* 0x000f660000300800 */
[----:B------:R-:W-:-:S04]  /*5ea50*/  F2FP.F16.F32.PACK_AB R14, RZ, R14 ;  /* 0x0000000eff0e723e */ /* 0x000fc800000000ff */
[----:B------:R-:W-:Y:S01]  /*5ea60*/  PRMT R19, R14, 0x7610, R19 ;  /* 0x000076100e137816 */ /* 0x000fe20000000013 */
[----:B------:R-:W-:Y:S02]  /*5ea70*/  FMUL R14, R168, R2 ;  /* 0x00000002a80e7220 */ /* 0x000fe40000400000 */
[----:B------:R-:W5:Y:S04]  /*5ea80*/  LDL.LU R168, [R1+0x5f4] ;  /* 0x0005f40001a87983 */ /* 0x000f680000300800 */
[----:B------:R0:W-:Y:S01]  /*5ea90*/  @P5 STG.E.U16 desc[UR46][R12.64+0x1c2], R19 ;  /* 0x0001c2130c005986 */ /* 0x0001e2000c10152e */
[----:B------:R-:W-:Y:S02]  /*5eaa0*/  ISETP.GT.AND P5, PT, R0, 0x180, P6 ;  /* 0x000001800000780c */ /* 0x000fe400037a4270 */
[----:B------:R-:W-:Y:S01]  /*5eab0*/  F2FP.F16.F32.PACK_AB R14, RZ, R14 ;  /* 0x0000000eff0e723e */ /* 0x000fe200000000ff */
[----:B------:R-:W5:Y:S03]  /*5eac0*/  LDL.LU R167, [R1+0x5f0] ;  /* 0x0005f00001a77983 */ /* 0x000f660000300800 */
[----:B------:R-:W-:-:S07]  /*5ead0*/  PRMT R153, R14, 0x7610, R153 ;  /* 0x000076100e997816 */ /* 0x000fce0000000099 */
[----:B------:R-:W-:-:S05]  /*5eae0*/  @P5 IMAD.MOV.U32 R14, RZ, RZ, R154 ;  /* 0x000000ffff0e5224 */ /* 0x000fca00078e009a */
[----:B------:R1:W-:Y:S01]  /*5eaf0*/  @P5 STG.E.U16 desc[UR46][R14.64+0x1d0], R153 ;  /* 0x0001d0990e005986 */ /* 0x0003e2000c10152e */
[----:B------:R-:W-:Y:S01]  /*5eb00*/  ISETP.GT.AND P5, PT, R0, 0x180, P4 ;  /* 0x000001800000780c */ /* 0x000fe200027a4270 */
[----:B0-----:R-:W-:Y:S01]  /*5eb10*/  FMUL R19, R166, R2 ;  /* 0x00000002a6137220 */ /* 0x001fe20000400000 */
[----:B------:R-:W-:Y:S01]  /*5eb20*/  ISETP.GT.AND P6, PT, R0, 0x188, P6 ;  /* 0x000001880000780c */ /* 0x000fe200037c4270 */
[----:B------:R-:W5:Y:S03]  /*5eb30*/  LDL.LU R166, [R1+0x5f8] ;  /* 0x0005f80001a67983 */ /* 0x000f660000300800 */
[----:B------:R-:W-:-:S07]  /*5eb40*/  F2FP.F16.F32.PACK_AB R19, RZ, R19 ;  /* 0x00000013ff13723e */ /* 0x000fce00000000ff */
[----:B-1----:R-:W-:Y:S01]  /*5eb50*/  @P5 IMAD.MOV.U32 R14, RZ, RZ, R154 ;  /* 0x000000ffff0e5224 */ /* 0x002fe200078e009a */
[----:B------:R-:W-:-:S04]  /*5eb60*/  PRMT R164, R19, 0x7610, R164 ;  /* 0x0000761013a47816 */ /* 0x000fc800000000a4 */
[----:B------:R0:W-:Y:S01]  /*5eb70*/  @P5 STG.E.U16 desc[UR46][R14.64+0x1d2], R152 ;  /* 0x0001d2980e005986 */ /* 0x0001e2000c10152e */
[C---:B------:R-:W-:Y:S02]  /*5eb80*/  ISETP.GT.AND P5, PT, R0.reuse, 0x180, P0 ;  /* 0x000001800000780c */ /* 0x040fe400007a4270 */
[C---:B------:R-:W-:Y:S01]  /*5eb90*/  ISETP.GT.AND P4, PT, R0.reuse, 0x188, P4 ;  /* 0x000001880000780c */ /* 0x040fe20002784270 */
[----:B------:R-:W-:Y:S01]  /*5eba0*/  FMUL R153, R165, R2 ;  /* 0x00000002a5997220 */ /* 0x000fe20000400000 */
[----:B------:R1:W-:Y:S01]  /*5ebb0*/  @P6 STG.E.U16 desc[UR46][R12.64+0x1d0], R164 ;  /* 0x0001d0a40c006986 */ /* 0x0003e2000c10152e */
[----:B------:R-:W-:-:S03]  /*5ebc0*/  ISETP.GT.AND P6, PT, R0, 0x180, P3 ;  /* 0x000001800000780c */ /* 0x000fc60001fc4270 */
[----:B------:R-:W-:Y:S01]  /*5ebd0*/  F2FP.F16.F32.PACK_AB R19, RZ, R153 ;  /* 0x00000099ff13723e */ /* 0x000fe200000000ff */
[----:B------:R-:W-:Y:S01]  /*5ebe0*/  FMUL R163, R163, R2 ;  /* 0x00000002a3a37220 */ /* 0x000fe20000400000 */
[----:B0-----:R-:W-:Y:S01]  /*5ebf0*/  F2FP.F16.F32.PACK_AB R14, RZ, R157 ;  /* 0x0000009dff0e723e */ /* 0x001fe200000000ff */
[----:B------:R-:W5:Y:S01]  /*5ec00*/  LDL.LU R165, [R1+0x5fc] ;  /* 0x0005fc0001a57983 */ /* 0x000f620000300800 */
[----:B------:R-:W-:Y:S02]  /*5ec10*/  F2FP.F16.F32.PACK_AB R152, RZ, R156 ;  /* 0x0000009cff98723e */ /* 0x000fe400000000ff */
[----:B------:R-:W-:Y:S01]  /*5ec20*/  ISETP.GT.AND P0, PT, R0, 0x188, P0 ;  /* 0x000001880000780c */ /* 0x000fe20000704270 */
[----:B------:R0:W-:Y:S01]  /*5ec30*/  @P4 STG.E.U16 desc[UR46][R12.64+0x1d2], R19 ;  /* 0x0001d2130c004986 */ /* 0x0001e2000c10152e */
[----:B------:R-:W-:Y:S01]  /*5ec40*/  PRMT R156, R14, 0x7610, R156 ;  /* 0x000076100e9c7816 */ /* 0x000fe2000000009c */
[----:B------:R-:W-:Y:S01]  /*5ec50*/  @P5 IMAD.MOV.U32 R14, RZ, RZ, R154 ;  /* 0x000000ffff0e5224 */ /* 0x000fe200078e009a */
[----:B------:R-:W-:Y:S01]  /*5ec60*/  PRMT R153, R152, 0x7610, R153 ;  /* 0x0000761098997816 */ /* 0x000fe20000000099 */
[----:B------:R-:W-:Y:S01]  /*5ec70*/  FMUL R162, R162, R2 ;  /* 0x00000002a2a27220 */ /* 0x000fe20000400000 */
[----:B------:R-:W-:Y:S01]  /*5ec80*/  ISETP.GT.AND P4, PT, R0, 0x180, P2 ;  /* 0x000001800000780c */ /* 0x000fe20001784270 */
[----:B-1----:R-:W2:Y:S04]  /*5ec90*/  LDL.LU R164, [R1+0x4e0] ;  /* 0x0004e00001a47983 */ /* 0x002ea80000300800 */
[----:B------:R1:W-:Y:S01]  /*5eca0*/  @P5 STG.E.U16 desc[UR46][R14.64+0x1e0], R156 ;  /* 0x0001e09c0e005986 */ /* 0x0003e2000c10152e */
[----:B0-----:R-:W-:-:S02]  /*5ecb0*/  F2FP.F16.F32.PACK_AB R19, RZ, R158 ;  /* 0x0000009eff13723e */ /* 0x001fc400000000ff */
[C---:B------:R-:W-:Y:S01]  /*5ecc0*/  ISETP.GT.AND P3, PT, R0.reuse, 0x188, P3 ;  /* 0x000001880000780c */ /* 0x040fe20001f64270 */
[----:B------:R-:W3:Y:S01]  /*5ecd0*/  LDL.LU R157, [R1+0x4dc] ;  /* 0x0004dc00019d7983 */ /* 0x000ee20000300800 */
[----:B------:R-:W-:Y:S01]  /*5ece0*/  PRMT R152, R19, 0x7610, R152 ;  /* 0x0000761013987816 */ /* 0x000fe20000000098 */
[----:B-1----:R-:W-:Y:S01]  /*5ecf0*/  @P6 IMAD.MOV.U32 R14, RZ, RZ, R154 ;  /* 0x000000ffff0e6224 */ /* 0x002fe200078e009a */
[C---:B------:R-:W-:Y:S01]  /*5ed00*/  ISETP.GT.AND P2, PT, R0.reuse, 0x188, P2 ;  /* 0x000001880000780c */ /* 0x040fe20001744270 */
[----:B------:R-:W4:Y:S04]  /*5ed10*/  LDL.LU R158, [R1+0x4d8] ;  /* 0x0004d800019e7983 */ /* 0x000f280000300800 */
[----:B------:R0:W-:Y:S04]  /*5ed20*/  @P6 STG.E.U16 desc[UR46][R14.64+0x1e2], R153 ;  /* 0x0001e2990e006986 */ /* 0x0001e8000c10152e */
[----:B------:R1:W-:Y:S01]  /*5ed30*/  @P0 STG.E.U16 desc[UR46][R12.64+0x1e0], R152 ;  /* 0x0001e0980c000986 */ /* 0x0003e2000c10152e */
[----:B------:R-:W-:-:S02]  /*5ed40*/  ISETP.GT.AND P0, PT, R0, 0x180, P1 ;  /* 0x000001800000780c */ /* 0x000fc40000f04270 */
[----:B------:R-:W-:Y:S01]  /*5ed50*/  F2FP.F16.F32.PACK_AB R19, RZ, R159 ;  /* 0x0000009fff13723e */ /* 0x000fe200000000ff */
[----:B------:R-:W5:Y:S01]  /*5ed60*/  LDL.LU R156, [R1+0x4d4] ;  /* 0x0004d400019c7983 */ /* 0x000f620000300800 */
[----:B0-----:R-:W-:-:S03]  /*5ed70*/  F2FP.F16.F32.PACK_AB R14, RZ, R161 ;  /* 0x000000a1ff0e723e */ /* 0x001fc600000000ff */
[----:B------:R0:W-:Y:S01]  /*5ed80*/  @P3 STG.E.U16 desc[UR46][R12.64+0x1e2], R19 ;  /* 0x0001e2130c003986 */ /* 0x0001e2000c10152e */
[----:B------:R-:W-:Y:S01]  /*5ed90*/  PRMT R153, R14, 0x7610, R153 ;  /* 0x000076100e997816 */ /* 0x000fe20000000099 */
[----:B------:R-:W-:Y:S01]  /*5eda0*/  @P4 IMAD.MOV.U32 R14, RZ, RZ, R154 ;  /* 0x000000ffff0e4224 */ /* 0x000fe200078e009a */
[----:B-1----:R-:W-:Y:S01]  /*5edb0*/  F2FP.F16.F32.PACK_AB R152, RZ, R160 ;  /* 0x000000a0ff98723e */ /* 0x002fe200000000ff */
[----:B------:R-:W2:Y:S01]  /*5edc0*/  LDL.LU R159, [R1+0x4d0] ;  /* 0x0004d000019f7983 */ /* 0x000ea20000300800 */
[----:B------:R-:W-:-:S03]  /*5edd0*/  ISETP.GT.AND P1, PT, R0, 0x188, P1 ;  /* 0x000001880000780c */ /* 0x000fc60000f24270 */
[----:B------:R1:W-:Y:S01]  /*5ede0*/  @P4 STG.E.U16 desc[UR46][R14.64+0x1f0], R153 ;  /* 0x0001f0990e004986 */ /* 0x0003e2000c10152e */
[----:B0-----:R-:W-:-:S03]  /*5edf0*/  F2FP.F16.F32.PACK_AB R19, RZ, R162 ;  /* 0x000000a2ff13723e */ /* 0x001fc600000000ff */
[----:B------:R-:W3:Y:S04]  /*5ee00*/  LDL.LU R161, [R1+0x4cc] ;  /* 0x0004cc0001a17983 */ /* 0x000ee80000300800 */
[----:B------:R-:W4:Y:S01]  /*5ee10*/  LDL.LU R160, [R1+0x4c8] ;  /* 0x0004c80001a07983 */ /* 0x000f220000300800 */
[----:B-1----:R-:W-:-:S03]  /*5ee20*/  @P0 IMAD.MOV.U32 R14, RZ, RZ, R154 ;  /* 0x000000ffff0e0224 */ /* 0x002fc600078e009a */
[----:B------:R-:W5:Y:S04]  /*5ee30*/  LDL.LU R162, [R1+0x4c4] ;  /* 0x0004c40001a27983 */ /* 0x000f680000300800 */
[----:B------:R0:W-:Y:S04]  /*5ee40*/  @P0 STG.E.U16 desc[UR46][R14.64+0x1f2], R152 ;  /* 0x0001f2980e000986 */ /* 0x0001e8000c10152e */
[----:B------:R1:W-:Y:S01]  /*5ee50*/  @P2 STG.E.U16 desc[UR46][R12.64+0x1f0], R19 ;  /* 0x0001f0130c002986 */ /* 0x0003e2000c10152e */
[----:B0-----:R-:W-:-:S03]  /*5ee60*/  F2FP.F16.F32.PACK_AB R14, RZ, R163 ;  /* 0x000000a3ff0e723e */ /* 0x001fc600000000ff */
[----:B------:R-:W2:Y:S01]  /*5ee70*/  LDL.LU R15, [R1+0x400] ;  /* 0x00040000010f7983 */ /* 0x000ea20000300800 */
[----:B------:R-:W-:-:S03]  /*5ee80*/  PRMT R153, R14, 0x7610, R153 ;  /* 0x000076100e997816 */ /* 0x000fc60000000099 */
[----:B------:R-:W3:Y:S04]  /*5ee90*/  LDL.LU R152, [R1+0x408] ;  /* 0x0004080001987983 */ /* 0x000ee80000300800 */
[----:B-1----:R-:W4:Y:S04]  /*5eea0*/  LDL.LU R19, [R1+0x404] ;  /* 0x0004040001137983 */ /* 0x002f280000300800 */
[----:B------:R-:W5:Y:S04]  /*5eeb0*/  LDL.LU R163, [R1+0x4c0] ;  /* 0x0004c00001a37983 */ /* 0x000f680000300800 */
[----:B------:R0:W-:Y:S04]  /*5eec0*/  @P1 STG.E.U16 desc[UR46][R12.64+0x1f2], R153 ;  /* 0x0001f2990c001986 */ /* 0x0001e8000c10152e */
[----:B0-----:R-:W5:Y:S01]  /*5eed0*/  LDL.LU R13, [R1+0x40c] ;  /* 0x00040c00010d7983 */ /* 0x001f620000300800 */
[----:B------:R-:W-:-:S02]  /*5eee0*/  ISETP.GT.AND P6, PT, R3, 0x100, PT ;  /* 0x000001000300780c */ /* 0x000fc40003fc4270 */
[----:B------:R-:W-:Y:S01]  /*5eef0*/  ISETP.GT.AND P5, PT, R3, 0x101, PT ;  /* 0x000001010300780c */ /* 0x000fe20003fa4270 */
[----:B------:R-:W5:Y:S01]  /*5ef00*/  LDL.LU R153, [R1+0x4bc] ;  /* 0x0004bc0001997983 */ /* 0x000f620000300800 */
[C---:B------:R-:W-:Y:S02]  /*5ef10*/  ISETP.GT.AND P2, PT, R0.reuse, RZ, P6 ;  /* 0x000000ff0000720c */ /* 0x040fe40003744270 */
[C---:B------:R-:W-:Y:S02]  /*5ef20*/  ISETP.GT.AND P3, PT, R0.reuse, RZ, P5 ;  /* 0x000000ff0000720c */ /* 0x040fe40002f64270 */
[C---:B------:R-:W-:Y:S02]  /*5ef30*/  ISETP.GT.AND P4, PT, R0.reuse, 0x8, P6 ;  /* 0x000000080000780c */ /* 0x040fe40003784270 */
[----:B------:R-:W-:Y:S01]  /*5ef40*/  ISETP.GT.AND P0, PT, R0, 0x8, P5 ;  /* 0x000000080000780c */ /* 0x000fe20002f04270 */
[-C--:B--2---:R-:W-:Y:S01]  /*5ef50*/  FMUL R15, R15, R2.reuse ;  /* 0x000000020f0f7220 */ /* 0x084fe20000400000 */
[----:B---3--:R-:W-:-:S04]  /*5ef60*/  FMUL R152, R152, R2 ;  /* 0x0000000298987220 */ /* 0x008fc80000400000 */
[----:B------:R-:W-:Y:S01]  /*5ef70*/  F2FP.F16.F32.PACK_AB R15, RZ, R15 ;  /* 0x0000000fff0f723e */ /* 0x000fe200000000ff */
[----:B----4-:R-:W-:Y:S01]  /*5ef80*/  FMUL R19, R19, R2 ;  /* 0x0000000213137220 */ /* 0x010fe20000400000 */
[----:B------:R-:W-:Y:S02]  /*5ef90*/  F2FP.F16.F32.PACK_AB R12, RZ, R152 ;  /* 0x00000098ff0c723e */ /* 0x000fe400000000ff */
[----:B------:R-:W2:Y:S02]  /*5efa0*/  LDL.LU R152, [R1+0x4b8] ;  /* 0x0004b80001987983 */ /* 0x000ea40000300800 */
[----:B------:R-:W-:Y:S02]  /*5efb0*/  F2FP.F16.F32.PACK_AB R14, RZ, R19 ;  /* 0x00000013ff0e723e */ /* 0x000fe400000000ff */
[----:B------:R-:W-:Y:S02]  /*5efc0*/  PRMT R19, R15, 0x7610, R19 ;  /* 0x000076100f137816 */ /* 0x000fe40000000013 */
[----:B------:R-:W-:Y:S01]  /*5efd0*/  PRMT R15, R12, 0x7610, R15 ;  /* 0x000076100c0f7816 */ /* 0x000fe2000000000f */
[----:B------:R0:W-:Y:S01]  /*5efe0*/  @P3 STG.E.U16 desc[UR46][R10.64+0x202], R14 ;  /* 0x0002020e0a003986 */ /* 0x0001e2000c10152e */
[----:B-----5:R-:W-:-:S03]  /*5eff0*/  FMUL R13, R13, R2 ;  /* 0x000000020d0d7220 */ /* 0x020fc60000400000 */
[----:B------:R1:W-:Y:S02]  /*5f000*/  @P2 STG.E.U16 desc[UR46][R10.64+0x200], R19 ;  /* 0x000200130a002986 */ /* 0x0003e4000c10152e */
[----:B------:R-:W-:-:S04]  /*5f010*/  F2FP.F16.F32.PACK_AB R12, RZ, R13 ;  /* 0x0000000dff0c723e */ /* 0x000fc800000000ff */
[----:B0-----:R-:W-:Y:S01]  /*5f020*/  PRMT R14, R12, 0x7610, R14 ;  /* 0x000076100c0e7816 */ /* 0x001fe2000000000e */
[----:B-1----:R-:W3:Y:S04]  /*5f030*/  LDL.LU R19, [R1+0x4b4] ;  /* 0x0004b40001137983 */ /* 0x002ee80000300800 */
[----:B------:R-:W4:Y:S04]  /*5f040*/  LDL.LU R13, [R1+0x410] ;  /* 0x00041000010d7983 */ /* 0x000f280000300800 */
[----:B------:R-:W5:Y:S04]  /*5f050*/  LDL.LU R12, [R1+0x414] ;  /* 0x00041400010c7983 */ /* 0x000f680000300800 */
[----:B------:R-:W-:Y:S04]  /*5f060*/  @P4 STG.E.U16 desc[UR46][R6.64+0x200], R15 ;  /* 0x0002000f06004986 */ /* 0x000fe8000c10152e */
[----:B------:R0:W-:Y:S04]  /*5f070*/  @P0 STG.E.U16 desc[UR46][R6.64+0x202], R14 ;  /* 0x0002020e06000986 */ /* 0x0001e8000c10152e */
[----:B0-----:R-:W2:Y:S01]  /*5f080*/  LDL.LU R14, [R1+0x418] ;  /* 0x00041800010e7983 */ /* 0x001ea20000300800 */
[----:B------:R-:W-:-:S02]  /*5f090*/  ISETP.GT.AND P6, PT, R3, 0x108, PT ;  /* 0x000001080300780c */ /* 0x000fc40003fc4270 */
[----:B------:R-:W-:Y:S02]  /*5f0a0*/  ISETP.GT.AND P5, PT, R3, 0x109, PT ;  /* 0x000001090300780c */ /* 0x000fe40003fa4270 */
[C---:B------:R-:W-:Y:S02]  /*5f0b0*/  ISETP.GT.AND P1, PT, R0.reuse, RZ, P6 ;  /* 0x000000ff0000720c */ /* 0x040fe40003724270 */
[C---:B------:R-:W-:Y:S02]  /*5f0c0*/  ISETP.GT.AND P2, PT, R0.reuse, RZ, P5 ;  /* 0x000000ff0000720c */ /* 0x040fe40002f44270 */
[----:B------:R-:W-:Y:S01]  /*5f0d0*/  ISETP.GT.AND P0, PT, R0, 0x8, P6 ;  /* 0x000000080000780c */ /* 0x000fe20003704270 */
[-C--:B----4-:R-:W-:Y:S01]  /*5f0e0*/  FMUL R13, R13, R2.reuse ;  /* 0x000000020d0d7220 */ /* 0x090fe20000400000 */
[----:B-----5:R-:W-:-:S04]  /*5f0f0*/  FMUL R12, R12, R2 ;  /* 0x000000020c0c7220 */ /* 0x020fc80000400000 */
[----:B------:R-:W-:Y:S02]  /*5f100*/  F2FP.F16.F32.PACK_AB R13, RZ, R13 ;  /* 0x0000000dff0d723e */ /* 0x000fe400000000ff */
[----:B------:R-:W-:Y:S02]  /*5f110*/  F2FP.F16.F32.PACK_AB R12, RZ, R12 ;  /* 0x0000000cff0c723e */ /* 0x000fe400000000ff */
[----:B------:R-:W-:Y:S02]  /*5f120*/  PRMT R15, R13, 0x7610, R15 ;  /* 0x000076100d0f7816 */ /* 0x000fe4000000000f */
[----:B------:R-:W-:-:S03]  /*5f130*/  PRMT R13, R12, 0x7610, R13 ;  /* 0x000076100c0d7816 */ /* 0x000fc6000000000d */
[----:B------:R0:W-:Y:S01]  /*5f140*/  @P1 STG.E.U16 desc[UR46][R10.64+0x210], R15 ;  /* 0x0002100f0a001986 */ /* 0x0001e2000c10152e */
[----:B--2---:R-:W-:-:S03]  /*5f150*/  FMUL R14, R14, R2 ;  /* 0x000000020e0e7220 */ /* 0x004fc60000400000 */
[----:B------:R1:W-:Y:S02]  /*5f160*/  @P2 STG.E.U16 desc[UR46][R10.64+0x212], R13 ;  /* 0x0002120d0a002986 */ /* 0x0003e4000c10152e */
[----:B------:R-:W-:Y:S02]  /*5f170*/  F2FP.F16.F32.PACK_AB R12, RZ, R14 ;  /* 0x0000000eff0c723e */ /* 0x000fe400000000ff */
[----:B0-----:R-:W2:Y:S04]  /*5f180*/  LDL.LU R15, [R1+0x430] ;  /* 0x00043000010f7983 */ /* 0x001ea80000300800 */
[----:B------:R0:W-:Y:S04]  /*5f190*/  @P0 STG.E.U16 desc[UR46][R6.64+0x210], R12 ;  /* 0x0002100c06000986 */ /* 0x0001e8000c10152e */
[----:B-1----:R-:W4:Y:S04]  /*5f1a0*/  LDL.LU R13, [R1+0x41c] ;  /* 0x00041c00010d7983 */ /* 0x002f280000300800 */
[----:B0-----:R-:W5:Y:S01]  /*5f1b0*/  LDL.LU R12, [R1+0x420] ;  /* 0x00042000010c7983 */ /* 0x001f620000300800 */
[-C--:B----4-:R-:W-:Y:S01]  /*5f1c0*/  FMUL R13, R13, R2.reuse ;  /* 0x000000020d0d7220 */ /* 0x090fe20000400000 */
[----:B-----5:R-:W-:-:S04]  /*5f1d0*/  FMUL R12, R12, R2 ;  /* 0x000000020c0c7220 */ /* 0x020fc80000400000 */
[----:B------:R-:W-:Y:S02]  /*5f1e0*/  F2FP.F16.F32.PACK_AB R13, RZ, R13 ;  /* 0x0000000dff0d723e */ /* 0x000fe400000000ff */
[----:B------:R-:W-:Y:S02]  /*5f1f0*/  F2FP.F16.F32.PACK_AB R12, RZ, R12 ;  /* 0x0000000cff0c723e */ /* 0x000fe400000000ff */
[----:B------:R-:W-:Y:S02]  /*5f200*/  PRMT R14, R13, 0x7610, R14 ;  /* 0x000076100d0e7816 */ /* 0x000fe4000000000e */
[----:B------:R-:W-:Y:S02]  /*5f210*/  PRMT R13, R12, 0x7610, R13 ;  /* 0x000076100c0d7816 */ /* 0x000fe4000000000d */
[----:B------:R-:W4:Y:S01]  /*5f220*/  LDL.LU R12, [R1+0x424] ;  /* 0x00042400010c7983 */ /* 0x000f220000300800 */
[----:B------:R-:W-:Y:S02]  /*5f230*/  ISETP.GT.AND P3, PT, R3, 0x110, PT ;  /* 0x000001100300780c */ /* 0x000fe40003f64270 */
[----:B------:R-:W-:-:S02]  /*5f240*/  ISETP.GT.AND P1, PT, R0, 0x8, P5 ;  /* 0x000000080000780c */ /* 0x000fc40002f24270 */
[----:B------:R-:W-:Y:S02]  /*5f250*/  ISETP.GT.AND P0, PT, R0, RZ, P3 ;  /* 0x000000ff0000720c */ /* 0x000fe40001f04270 */
[----:B------:R-:W-:-:S09]  /*5f260*/  ISETP.GT.AND P2, PT, R3, 0x111, PT ;  /* 0x000001110300780c */ /* 0x000fd20003f44270 */
[----:B------:R-:W-:Y:S04]  /*5f270*/  @P1 STG.E.U16 desc[UR46][R6.64+0x212], R14 ;  /* 0x0002120e06001986 */ /* 0x000fe8000c10152e */
[----:B------:R0:W-:Y:S01]  /*5f280*/  @P0 STG.E.U16 desc[UR46][R10.64+0x220], R13 ;  /* 0x0002200d0a000986 */ /* 0x0001e2000c10152e */
[----:B------:R-:W-:Y:S01]  /*5f290*/  ISETP.GT.AND P0, PT, R0, RZ, P2 ;  /* 0x000000ff0000720c */ /* 0x000fe20001704270 */
[----:B----4-:R-:W-:-:S05]  /*5f2a0*/  FMUL R12, R12, R2 ;  /* 0x000000020c0c7220 */ /* 0x010fca0000400000 */
[----:B------:R-:W-:-:S04]  /*5f2b0*/  F2FP.F16.F32.PACK_AB R12, RZ, R12 ;  /* 0x0000000cff0c723e */ /* 0x000fc800000000ff */
[----:B0-----:R-:W-:Y:S02]  /*5f2c0*/  PRMT R13, R12, 0x7610, R13 ;  /* 0x000076100c0d7816 */ /* 0x001fe4000000000d */
[----:B------:R-:W4:Y:S04]  /*5f2d0*/  LDL.LU R12, [R1+0x428] ;  /* 0x00042800010c7983 */ /* 0x000f280000300800 */
[----:B------:R0:W-:Y:S04]  /*5f2e0*/  @P0 STG.E.U16 desc[UR46][R10.64+0x222], R13 ;  /* 0x0002220d0a000986 */ /* 0x0001e8000c10152e */
[----:B0-----:R-:W5:Y:S01]  /*5f2f0*/  LDL.LU R13, [R1+0x42c] ;  /* 0x00042c00010d7983 */ /* 0x001f620000300800 */
[----:B------:R-:W-:Y:S01]  /*5f300*/  ISETP.GT.AND P0, PT, R0, 0x8, P3 ;  /* 0x000000080000780c */ /* 0x000fe20001f04270 */
[----:B----4-:R-:W-:-:S05]  /*5f310*/  FMUL R12, R12, R2 ;  /* 0x000000020c0c7220 */ /* 0x010fca0000400000 */
[----:B------:R-:W-:-:S07]  /*5f320*/  F2FP.F16.F32.PACK_AB R12, RZ, R12 ;  /* 0x0000000cff0c723e */ /* 0x000fce00000000ff */
[----:B------:R5:W-:Y:S01]  /*5f330*/  @P0 STG.E.U16 desc[UR46][R6.64+0x220], R12 ;  /* 0x0002200c06000986 */ /* 0x000be2000c10152e */
[----:B------:R-:W-:Y:S01]  /*5f340*/  ISETP.GT.AND P0, PT, R0, 0x8, P2 ;  /* 0x000000080000780c */ /* 0x000fe20001704270 */
[----:B-----5:R-:W-:-:S05]  /*5f350*/  FMUL R12, R13, R2 ;  /* 0x000000020d0c7220 */ /* 0x020fca0000400000 */
[----:B------:R-:W-:-:S04]  /*5f360*/  F2FP.F16.F32.PACK_AB R12, RZ, R12 ;  /* 0x0000000cff0c723e */ /* 0x000fc800000000ff */
[----:B------:R-:W-:Y:S01]  /*5f370*/  PRMT R14, R12, 0x7610, R14 ;  /* 0x000076100c0e7816 */ /* 0x000fe2000000000e */
[----:B------:R-:W-:Y:S01]  /*5f380*/  VIADD R13, R155, UR10 ;  /* 0x0000000a9b0d7c36 */ /* 0x000fe20008000000 */
[----:B------:R-:W-:-:S03]  /*5f390*/  ISETP.GT.AND P2, PT, R3, 0x118, PT ;  /* 0x000001180300780c */ /* 0x000fc60003f44270 */
[----:B------:R0:W-:Y:S01]  /*5f3a0*/  @P0 STG.E.U16 desc[UR46][R6.64+0x222], R14 ;  /* 0x0002220e06000986 */ /* 0x0001e2000c10152e */
[----:B--2---:R-:W-:Y:S01]  /*5f3b0*/  FMUL R12, R15, R2 ;  /* 0x000000020f0c7220 */ /* 0x004fe20000400000 */
[----:B0-----:R-:W-:-:S04]  /*5f3c0*/  IADD3 R14, P0, R154, UR5, RZ ;  /* 0x000000059a0e7c10 */ /* 0x001fc8000ff1e0ff */
[----:B------:R-:W-:Y:S02]  /*5f3d0*/  IADD3.X R15, R13, UR4, RZ, P0, !PT ;  /* 0x000000040d0f7c10 */ /* 0x000fe400087fe4ff */
[----:B------:R-:W-:Y:S02]  /*5f3e0*/  ISETP.GT.AND P0, PT, R0, RZ, P2 ;  /* 0x000000ff0000720c */ /* 0x000fe40001704270 */
[----:B------:R-:W-:-:S11]  /*5f3f0*/  F2FP.F16.F32.PACK_AB R12, RZ, R12 ;  /* 0x0000000cff0c723e */ /* 0x000fd600000000ff */
[----:B------:R0:W-:Y:S04]  /*5f400*/  @P0 STG.E.U16 desc[UR46][R10.64+0x230], R12 ;  /* 0x0002300c0a000986 */ /* 0x0001e8000c10152e */
[----:B0-----:R-:W2:Y:S01]  /*5f410*/  LDL.LU R12, [R1+0x434] ;  /* 0x00043400010c7983 */ /* 0x001ea20000300800 */
[----:B------:R-:W-:-:S04]  /*5f420*/  ISETP.GT.AND P1, PT, R3, 0x119, PT ;  /* 0x000001190300780c */ /* 0x000fc80003f24270 */
[----:B------:R-:W-:Y:S01]  /*5f430*/  ISETP.GT.AND P0, PT, R0, RZ, P1 ;  /* 0x000000ff0000720c */ /* 0x000fe20000f04270 */
        /* <DEDUP_REMOVED lines=169> */
[----:B------:R-:W-:Y:S02]  /*5fed0*/  ISETP.GT.AND P0, PT, R0, RZ, P2 ;  /* 0x000000ff0000720c */ /* 0x000fe40001704270 */
[----:B------:R-:W-:Y:S01]  /*5fee0*/  ISETP.GT.AND P1, PT, R3, 0x159, PT ;  /* 0x000001590300780c */ /* 0x000fe20003f24270 */
[----:B--2---:R-:W-:-:S05]  /*5fef0*/  FMUL R12, R12, R2 ;  /* 0x000000020c0c7220 */ /* 0x004fca0000400000 */
[----:B------:R-:W-:-:S05]  /*5ff00*/  F2FP.F16.F32.PACK_AB R12, RZ, R12 ;  /* 0x0000000cff0c723e */ /* 0x000fca00000000ff */
[----:B------:R3:W-:Y:S01]  /*5ff10*/  @P0 STG.E.U16 desc[UR46][R10.64+0x2b0], R12 ;  /* 0x0002b00c0a000986 */ /* 0x0007e2000c10152e */
[----:B------:R-:W-:Y:S01]  /*5ff20*/  ISETP.GT.AND P0, PT, R0, RZ, P1 ;  /* 0x000000ff0000720c */ /* 0x000fe20000f04270 */
[----:B---3--:R-:W-:-:S05]  /*5ff30*/  FMUL R12, R19, R2 ;  /* 0x00000002130c7220 */ /* 0x008fca0000400000 */
[----:B------:R-:W-:-:S07]  /*5ff40*/  F2FP.F16.F32.PACK_AB R12, RZ, R12 ;  /* 0x0000000cff0c723e */ /* 0x000fce00000000ff */
[----:B------:R0:W-:Y:S01]  /*5ff50*/  @P0 STG.E.U16 desc[UR46][R10.64+0x2b2], R12 ;  /* 0x0002b20c0a000986 */ /* 0x0001e2000c10152e */
[----:B------:R-:W-:Y:S01]  /*5ff60*/  ISETP.GT.AND P0, PT, R0, 0x8, P2 ;  /* 0x000000080000780c */ /* 0x000fe20001704270 */
[----:B0-----:R-:W-:-:S05]  /*5ff70*/  FMUL R12, R152, R2 ;  /* 0x00000002980c7220 */ /* 0x001fca0000400000 */
[----:B------:R-:W-:-:S07]  /*5ff80*/  F2FP.F16.F32.PACK_AB R12, RZ, R12 ;  /* 0x0000000cff0c723e */ /* 0x000fce00000000ff */
[----:B------:R0:W-:Y:S01]  /*5ff90*/  @P0 STG.E.U16 desc[UR46][R6.64+0x2b0], R12 ;  /* 0x0002b00c06000986 */ /* 0x0001e2000c10152e */
[----:B------:R-:W-:Y:S02]  /*5ffa0*/  ISETP.GT.AND P0, PT, R0, 0x8, P1 ;  /* 0x000000080000780c */ /* 0x000fe40000f04270 */
[----:B------:R-:W-:Y:S01]  /*5ffb0*/  ISETP.GT.AND P2, PT, R3, 0x160, PT ;  /* 0x000001600300780c */ /* 0x000fe20003f44270 */
[----:B0-----:R-:W-:-:S05]  /*5ffc0*/  FMUL R12, R153, R2 ;  /* 0x00000002990c7220 */ /* 0x001fca0000400000 */
[----:B------:R-:W-:-:S05]  /*5ffd0*/  F2FP.F16.F32.PACK_AB R12, RZ, R12 ;  /* 0x0000000cff0c723e */ /* 0x000fca00000000ff */
        /* <DEDUP_REMOVED lines=428> */
[----:B------:R-:W5:Y:S01]  /*61aa0*/  LDL.LU R177, [R1+0x3cc] ;  /* 0x0003cc0001b17983 */ /* 0x000f620000300800 */
[----:B0-----:R-:W-:-:S03]  /*61ab0*/  FMUL R10, R165, R2 ;  /* 0x00000002a50a7220 */ /* 0x001fc60000400000 */
        /* <DEDUP_REMOVED lines=15> */
[----:B------:R-:W-:-:S03]  /*61bb0*/  ISETP.GT.AND P6, PT, R3, 0x100, PT ;  /* 0x000001000300780c */ /* 0x000fc60003fc4270 */
[----:B------:R-:W3:Y:S01]  /*61bc0*/  LDL.LU R7, [R1+0x2ac] ;  /* 0x0002ac0001077983 */ /* 0x000ee20000300800 */
        /* <DEDUP_REMOVED lines=258> */
[----:B---3--:R-:W-:Y:S02]  /*62bf0*/  FMUL R6, R7, R2 ;  /* 0x0000000207067220 */ /* 0x008fe40000400000 */
[----:B------:R-:W2:Y:S03]  /*62c00*/  LDL.LU R7, [R1+0xa0] ;  /* 0x0000a00001077983 */ /* 0x000ea60000300800 */
[----:B------:R-:W-:-:S07]  /*62c10*/  F2FP.F16.F32.PACK_AB R6, RZ, R6 ;  /* 0x00000006ff06723e */ /* 0x000fce00000000ff */
[----:B------:R0:W-:Y:S01]  /*62c20*/  @P6 STG.E.U16 desc[UR46][R22.64+0x2a2], R6 ;  /* 0x0002a20616006986 */ /* 0x0001e2000c10152e */
[----:B------:R-:W-:-:S04]  /*62c30*/  ISETP.GT.AND P6, PT, R3, 0x158, PT ;  /* 0x000001580300780c */ /* 0x000fc80003fc4270 */
[----:B------:R-:W-:Y:S01]  /*62c40*/  ISETP.GT.AND P6, PT, R0, 0x80, P6 ;  /* 0x000000800000780c */ /* 0x000fe200037c4270 */
[----:B0-----:R-:W-:Y:S02]  /*62c50*/  FMUL R6, R11, R2 ;  /* 0x000000020b067220 */ /* 0x001fe40000400000 */
[----:B------:R-:W3:Y:S03]  /*62c60*/  LDL.LU R11, [R1+0xb0] ;  /* 0x0000b000010b7983 */ /* 0x000ee60000300800 */
        /* <DEDUP_REMOVED lines=10> */
[----:B----4-:R-:W-:Y:S02]  /*62d10*/  FMUL R6, R152, R2 ;  /* 0x0000000298067220 */ /* 0x010fe40000400000 */
[----:B------:R-:W4:Y:S03]  /*62d20*/  LDL.LU R152, [R1+0xb8] ;  /* 0x0000b80001987983 */ /* 0x000f260000300800 */
[----:B------:R-:W-:-:S07]  /*62d30*/  F2FP.F16.F32.PACK_AB R6, RZ, R6 ;  /* 0x00000006ff06723e */ /* 0x000fce00000000ff */
[----:B------:R5:W-:Y:S01]  /*62d40*/  @P6 STG.E.U16 desc[UR46][R22.64+0x2b0], R6 ;  /* 0x0002b00616006986 */ /* 0x000be2000c10152e */
[----:B------:R-:W-:-:S04]  /*62d50*/  ISETP.GT.AND P6, PT, R3, 0x159, PT ;  /* 0x000001590300780c */ /* 0x000fc80003fc4270 */
[----:B------:R-:W-:Y:S01]  /*62d60*/  ISETP.GT.AND P6, PT, R0, 0x88, P6 ;  /* 0x000000880000780c */ /* 0x000fe200037c4270 */
[----:B-----5:R-:W-:Y:S02]  /*62d70*/  FMUL R6, R153, R2 ;  /* 0x0000000299067220 */ /* 0x020fe40000400000 */
[----:B------:R-:W5:Y:S03]  /*62d80*/  LDL.LU R153, [R1+0xbc] ;  /* 0x0000bc0001997983 */ /* 0x000f660000300800 */
[----:B------:R-:W-:-:S07]  /*62d90*/  F2FP.F16.F32.PACK_AB R6, RZ, R6 ;  /* 0x00000006ff06723e */ /* 0x000fce00000000ff */
[----:B------:R0:W-:Y:S01]  /*62da0*/  @P6 STG.E.U16 desc[UR46][R22.64+0x2b2], R6 ;  /* 0x0002b20616006986 */ /* 0x0001e2000c10152e */
[----:B------:R-:W-:-:S04]  /*62db0*/  ISETP.GT.AND P6, PT, R3, 0x160, PT ;  /* 0x000001600300780c */ /* 0x000fc80003fc4270 */
[----:B------:R-:W-:Y:S01]  /*62dc0*/  ISETP.GT.AND P6, PT, R0, 0x80, P6 ;  /* 0x000000800000780c */ /* 0x000fe200037c4270 */
[----:B0-----:R-:W-:Y:S02]  /*62dd0*/  FMUL R6, R163, R2 ;  /* 0x00000002a3067220 */ /* 0x001fe40000400000 */
        /* <DEDUP_REMOVED lines=464> */
[----:B------:R0:W-:Y:S04]  /*64ae0*/  @P6 STG.E.U16 desc[UR46][R22.64+0x3f2], R6 ;  /* 0x0003f20616006986 */ /* 0x0001e8000c10152e */
[----:B0-----:R-:W2:Y:S01]  /*64af0*/  LDL.LU R6, [R1] ;  /* 0x0000000001067983 */ /* 0x001ea20000300800 */
[----:B------:R-:W-:-:S03]  /*64b00*/  ISETP.GT.AND P6, PT, R3, 0x100, PT ;  /* 0x000001000300780c */ /* 0x000fc60003fc4270 */
[----:B------:R-:W3:Y:S01]  /*64b10*/  LDL.LU R22, [R1+0xa8] ;  /* 0x0000a80001167983 */ /* 0x000ee20000300800 */
[----:B------:R-:W-:-:S03]  /*64b20*/  ISETP.GT.AND P6, PT, R0, 0x100, P6 ;  /* 0x000001000000780c */ /* 0x000fc600037c4270 */
[----:B------:R-:W4:Y:S01]  /*64b30*/  LDL.LU R23, [R1+0xac] ;  /* 0x0000ac0001177983 */ /* 0x000f220000300800 */
[----:B--2---:R-:W-:-:S05]  /*64b40*/  FMUL R6, R6, R2 ;  /* 0x0000000206067220 */ /* 0x004fca0000400000 */
[----:B------:R-:W-:-:S05]  /*64b50*/  F2FP.F16.F32.PACK_AB R6, RZ, R6 ;  /* 0x00000006ff06723e */ /* 0x000fca00000000ff */
        /* <DEDUP_REMOVED lines=232> */
[-C--:B------:R-:W-:Y:S01]  /*659e0*/  FMUL R7, R7, R2.reuse ;  /* 0x0000000207077220 */ /* 0x080fe20000400000 */
[----:B--2---:R-:W-:-:S05]  /*659f0*/  FMUL R6, R6, R2 ;  /* 0x0000000206067220 */ /* 0x004fca0000400000 */
[----:B------:R-:W-:-:S06]  /*65a00*/  F2FP.F16.F32.PACK_AB R6, RZ, R6 ;  /* 0x00000006ff06723e */ /* 0x000fcc00000000ff */
[----:B------:R0:W-:Y:S04]  /*65a10*/  @P6 STG.E.U16 desc[UR46][R20.64+0x292], R6 ;  /* 0x0002920614006986 */ /* 0x0001e8000c10152e */
[----:B0-----:R-:W2:Y:S01]  /*65a20*/  LDL.LU R6, [R1+0xa4] ;  /* 0x0000a40001067983 */ /* 0x001ea20000300800 */
[----:B------:R-:W-:-:S04]  /*65a30*/  ISETP.GT.AND P6, PT, R3, 0x150, PT ;  /* 0x000001500300780c */ /* 0x000fc80003fc4270 */
[----:B------:R-:W-:Y:S02]  /*65a40*/  ISETP.GT.AND P6, PT, R0, 0x100, P6 ;  /* 0x000001000000780c */ /* 0x000fe400037c4270 */
[----:B------:R-:W-:-:S04]  /*65a50*/  F2FP.F16.F32.PACK_AB R7, RZ, R7 ;  /* 0x00000007ff07723e */ /* 0x000fc800000000ff */
[----:B------:R-:W-:-:S07]  /*65a60*/  PRMT R8, R7, 0x7610, R8 ;  /* 0x0000761007087816 */ /* 0x000fce0000000008 */
[----:B------:R0:W-:Y:S01]  /*65a70*/  @P6 STG.E.U16 desc[UR46][R4.64+0x2a0], R8 ;  /* 0x0002a00804006986 */ /* 0x0001e2000c10152e */
[----:B------:R-:W-:-:S04]  /*65a80*/  ISETP.GT.AND P6, PT, R3, 0x151, PT ;  /* 0x000001510300780c */ /* 0x000fc80003fc4270 */
[----:B------:R-:W-:Y:S01]  /*65a90*/  ISETP.GT.AND P6, PT, R0, 0x100, P6 ;  /* 0x000001000000780c */ /* 0x000fe200037c4270 */
[----:B--2---:R-:W-:-:S05]  /*65aa0*/  FMUL R7, R6, R2 ;  /* 0x0000000206077220 */ /* 0x004fca0000400000 */
[----:B------:R-:W-:Y:S01]  /*65ab0*/  F2FP.F16.F32.PACK_AB R7, RZ, R7 ;  /* 0x00000007ff07723e */ /* 0x000fe200000000ff */
[----:B---3--:R-:W-:-:S06]  /*65ac0*/  FMUL R6, R22, R2 ;  /* 0x0000000216067220 */ /* 0x008fcc0000400000 */
[----:B------:R1:W-:Y:S01]  /*65ad0*/  @P6 STG.E.U16 desc[UR46][R4.64+0x2a2], R7 ;  /* 0x0002a20704006986 */ /* 0x0003e2000c10152e */
[----:B------:R-:W-:-:S04]  /*65ae0*/  ISETP.GT.AND P6, PT, R3, 0x150, PT ;  /* 0x000001500300780c */ /* 0x000fc80003fc4270 */
[----:B------:R-:W-:Y:S02]  /*65af0*/  ISETP.GT.AND P6, PT, R0, 0x108, P6 ;  /* 0x000001080000780c */ /* 0x000fe400037c4270 */
[----:B------:R-:W-:-:S04]  /*65b00*/  F2FP.F16.F32.PACK_AB R6, RZ, R6 ;  /* 0x00000006ff06723e */ /* 0x000fc800000000ff */
[----:B------:R-:W-:Y:S01]  /*65b10*/  PRMT R10, R6, 0x7610, R10 ;  /* 0x00007610060a7816 */ /* 0x000fe2000000000a */
[----:B----4-:R-:W-:-:S06]  /*65b20*/  FMUL R6, R23, R2 ;  /* 0x0000000217067220 */ /* 0x010fcc0000400000 */
[----:B------:R2:W-:Y:S01]  /*65b30*/  @P6 STG.E.U16 desc[UR46][R20.64+0x2a0], R10 ;  /* 0x0002a00a14006986 */ /* 0x0005e2000c10152e */
[----:B------:R-:W-:-:S04]  /*65b40*/  ISETP.GT.AND P6, PT, R3, 0x151, PT ;  /* 0x000001510300780c */ /* 0x000fc80003fc4270 */
[----:B------:R-:W-:Y:S02]  /*65b50*/  ISETP.GT.AND P6, PT, R0, 0x108, P6 ;  /* 0x000001080000780c */ /* 0x000fe400037c4270 */
[----:B------:R-:W-:-:S04]  /*65b60*/  F2FP.F16.F32.PACK_AB R6, RZ, R6 ;  /* 0x00000006ff06723e */ /* 0x000fc800000000ff */
[----:B0-----:R-:W-:Y:S01]  /*65b70*/  PRMT R8, R6, 0x7610, R8 ;  /* 0x0000761006087816 */ /* 0x001fe20000000008 */
[----:B------:R-:W-:-:S06]  /*65b80*/  FMUL R6, R11, R2 ;  /* 0x000000020b067220 */ /* 0x000fcc0000400000 */
[----:B------:R-:W-:Y:S01]  /*65b90*/  @P6 STG.E.U16 desc[UR46][R20.64+0x2a2], R8 ;  /* 0x0002a20814006986 */ /* 0x000fe2000c10152e */
[----:B------:R-:W-:-:S04]  /*65ba0*/  ISETP.GT.AND P6, PT, R3, 0x158, PT ;  /* 0x000001580300780c */ /* 0x000fc80003fc4270 */
[----:B------:R-:W-:Y:S02]  /*65bb0*/  ISETP.GT.AND P6, PT, R0, 0x100, P6 ;  /* 0x000001000000780c */ /* 0x000fe400037c4270 */
[----:B------:R-:W-:-:S04]  /*65bc0*/  F2FP.F16.F32.PACK_AB R6, RZ, R6 ;  /* 0x00000006ff06723e */ /* 0x000fc800000000ff */
[----:B-1----:R-:W-:Y:S01]  /*65bd0*/  PRMT R7, R6, 0x7610, R7 ;  /* 0x0000761006077816 */ /* 0x002fe20000000007 */
[----:B------:R-:W-:-:S06]  /*65be0*/  FMUL R6, R19, R2 ;  /* 0x0000000213067220 */ /* 0x000fcc0000400000 */
[----:B------:R0:W-:Y:S01]  /*65bf0*/  @P6 STG.E.U16 desc[UR46][R4.64+0x2b0], R7 ;  /* 0x0002b00704006986 */ /* 0x0001e2000c10152e */
[----:B------:R-:W-:-:S04]  /*65c00*/  ISETP.GT.AND P6, PT, R3, 0x159, PT ;  /* 0x000001590300780c */ /* 0x000fc80003fc4270 */
[----:B------:R-:W-:Y:S02]  /*65c10*/  ISETP.GT.AND P6, PT, R0, 0x100, P6 ;  /* 0x000001000000780c */ /* 0x000fe400037c4270 */
[----:B------:R-:W-:-:S04]  /*65c20*/  F2FP.F16.F32.PACK_AB R6, RZ, R6 ;  /* 0x00000006ff06723e */ /* 0x000fc800000000ff */
[----:B------:R-:W-:Y:S01]  /*65c30*/  PRMT R9, R6, 0x7610, R9 ;  /* 0x0000761006097816 */ /* 0x000fe20000000009 */
[----:B------:R-:W-:-:S06]  /*65c40*/  FMUL R6, R152, R2 ;  /* 0x0000000298067220 */ /* 0x000fcc0000400000 */
[----:B------:R1:W-:Y:S01]  /*65c50*/  @P6 STG.E.U16 desc[UR46][R4.64+0x2b2], R9 ;  /* 0x0002b20904006986 */ /* 0x0003e2000c10152e */
[----:B------:R-:W-:-:S04]  /*65c60*/  ISETP.GT.AND P6, PT, R3, 0x158, PT ;  /* 0x000001580300780c */ /* 0x000fc80003fc4270 */
[----:B------:R-:W-:Y:S02]  /*65c70*/  ISETP.GT.AND P6, PT, R0, 0x108, P6 ;  /* 0x000001080000780c */ /* 0x000fe400037c4270 */
[----:B------:R-:W-:-:S04]  /*65c80*/  F2FP.F16.F32.PACK_AB R6, RZ, R6 ;  /* 0x00000006ff06723e */ /* 0x000fc800000000ff */
[----:B--2---:R-:W-:Y:S01]  /*65c90*/  PRMT R10, R6, 0x7610, R10 ;  /* 0x00007610060a7816 */ /* 0x004fe2000000000a */
[----:B-----5:R-:W-:-:S06]  /*65ca0*/  FMUL R6, R153, R2 ;  /* 0x0000000299067220 */ /* 0x020fcc0000400000 */
[----:B------:R2:W-:Y:S01]  /*65cb0*/  @P6 STG.E.U16 desc[UR46][R20.64+0x2b0], R10 ;  /* 0x0002b00a14006986 */ /* 0x0005e2000c10152e */
[----:B------:R-:W-:-:S04]  /*65cc0*/  ISETP.GT.AND P6, PT, R3, 0x159, PT ;  /* 0x000001590300780c */ /* 0x000fc80003fc4270 */
[----:B------:R-:W-:Y:S02]  /*65cd0*/  ISETP.GT.AND P6, PT, R0, 0x108, P6 ;  /* 0x000001080000780c */ /* 0x000fe400037c4270 */
[----:B------:R-:W-:-:S04]  /*65ce0*/  F2FP.F16.F32.PACK_AB R6, RZ, R6 ;  /* 0x00000006ff06723e */ /* 0x000fc800000000ff */
[----:B0-----:R-:W-:Y:S01]  /*65cf0*/  PRMT R7, R6, 0x7610, R7 ;  /* 0x0000761006077816 */ /* 0x001fe20000000007 */
        /* <DEDUP_REMOVED lines=17> */
[----:B--2---:R-:W-:Y:S01]  /*65e10*/  PRMT R10, R6, 0x7610, R10 ;  /* 0x00007610060a7816 */ /* 0x004fe2000000000a */
[----:B------:R-:W-:-:S06]  /*65e20*/  FMUL R6, R161, R2 ;  /* 0x00000002a1067220 */ /* 0x000fcc0000400000 */
        /* <DEDUP_REMOVED lines=10> */
[----:B---3--:R-:W-:Y:S01]  /*65ed0*/  PRMT R8, R6, 0x7610, R8 ;  /* 0x0000761006087816 */ /* 0x008fe20000000008 */
        /* <DEDUP_REMOVED lines=380> */
[----:B------:R-:W-:Y:S02]  /*676a0*/  ISETP.GT.AND P6, PT, R0, 0x100, P5 ;  /* 0x000001000000780c */ /* 0x000fe40002fc4270 */
[----:B------:R-:W-:-:S04]  /*676b0*/  F2FP.F16.F32.PACK_AB R6, RZ, R6 ;  /* 0x00000006ff06723e */ /* 0x000fc800000000ff */
[----:B---3--:R-:W-:Y:S01]  /*676c0*/  PRMT R8, R6, 0x7610, R8 ;  /* 0x0000761006087816 */ /* 0x008fe20000000008 */
[----:B------:R-:W-:-:S06]  /*676d0*/  FMUL R6, R175, R2 ;  /* 0x00000002af067220 */ /* 0x000fcc0000400000 */
[----:B------:R3:W-:Y:S01]  /*676e0*/  @P6 STG.E.U16 desc[UR46][R4.64+0x3d0], R8 ;  /* 0x0003d00804006986 */ /* 0x0007e2000c10152e */
[----:B------:R-:W-:Y:S02]  /*676f0*/  ISETP.GT.AND P6, PT, R0, 0x100, P3 ;  /* 0x000001000000780c */ /* 0x000fe40001fc4270 */
[----:B------:R-:W-:-:S04]  /*67700*/  F2FP.F16.F32.PACK_AB R6, RZ, R6 ;  /* 0x00000006ff06723e */ /* 0x000fc800000000ff */
[----:B-1----:R-:W-:Y:S01]  /*67710*/  PRMT R9, R6, 0x7610, R9 ;  /* 0x0000761006097816 */ /* 0x002fe20000000009 */
[----:B------:R-:W-:-:S06]  /*67720*/  FMUL R6, R174, R2 ;  /* 0x00000002ae067220 */ /* 0x000fcc0000400000 */
[----:B------:R1:W-:Y:S01]  /*67730*/  @P6 STG.E.U16 desc[UR46][R4.64+0x3d2], R9 ;  /* 0x0003d20904006986 */ /* 0x0003e2000c10152e */
[----:B------:R-:W-:Y:S02]  /*67740*/  ISETP.GT.AND P6, PT, R0, 0x108, P5 ;  /* 0x000001080000780c */ /* 0x000fe40002fc4270 */
[----:B------:R-:W-:-:S04]  /*67750*/  F2FP.F16.F32.PACK_AB R6, RZ, R6 ;  /* 0x00000006ff06723e */ /* 0x000fc800000000ff */
[----:B--2---:R-:W-:Y:S01]  /*67760*/  PRMT R10, R6, 0x7610, R10 ;  /* 0x00007610060a7816 */ /* 0x004fe2000000000a */
[----:B------:R-:W-:-:S06]  /*67770*/  FMUL R6, R173, R2 ;  /* 0x00000002ad067220 */ /* 0x000fcc0000400000 */
[----:B------:R2:W-:Y:S01]  /*67780*/  @P6 STG.E.U16 desc[UR46][R20.64+0x3d0], R10 ;  /* 0x0003d00a14006986 */ /* 0x0005e2000c10152e */
        /* <DEDUP_REMOVED lines=41> */
[----:B------:R-:W-:Y:S01]  /*67a20*/  F2FP.F16.F32.PACK_AB R6, RZ, R6 ;  /* 0x00000006ff06723e */ /* 0x000fe200000000ff */
[----:B------:R-:W-:-:S10]  /*67a30*/  FMUL R24, R24, R2 ;  /* 0x0000000218187220 */ /* 0x000fd40000400000 */
[----:B------:R0:W-:Y:S01]  /*67a40*/  @P6 STG.E.U16 desc[UR46][R20.64+0x3f2], R6 ;  /* 0x0003f20614006986 */ /* 0x0001e2000c10152e */
[----:B------:R-:W-:-:S04]  /*67a50*/  ISETP.GT.AND P6, PT, R3, 0x100, PT ;  /* 0x000001000300780c */ /* 0x000fc80003fc4270 */
[----:B------:R-:W-:Y:S02]  /*67a60*/  ISETP.GT.AND P6, PT, R0, 0x180, P6 ;  /* 0x000001800000780c */ /* 0x000fe400037c4270 */
[----:B------:R-:W-:Y:S01]  /*67a70*/  F2FP.F16.F32.PACK_AB R24, RZ, R24 ;  /* 0x00000018ff18723e */ /* 0x000fe200000000ff */
[----:B------:R-:W-:Y:S02]  /*67a80*/  IMAD.MOV.U32 R12, RZ, RZ, R154 ;  /* 0x000000ffff0c7224 */ /* 0x000fe400078e009a */
[----:B------:R-:W-:-:S08]  /*67a90*/  FMUL R25, R25, R2 ;  /* 0x0000000219197220 */ /* 0x000fd00000400000 */
[----:B------:R0:W-:Y:S01]  /*67aa0*/  @P6 STG.E.U16 desc[UR46][R12.64+0x200], R24 ;  /* 0x000200180c006986 */ /* 0x0001e2000c10152e */
[----:B------:R-:W-:-:S04]  /*67ab0*/  ISETP.GT.AND P6, PT, R3, 0x101, PT ;  /* 0x000001010300780c */ /* 0x000fc80003fc4270 */
[----:B------:R-:W-:Y:S02]  /*67ac0*/  ISETP.GT.AND P6, PT, R0, 0x180, P6 ;  /* 0x000001800000780c */ /* 0x000fe400037c4270 */
[----:B------:R-:W-:Y:S01]  /*67ad0*/  F2FP.F16.F32.PACK_AB R25, RZ, R25 ;  /* 0x00000019ff19723e */ /* 0x000fe200000000ff */
[----:B------:R-:W-:-:S10]  /*67ae0*/  FMUL R26, R26, R2 ;  /* 0x000000021a1a7220 */ /* 0x000fd40000400000 */
        /* <DEDUP_REMOVED lines=571> */
[----:B------:R-:W-:Y:S02]  /*69ea0*/  ISETP.GT.AND P6, PT, R0, 0x180, P5 ;  /* 0x000001800000780c */ /* 0x000fe40002fc4270 */
[----:B------:R-:W-:Y:S01]  /*69eb0*/  F2FP.F16.F32.PACK_AB R140, RZ, R140 ;  /* 0x0000008cff8c723e */ /* 0x000fe200000000ff */
[----:B------:R-:W-:-:S10]  /*69ec0*/  FMUL R141, R141, R2 ;  /* 0x000000028d8d7220 */ /* 0x000fd40000400000 */
[----:B------:R0:W-:Y:S01]  /*69ed0*/  @P6 STG.E.U16 desc[UR46][R12.64+0x3d0], R140 ;  /* 0x0003d08c0c006986 */ /* 0x0001e2000c10152e */
[C---:B------:R-:W-:Y:S02]  /*69ee0*/  ISETP.GT.AND P6, PT, R0.reuse, 0x180, P3 ;  /* 0x000001800000780c */ /* 0x040fe40001fc4270 */
[----:B------:R-:W-:Y:S02]  /*69ef0*/  F2FP.F16.F32.PACK_AB R141, RZ, R141 ;  /* 0x0000008dff8d723e */ /* 0x000fe400000000ff */
[C---:B------:R-:W-:Y:S02]  /*69f00*/  ISETP.GT.AND P5, PT, R0.reuse, 0x188, P5 ;  /* 0x000001880000780c */ /* 0x040fe40002fa4270 */
[----:B------:R-:W-:Y:S01]  /*69f10*/  ISETP.GT.AND P3, PT, R0, 0x188, P3 ;  /* 0x000001880000780c */ /* 0x000fe20001f64270 */
[-C--:B------:R-:W-:Y:S01]  /*69f20*/  FMUL R142, R142, R2.reuse ;  /* 0x000000028e8e7220 */ /* 0x080fe20000400000 */
[-C--:B------:R-:W-:Y:S01]  /*69f30*/  FMUL R143, R143, R2.reuse ;  /* 0x000000028f8f7220 */ /* 0x080fe20000400000 */
[----:B------:R-:W-:-:S04]  /*69f40*/  FMUL R144, R144, R2 ;  /* 0x0000000290907220 */ /* 0x000fc80000400000 */
[----:B------:R0:W-:Y:S01]  /*69f50*/  @P6 STG.E.U16 desc[UR46][R12.64+0x3d2], R141 ;  /* 0x0003d28d0c006986 */ /* 0x0001e2000c10152e */
[C---:B------:R-:W-:Y:S02]  /*69f60*/  ISETP.GT.AND P6, PT, R0.reuse, 0x180, P0 ;  /* 0x000001800000780c */ /* 0x040fe400007c4270 */
[----:B------:R-:W-:Y:S02]  /*69f70*/  F2FP.F16.F32.PACK_AB R142, RZ, R142 ;  /* 0x0000008eff8e723e */ /* 0x000fe400000000ff */
[----:B------:R-:W-:Y:S02]  /*69f80*/  F2FP.F16.F32.PACK_AB R143, RZ, R143 ;  /* 0x0000008fff8f723e */ /* 0x000fe400000000ff */
[----:B------:R-:W-:Y:S02]  /*69f90*/  F2FP.F16.F32.PACK_AB R144, RZ, R144 ;  /* 0x00000090ff90723e */ /* 0x000fe400000000ff */
[C---:B------:R-:W-:Y:S01]  /*69fa0*/  ISETP.GT.AND P0, PT, R0.reuse, 0x188, P0 ;  /* 0x000001880000780c */ /* 0x040fe20000704270 */
[----:B------:R0:W-:Y:S01]  /*69fb0*/  @P5 STG.E.U16 desc[UR46][R14.64+0x3d0], R142 ;  /* 0x0003d08e0e005986 */ /* 0x0001e2000c10152e */
[----:B------:R-:W-:-:S03]  /*69fc0*/  ISETP.GT.AND P5, PT, R0, 0x180, P4 ;  /* 0x000001800000780c */ /* 0x000fc600027a4270 */
[----:B------:R0:W-:Y:S01]  /*69fd0*/  @P3 STG.E.U16 desc[UR46][R14.64+0x3d2], R143 ;  /* 0x0003d28f0e003986 */ /* 0x0001e2000c10152e */
[C---:B------:R-:W-:Y:S02]  /*69fe0*/  ISETP.GT.AND P4, PT, R0.reuse, 0x188, P4 ;  /* 0x000001880000780c */ /* 0x040fe40002784270 */
[C---:B------:R-:W-:Y:S01]  /*69ff0*/  ISETP.GT.AND P3, PT, R0.reuse, 0x180, P1 ;  /* 0x000001800000780c */ /* 0x040fe20000f64270 */
[-C--:B------:R-:W-:Y:S01]  /*6a000*/  FMUL R145, R145, R2.reuse ;  /* 0x0000000291917220 */ /* 0x080fe20000400000 */
[----:B------:R0:W-:Y:S01]  /*6a010*/  @P6 STG.E.U16 desc[UR46][R12.64+0x3e0], R144 ;  /* 0x0003e0900c006986 */ /* 0x0001e2000c10152e */
[C---:B------:R-:W-:Y:S02]  /*6a020*/  ISETP.GT.AND P6, PT, R0.reuse, 0x180, P2 ;  /* 0x000001800000780c */ /* 0x040fe400017c4270 */
[C---:B------:R-:W-:Y:S02]  /*6a030*/  ISETP.GT.AND P2, PT, R0.reuse, 0x188, P2 ;  /* 0x000001880000780c */ /* 0x040fe40001744270 */
[----:B------:R-:W-:Y:S01]  /*6a040*/  ISETP.GT.AND P1, PT, R0, 0x188, P1 ;  /* 0x000001880000780c */ /* 0x000fe20000f24270 */
[-C--:B------:R-:W-:Y:S01]  /*6a050*/  FMUL R146, R146, R2.reuse ;  /* 0x0000000292927220 */ /* 0x080fe20000400000 */
[-C--:B------:R-:W-:Y:S01]  /*6a060*/  FMUL R147, R147, R2.reuse ;  /* 0x0000000293937220 */ /* 0x080fe20000400000 */
[-C--:B------:R-:W-:Y:S01]  /*6a070*/  FMUL R148, R148, R2.reuse ;  /* 0x0000000294947220 */ /* 0x080fe20000400000 */
[-C--:B------:R-:W-:Y:S01]  /*6a080*/  FMUL R149, R149, R2.reuse ;  /* 0x0000000295957220 */ /* 0x080fe20000400000 */
[-C--:B------:R-:W-:Y:S01]  /*6a090*/  FMUL R150, R150, R2.reuse ;  /* 0x0000000296967220 */ /* 0x080fe20000400000 */
[----:B------:R-:W-:Y:S01]  /*6a0a0*/  FMUL R151, R151, R2 ;  /* 0x0000000297977220 */ /* 0x000fe20000400000 */
[----:B------:R-:W-:-:S02]  /*6a0b0*/  F2FP.F16.F32.PACK_AB R145, RZ, R145 ;  /* 0x00000091ff91723e */ /* 0x000fc400000000ff */
[----:B------:R-:W-:Y:S02]  /*6a0c0*/  F2FP.F16.F32.PACK_AB R146, RZ, R146 ;  /* 0x00000092ff92723e */ /* 0x000fe400000000ff */
[----:B------:R-:W-:Y:S02]  /*6a0d0*/  F2FP.F16.F32.PACK_AB R147, RZ, R147 ;  /* 0x00000093ff93723e */ /* 0x000fe400000000ff */
[----:B------:R-:W-:Y:S02]  /*6a0e0*/  F2FP.F16.F32.PACK_AB R148, RZ, R148 ;  /* 0x00000094ff94723e */ /* 0x000fe400000000ff */
[----:B------:R-:W-:Y:S02]  /*6a0f0*/  F2FP.F16.F32.PACK_AB R149, RZ, R149 ;  /* 0x00000095ff95723e */ /* 0x000fe400000000ff */
[----:B------:R-:W-:Y:S02]  /*6a100*/  F2FP.F16.F32.PACK_AB R150, RZ, R150 ;  /* 0x00000096ff96723e */ /* 0x000fe400000000ff */
[----:B------:R-:W-:Y:S01]  /*6a110*/  F2FP.F16.F32.PACK_AB R151, RZ, R151 ;  /* 0x00000097ff97723e */ /* 0x000fe200000000ff */
[----:B------:R0:W-:Y:S04]  /*6a120*/  @P5 STG.E.U16 desc[UR46][R12.64+0x3e2], R145 ;  /* 0x0003e2910c005986 */ /* 0x0001e8000c10152e */
[----:B------:R0:W-:Y:S04]  /*6a130*/  @P0 STG.E.U16 desc[UR46][R14.64+0x3e0], R146 ;  /* 0x0003e0920e000986 */ /* 0x0001e8000c10152e */
[----:B------:R0:W-:Y:S04]  /*6a140*/  @P4 STG.E.U16 desc[UR46][R14.64+0x3e2], R147 ;  /* 0x0003e2930e004986 */ /* 0x0001e8000c10152e */
[----:B------:R0:W-:Y:S04]  /*6a150*/  @P6 STG.E.U16 desc[UR46][R12.64+0x3f0], R148 ;  /* 0x0003f0940c006986 */ /* 0x0001e8000c10152e */
[----:B------:R0:W-:Y:S04]  /*6a160*/  @P3 STG.E.U16 desc[UR46][R12.64+0x3f2], R149 ;  /* 0x0003f2950c003986 */ /* 0x0001e8000c10152e */
[----:B------:R0:W-:Y:S04]  /*6a170*/  @P2 STG.E.U16 desc[UR46][R14.64+0x3f0], R150 ;  /* 0x0003f0960e002986 */ /* 0x0001e8000c10152e */
[----:B------:R0:W-:Y:S02]  /*6a180*/  @P1 STG.E.U16 desc[UR46][R14.64+0x3f2], R151 ;  /* 0x0003f2970e001986 */ /* 0x0001e4000c10152e */
.L_x_2072:
[----:B------:R-:W-:Y:S05]  /*6a190*/  BSYNC B0 ;  /* 0x0000000000007941 */ /* 0x000fea0003800000 */
.L_x_32:
[----:B0-----:R-:W2:Y:S04]  /*6a1a0*/  LDL.LU R5, [R1+0xe08] ;  /* 0x000e080001057983 */ /* 0x001ea80000300800 */
[----:B------:R-:W2:Y:S01]  /*6a1b0*/  LDL.LU R4, [R1+0xe0c] ;  /* 0x000e0c0001047983 */ /* 0x000ea20000300800 */
[----:B------:R-:W-:Y:S01]  /*6a1c0*/  ULDC UR4, c[0x0][0xc] ;  /* 0x0000030000047ab9 */ /* 0x000fe20000000800 */
[----:B------:R-:W-:Y:S01]  /*6a1d0*/  ULDC UR5, c[0x0][0x10] ;  /* 0x0000040000057ab9 */ /* 0x000fe20000000800 */
[----:B-----5:R-:W2:Y:S01]  /*6a1e0*/  LDC R3, c[0x0][0x14] ;  /* 0x00000500ff037b82 */ /* 0x020ea20000000800 */
[----:B------:R-:W-:Y:S01]  /*6a1f0*/  UIMAD.WIDE.U32 UR4, UR4, UR5, URZ ;  /* 0x00000005040472a5 */ /* 0x000fe2000f8e003f */
[----:B------:R-:W-:Y:S01]  /*6a200*/  PRMT R0, RZ, 0x7610, R0 ;  /* 0x00007610ff007816 */ /* 0x000fe20000000000 */
[----:B------:R-:W-:Y:S01]  /*6a210*/  UMOV UR41, 0xffffffff ;  /* 0xffffffff00297882 */ /* 0x000fe20000000000 */
[----:B------:R-:W-:-:S03]  /*6a220*/  UMOV UR42, 0xffffffff ;  /* 0xffffffff002a7882 */ /* 0x000fc60000000000 */
[----:B--2---:R-:W-:-:S04]  /*6a230*/  IMAD.WIDE.U32 R4, R3, UR4, R4 ;  /* 0x0000000403047c25 */ /* 0x004fc8000f8e0004 */
[----:B------:R-:W-:Y:S01]  /*6a240*/  IMAD R3, R3, UR5, RZ ;  /* 0x0000000503037c24 */ /* 0x000fe2000f8e02ff */
[----:B------:R-:W-:Y:S01]  /*6a250*/  ULDC.64 UR4, c[0x0][0x650] ;  /* 0x0001940000047ab9 */ /* 0x000fe20000000a00 */
[----:B------:R-:W-:Y:S01]  /*6a260*/  IMAD.MOV.U32 R7, RZ, RZ, R4 ;  /* 0x000000ffff077224 */ /* 0x000fe200078e0004 */
[----:B------:R-:W-:Y:S01]  /*6a270*/  ISETP.GE.U32.AND P0, PT, R4, UR4, PT ;  /* 0x0000000404007c0c */ /* 0x000fe2000bf06070 */
[----:B------:R-:W-:-:S05]  /*6a280*/  IMAD.IADD R6, R5, 0x1, R3 ;  /* 0x0000000105067824 */ /* 0x000fca00078e0203 */
[----:B------:R0:W-:Y:S01]  /*6a290*/  STL [R1+0xe08], R6 ;  /* 0x000e080601007387 */ /* 0x0001e20000100800 */
[----:B------:R-:W-:-:S03]  /*6a2a0*/  ISETP.GE.U32.AND.EX P0, PT, R6, UR5, PT, P0 ;  /* 0x0000000506007c0c */ /* 0x000fc6000bf06100 */
[----:B------:R0:W-:Y:S10]  /*6a2b0*/  STL [R1+0xe0c], R7 ;  /* 0x000e0c0701007387 */ /* 0x0001f40000100800 */
[----:B0-----:R-:W-:Y:S05]  /*6a2c0*/  @P0 BRA `(.L_x_2073) ;  /* 0x0000000400880947 */ /* 0x001fea0003800000 */
[----:B------:R-:W0:Y:S01]  /*6a2d0*/  S2UR UR6, SR_CTAID.X ;  /* 0x00000000000679c3 */ /* 0x000e220000002500 */
[----:B------:R-:W-:Y:S01]  /*6a2e0*/  ULDC.64 UR12, c[0x0][0x628] ;  /* 0x00018a00000c7ab9 */ /* 0x000fe20000000a00 */
[----:B------:R-:W-:Y:S01]  /*6a2f0*/  ULDC UR4, c[0x0][0x150] ;  /* 0x0000540000047ab9 */ /* 0x000fe20000000800 */
[----:B------:R-:W-:Y:S01]  /*6a300*/  ISETP.NE.U32.AND P0, PT, RZ, UR12, PT ;  /* 0x0000000cff007c0c */ /* 0x000fe2000bf05070 */
[----:B------:R-:W-:Y:S01]  /*6a310*/  ULDC UR15, c[0x0][0x630] ;  /* 0x00018c00000f7ab9 */ /* 0x000fe20000000800 */
[C---:B------:R-:W-:Y:S01]  /*6a320*/  R2UR UR16, R7.reuse ;  /* 0x00000000071072ca */ /* 0x040fe200000e0000 */
[----:B------:R-:W-:Y:S01]  /*6a330*/  ULDC UR19, c[0x0][0x154] ;  /* 0x0000550000137ab9 */ /* 0x000fe20000000800 */
[----:B------:R-:W-:Y:S01]  /*6a340*/  ISETP.NE.AND.EX P0, PT, RZ, UR13, PT, P0 ;  /* 0x0000000dff007c0c */ /* 0x000fe2000bf05300 */
[----:B------:R-:W2:Y:S01]  /*6a350*/  S2UR UR18, SR_CTAID.Y ;  /* 0x00000000001279c3 */ /* 0x000ea20000002600 */
[----:B------:R-:W-:Y:S02]  /*6a360*/  R2UR UR17, R6 ;  /* 0x00000000061172ca */ /* 0x000fe400000e0000 */
[----:B------:R-:W-:-:S02]  /*6a370*/  R2UR UR10, R7 ;  /* 0x00000000070a72ca */ /* 0x000fc400000e0000 */
[----:B------:R-:W-:Y:S02]  /*6a380*/  R2UR UR11, R6 ;  /* 0x00000000060b72ca */ /* 0x000fe400000e0000 */
[----:B0-----:R-:W-:-:S05]  /*6a390*/  I2FP.F32.U32 R0, UR6 ;  /* 0x0000000600007c45 */ /* 0x001fca0008201000 */
[----:B------:R-:W-:-:S04]  /*6a3a0*/  FMUL R0, R0, UR4 ;  /* 0x0000000400007c20 */ /* 0x000fc80008400000 */
[----:B------:R0:W0:Y:S01]  /*6a3b0*/  F2I.U32.TRUNC.NTZ R3, R0 ;  /* 0x0000000000037305 */ /* 0x000022000020f000 */
[----:B--2---:R-:W-:Y:S05]  /*6a3c0*/  @!P0 BRA `(.L_x_2074) ;  /* 0x0000000000308947 */ /* 0x004fea0003800000 */
        /* <DEDUP_REMOVED lines=12> */
.L_x_2074:
[----:B------:R-:W-:Y:S01]  /*6a490*/  USHF.R.U64 UR42, UR10, UR15, UR11 ;  /* 0x0000000f0a2a7299 */ /* 0x000fe2000800120b */
[----:B0-----:R-:W-:Y:S01]  /*6a4a0*/  I2FP.F32.U32 R0, UR18 ;  /* 0x0000001200007c45 */ /* 0x001fe20008201000 */
[----:B------:R-:W-:Y:S02]  /*6a4b0*/  USHF.R.U32.HI UR4, URZ, UR15, UR11 ;  /* 0x0000000f3f047299 */ /* 0x000fe4000801160b */
[----:B------:R-:W-:Y:S02]  /*6a4c0*/  UIADD3 UR10, UP0, URZ, -UR42, URZ ;  /* 0x8000002a3f0a7290 */ /* 0x000fe4000ff1e03f */
[----:B------:R-:W-:Y:S01]  /*6a4d0*/  FMUL R0, R0, UR19 ;  /* 0x0000001300007c20 */ /* 0x000fe20008400000 */
[----:B------:R-:W-:Y:S01]  /*6a4e0*/  ULDC.64 UR12, c[0x0][0x620] ;  /* 0x00018800000c7ab9 */ /* 0x000fe20000000a00 */
[----:B------:R-:W-:Y:S01]  /*6a4f0*/  UIADD3.X UR4, URZ, ~UR4, URZ, UP0, !UPT ;  /* 0x800000043f047290 */ /* 0x000fe200087fe43f */
[----:B------:R-:W-:Y:S01]  /*6a500*/  UMOV UR8, UR16 ;  /* 0x0000001000087c82 */ /* 0x000fe20008000000 */
[----:B------:R-:W-:-:S02]  /*6a510*/  UMOV UR9, UR17 ;  /* 0x0000001100097c82 */ /* 0x000fc40008000000 */
[----:B------:R-:W-:Y:S01]  /*6a520*/  UIMAD UR4, UR4, UR12, URZ ;  /* 0x0000000c040472a4 */ /* 0x000fe2000f8e023f */
[----:B------:R-:W0:Y:S01]  /*6a530*/  F2I.U32.TRUNC.NTZ R0, R0 ;  /* 0x0000000000007305 */ /* 0x000e22000020f000 */
[----:B------:R-:W-:Y:S01]  /*6a540*/  UIMAD.WIDE.U32 UR8, UR10, UR12, UR8 ;  /* 0x0000000c0a0872a5 */ /* 0x000fe2000f8e0008 */
[----:B------:R-:W-:Y:S01]  /*6a550*/  R2UR UR12, R3 ;  /* 0x00000000030c72ca */ /* 0x000fe200000e0000 */
[----:B------:R-:W-:Y:S01]  /*6a560*/  UIMAD UR10, UR10, UR13, UR4 ;  /* 0x0000000d0a0a72a4 */ /* 0x000fe2000f8e0204 */
[----:B------:R-:W-:Y:S01]  /*6a570*/  ULDC UR11, c[0x0][0x618] ;  /* 0x00018600000b7ab9 */ /* 0x000fe20000000800 */
[----:B------:R-:W-:Y:S02]  /*6a580*/  ULDC UR21, c[0x0][0x658] ;  /* 0x0001960000157ab9 */ /* 0x000fe40000000800 */
[----:B------:R-:W-:Y:S01]  /*6a590*/  UIADD3 UR9, UR9, UR10, URZ ;  /* 0x0000000a09097290 */ /* 0x000fe2000fffe03f */
[----:B------:R-:W-:Y:S01]  /*6a5a0*/  UMOV UR15, 0xffffffff ;  /* 0xffffffff000f7882 */ /* 0x000fe20000000000 */
[----:B------:R-:W-:Y:S01]  /*6a5b0*/  ULDC.64 UR4, c[0x0][0x640] ;  /* 0x0001900000047ab9 */ /* 0x000fe20000000a00 */
[----:B------:R-:W-:Y:S01]  /*6a5c0*/  USHF.L.U32 UR15, UR15, UR21, URZ ;  /* 0x000000150f0f7299 */ /* 0x000fe2000800063f */
[----:B------:R-:W-:Y:S01]  /*6a5d0*/  ISETP.NE.U32.AND P0, PT, RZ, UR4, PT ;  /* 0x00000004ff007c0c */ /* 0x000fe2000bf05070 */
[----:B------:R-:W-:-:S02]  /*6a5e0*/  USHF.R.U64 UR16, UR8, UR11, UR9 ;  /* 0x0000000b08107299 */ /* 0x000fc40008001209 */
[----:B------:R-:W-:Y:S01]  /*6a5f0*/  USHF.R.U32.HI UR8, URZ, UR11, UR9 ;  /* 0x0000000b3f087299 */ /* 0x000fe20008011609 */
[----:B0-----:R-:W-:Y:S01]  /*6a600*/  R2UR UR14, R0 ;  /* 0x00000000000e72ca */ /* 0x001fe200000e0000 */
[----:B------:R-:W-:Y:S01]  /*6a610*/  ULDC UR17, c[0x0][0x608] ;  /* 0x0001820000117ab9 */ /* 0x000fe20000000800 */
[----:B------:R-:W-:Y:S01]  /*6a620*/  ULOP3.LUT UR40, URZ, UR15, URZ, 0x33, !UPT ;  /* 0x0000000f3f287292 */ /* 0x000fe2000f8e333f */
[----:B------:R-:W-:Y:S01]  /*6a630*/  ISETP.NE.AND.EX P0, PT, RZ, UR5, PT, P0 ;  /* 0x00000005ff007c0c */ /* 0x000fe2000bf05300 */
[----:B------:R-:W-:Y:S02]  /*6a640*/  USHF.R.U64 UR15, UR16, UR17, UR8 ;  /* 0x00000011100f7299 */ /* 0x000fe40008001208 */
[----:B------:R-:W-:Y:S02]  /*6a650*/  USHF.R.U32.HI UR8, URZ, UR17, UR8 ;  /* 0x000000113f087299 */ /* 0x000fe40008011608 */
[----:B------:R-:W-:Y:S02]  /*6a660*/  UIADD3 UR12, -UR12, URZ, URZ ;  /* 0x0000003f0c0c7290 */ /* 0x000fe4000fffe13f */
[----:B------:R-:W-:Y:S01]  /*6a670*/  USHF.R.U64 UR17, UR15, UR21, UR8 ;  /* 0x000000150f117299 */ /* 0x000fe20008001208 */
[----:B------:R-:W-:Y:S01]  /*6a680*/  UMOV UR19, 0x1 ;  /* 0x0000000100137882 */ /* 0x000fe20000000000 */
[----:B------:R-:W-:Y:S01]  /*6a690*/  ULDC UR13, c[0x0][0x144] ;  /* 0x00005100000d7ab9 */ /* 0x000fe20000000800 */
[----:B------:R-:W-:Y:S01]  /*6a6a0*/  ULDC UR7, c[0x0][0x600] ;  /* 0x0001800000077ab9 */ /* 0x000fe20000000800 */
[----:B------:R-:W-:-:S02]  /*6a6b0*/  USHF.L.U32 UR24, UR19, UR21, URZ ;  /* 0x0000001513187299 */ /* 0x000fc4000800063f */
[----:B------:R-:W-:Y:S02]  /*6a6c0*/  USHF.R.U32.HI UR8, URZ, UR21, UR8 ;  /* 0x000000153f087299 */ /* 0x000fe40008011608 */
[----:B------:R-:W-:Y:S02]  /*6a6d0*/  UIMAD UR21, UR13, UR12, UR6 ;  /* 0x0000000c0d1572a4 */ /* 0x000fe4000f8e0206 */
[----:B------:R-:W-:Y:S02]  /*6a6e0*/  UIADD3 UR20, UR7, -0x1, URZ ;  /* 0xffffffff07147890 */ /* 0x000fe4000fffe03f */
[----:B------:R-:W-:Y:S01]  /*6a6f0*/  UIADD3 UR19, -UR14, URZ, URZ ;  /* 0x0000003f0e137290 */ /* 0x000fe2000fffe13f */
[----:B------:R-:W-:Y:S01]  /*6a700*/  ULDC UR25, c[0x0][0x148] ;  /* 0x0000520000197ab9 */ /* 0x000fe20000000800 */
[----:B------:R-:W-:Y:S01]  /*6a710*/  ULDC UR22, c[0x0][0x648] ;  /* 0x0001920000167ab9 */ /* 0x000fe20000000800 */
[----:B------:R-:W-:Y:S01]  /*6a720*/  ULDC UR23, c[0x0][0x638] ;  /* 0x00018e0000177ab9 */ /* 0x000fe20000000800 */
        /* <DEDUP_REMOVED lines=14> */
.L_x_2075:
[----:B------:R-:W-:Y:S01]  /*6a810*/  UISETP.NE.AND UP0, UPT, UR39, URZ, UPT ;  /* 0x0000003f2700728c */ /* 0x000fe2000bf05270 */
[----:B------:R-:W-:Y:S01]  /*6a820*/  IMAD.MOV.U32 R0, RZ, RZ, 0x1 ;  /* 0x00000001ff007424 */ /* 0x000fe200078e00ff */
[----:B------:R-:W-:Y:S02]  /*6a830*/  USHF.R.U64 UR4, UR6, UR22, UR8 ;  /* 0x0000001606047299 */ /* 0x000fe40008001208 */
[----:B------:R-:W-:Y:S02]  /*6a840*/  ULOP3.LUT UR40, UR15, UR40, URZ, 0xc0, !UPT ;  /* 0x000000280f287292 */ /* 0x000fe4000f8ec03f */
[----:B------:R-:W-:Y:S02]  /*6a850*/  UIADD3 UR5, -UR4, URZ, URZ ;  /* 0x0000003f04057290 */ /* 0x000fe4000fffe13f */
[----:B------:R-:W-:Y:S02]  /*6a860*/  UIMAD UR40, UR24, UR4, UR40 ;  /* 0x00000004182872a4 */ /* 0x000fe4000f8e0228 */
[----:B------:R-:W-:-:S02]  /*6a870*/  ULOP3.LUT UR16, UR16, UR20, URZ, 0xc0, !UPT ;  /* 0x0000001410107292 */ /* 0x000fc4000f8ec03f */
[----:B------:R-:W-:Y:S02]  /*6a880*/  @UP0 UIMAD UR21, UR25, UR19, UR18 ;  /* 0x00000013191502a4 */ /* 0x000fe4000f8e0212 */
[----:B------:R-:W-:-:S03]  /*6a890*/  UIMAD UR4, UR5, UR23, UR17 ;  /* 0x00000017050472a4 */ /* 0x000fc6000f8e0211 */
[----:B------:R-:W-:Y:S01]  /*6a8a0*/  ULDC UR5, c[0x0][0x610] ;  /* 0x0001840000057ab9 */ /* 0x000fe20000000800 */
[----:B------:R-:W-:Y:S02]  /*6a8b0*/  UIMAD UR4, UR4, UR7, UR16 ;  /* 0x00000007040472a4 */ /* 0x000fe4000f8e0210 */
[----:B------:R-:W-:-:S04]  /*6a8c0*/  UIMAD UR40, UR40, UR5, UR21 ;  /* 0x00000005282872a4 */ /* 0x000fc8000f8e0215 */
[----:B------:R-:W-:Y:S02]  /*6a8d0*/  USEL UR41, UR4, UR40, !UP0 ;  /* 0x0000002804297287 */ /* 0x000fe4000c000000 */
[----:B------:R-:W-:-:S12]  /*6a8e0*/  USEL UR40, UR40, UR4, !UP0 ;  /* 0x0000000428287287 */ /* 0x000fd8000c000000 */
.L_x_2073:
[----:B------:R-:W-:-:S13]  /*6a8f0*/  LOP3.LUT P0, RZ, R0, 0xff, RZ, 0xc0, !PT ;  /* 0x000000ff00ff7812 */ /* 0x000fda000780c0ff */
[----:B------:R-:W-:Y:S05]  /*6a900*/  @P0 BRA `(.L_x_2076) ;  /* 0xfffff96800a80947 */ /* 0x000fea000383ffff */
[----:B------:R-:W-:Y:S05]  /*6a910*/  EXIT ;  /* 0x000000000000794d */ /* 0x000fea0003800000 */
.L_x_7:
[----:B------:R-:W2:Y:S01]  /*6a920*/  LDL R4, [R1+0xe0c] ;  /* 0x000e0c0001047983 */ /* 0x000ea20000100800 */
[----:B------:R-:W-:-:S03]  /*6a930*/  ULDC.64 UR4, c[0x0][0x650] ;  /* 0x0001940000047ab9 */ /* 0x000fc60000000a00 */
[----:B------:R-:W3:Y:S01]  /*6a940*/  LDL R2, [R1+0xe08] ;  /* 0x000e080001027983 */ /* 0x000ee20000100800 */
[----:B0-----:R-:W-:Y:S01]  /*6a950*/  PRMT R0, RZ, 0x7610, R0 ;  /* 0x00007610ff007816 */ /* 0x001fe20000000000 */
[----:B------:R-:W-:Y:S02]  /*6a960*/  IMAD.MOV.U32 R5, RZ, RZ, -0x1 ;  /* 0xffffffffff057424 */ /* 0x000fe400078e00ff */
[----:B------:R-:W-:Y:S02]  /*6a970*/  IMAD.MOV.U32 R3, RZ, RZ, -0x1 ;  /* 0xffffffffff037424 */ /* 0x000fe400078e00ff */
[----:B------:R-:W-:Y:S01]  /*6a980*/  IMAD.MOV.U32 R11, RZ, RZ, -0x1 ;  /* 0xffffffffff0b7424 */ /* 0x000fe200078e00ff */
[----:B--2---:R-:W-:-:S04]  /*6a990*/  ISETP.GE.U32.AND P0, PT, R4, UR4, PT ;  /* 0x0000000404007c0c */ /* 0x004fc8000bf06070 */
[----:B---3--:R-:W-:-:S13]  /*6a9a0*/  ISETP.GE.U32.AND.EX P0, PT, R2, UR5, PT, P0 ;  /* 0x0000000502007c0c */ /* 0x008fda000bf06100 */
        /* <DEDUP_REMOVED lines=21> */
.L_x_2078:
[----:B------:R-:W-:Y:S01]  /*6ab00*/  USHF.R.U64 UR4, UR14, UR19, UR15 ;  /* 0x000000130e047299 */ /* 0x000fe2000800120f */
[----:B------:R-:W-:Y:S01]  /*6ab10*/  R2UR UR7, R2 ;  /* 0x00000000020772ca */ /* 0x000fe200000e0000 */
[----:B------:R-:W-:Y:S02]  /*6ab20*/  USHF.R.U32.HI UR5, URZ, UR19, UR15 ;  /* 0x000000133f057299 */ /* 0x000fe4000801160f */
[----:B------:R-:W-:Y:S01]  /*6ab30*/  UIADD3 UR13, UP0, URZ, -UR4, URZ ;  /* 0x800000043f0d7290 */ /* 0x000fe2000ff1e03f */
[----:B------:R-:W-:Y:S01]  /*6ab40*/  ULDC.64 UR14, c[0x0][0x620] ;  /* 0x00018800000e7ab9 */ /* 0x000fe20000000a00 */
[----:B------:R-:W-:Y:S02]  /*6ab50*/  UMOV UR6, UR20 ;  /* 0x0000001400067c82 */ /* 0x000fe40008000000 */
[----:B------:R-:W-:Y:S02]  /*6ab60*/  UIADD3.X UR5, URZ, ~UR5, URZ, UP0, !UPT ;  /* 0x800000053f057290 */ /* 0x000fe400087fe43f */
[----:B------:R-:W-:-:S02]  /*6ab70*/  UISETP.NE.AND UP1, UPT, UR39, URZ, UPT ;  /* 0x0000003f2700728c */ /* 0x000fc4000bf25270 */
[----:B------:R-:W-:Y:S02]  /*6ab80*/  UIMAD UR5, UR5, UR14, URZ ;  /* 0x0000000e050572a4 */ /* 0x000fe4000f8e023f */
[----:B------:R-:W-:Y:S02]  /*6ab90*/  UIMAD.WIDE.U32 UR6, UR13, UR14, UR6 ;  /* 0x0000000e0d0672a5 */ /* 0x000fe4000f8e0006 */
[----:B------:R-:W-:Y:S01]  /*6aba0*/  UIMAD UR5, UR13, UR15, UR5 ;  /* 0x0000000f0d0572a4 */ /* 0x000fe2000f8e0205 */
[----:B------:R-:W-:Y:S02]  /*6abb0*/  ULDC UR14, c[0x0][0x608] ;  /* 0x00018200000e7ab9 */ /* 0x000fe40000000800 */
[----:B------:R-:W-:Y:S01]  /*6abc0*/  ULDC UR13, c[0x0][0x618] ;  /* 0x00018600000d7ab9 */ /* 0x000fe20000000800 */
[----:B------:R-:W-:Y:S01]  /*6abd0*/  UIADD3 UR5, UR7, UR5, URZ ;  /* 0x0000000507057290 */ /* 0x000fe2000fffe03f */
[----:B------:R-:W-:Y:S01]  /*6abe0*/  ULDC UR22, c[0x0][0x658] ;  /* 0x0001960000167ab9 */ /* 0x000fe20000000800 */
[----:B------:R-:W-:-:S02]  /*6abf0*/  @UP1 UIMAD UR8, UR11, UR12, UR10 ;  /* 0x0000000c0b0812a4 */ /* 0x000fc4000f8e020a */
[----:B------:R-:W-:Y:S02]  /*6ac00*/  USHF.R.U64 UR17, UR6, UR13, UR5 ;  /* 0x0000000d06117299 */ /* 0x000fe40008001205 */
[----:B------:R-:W-:Y:S01]  /*6ac10*/  USHF.R.U32.HI UR5, URZ, UR13, UR5 ;  /* 0x0000000d3f057299 */ /* 0x000fe20008011605 */
[----:B------:R-:W-:Y:S01]  /*6ac20*/  ULDC.64 UR6, c[0x0][0x640] ;  /* 0x0001900000067ab9 */ /* 0x000fe20000000a00 */
[----:B------:R-:W-:Y:S01]  /*6ac30*/  UMOV UR10, 0xffffffff ;  /* 0xffffffff000a7882 */ /* 0x000fe20000000000 */
[----:B------:R-:W-:Y:S01]  /*6ac40*/  ISETP.NE.U32.AND P0, PT, RZ, UR6, PT ;  /* 0x00000006ff007c0c */ /* 0x000fe2000bf05070 */
[----:B------:R-:W-:Y:S02]  /*6ac50*/  USHF.R.U64 UR18, UR17, UR14, UR5 ;  /* 0x0000000e11127299 */ /* 0x000fe40008001205 */
[----:B------:R-:W-:Y:S01]  /*6ac60*/  USHF.R.U32.HI UR5, URZ, UR14, UR5 ;  /* 0x0000000e3f057299 */ /* 0x000fe20008011605 */
[----:B------:R-:W-:Y:S01]  /*6ac70*/  ISETP.NE.AND.EX P0, PT, RZ, UR7, PT, P0 ;  /* 0x00000007ff007c0c */ /* 0x000fe2000bf05300 */
[----:B------:R-:W-:-:S02]  /*6ac80*/  USHF.L.U32 UR11, UR10, UR22, URZ ;  /* 0x000000160a0b7299 */ /* 0x000fc4000800063f */
[----:B------:R-:W-:Y:S01]  /*6ac90*/  USHF.R.U64 UR19, UR18, UR22, UR5 ;  /* 0x0000001612137299 */ /* 0x000fe20008001205 */
[----:B------:R-:W-:Y:S01]  /*6aca0*/  ULDC UR20, c[0x0][0x600] ;  /* 0x0001800000147ab9 */ /* 0x000fe20000000800 */
[----:B------:R-:W-:Y:S02]  /*6acb0*/  USHF.R.U32.HI UR10, URZ, UR22, UR5 ;  /* 0x000000163f0a7299 */ /* 0x000fe40008011605 */
[----:B------:R-:W-:Y:S02]  /*6acc0*/  UIADD3 UR21, UR20, -0x1, URZ ;  /* 0xffffffff14157890 */ /* 0x000fe4000fffe03f */
[----:B------:R-:W-:Y:S01]  /*6acd0*/  ULOP3.LUT UR26, URZ, UR11, URZ, 0x33, !UPT ;  /* 0x0000000b3f1a7292 */ /* 0x000fe2000f8e333f */
        /* <DEDUP_REMOVED lines=17> */
.L_x_2079:
[----:B------:R-:W-:Y:S01]  /*6adf0*/  USHF.R.U64 UR6, UR5, UR23, UR10 ;  /* 0x0000001705067299 */ /* 0x000fe2000800120a */
[----:B------:R-:W-:Y:S01]  /*6ae00*/  IMAD.MOV.U32 R0, RZ, RZ, 0x1 ;  /* 0x00000001ff007424 */ /* 0x000fe200078e00ff */
[----:B------:R-:W-:Y:S01]  /*6ae10*/  USHF.L.U32 UR25, UR25, UR22, URZ ;  /* 0x0000001619197299 */ /* 0x000fe2000800063f */
[----:B------:R-:W-:Y:S01]  /*6ae20*/  IMAD.U32 R11, RZ, RZ, UR4 ;  /* 0x00000004ff0b7e24 */ /* 0x000fe2000f8e00ff */
[----:B------:R-:W-:Y:S02]  /*6ae30*/  ULOP3.LUT UR5, UR18, UR26, URZ, 0xc0, !UPT ;  /* 0x0000001a12057292 */ /* 0x000fe4000f8ec03f */
[----:B------:R-:W-:Y:S02]  /*6ae40*/  UIADD3 UR7, -UR6, URZ, URZ ;  /* 0x0000003f06077290 */ /* 0x000fe4000fffe13f */
[----:B------:R-:W-:Y:S02]  /*6ae50*/  UIMAD UR6, UR25, UR6, UR5 ;  /* 0x00000006190672a4 */ /* 0x000fe4000f8e0205 */
[----:B------:R-:W-:-:S02]  /*6ae60*/  ULOP3.LUT UR17, UR17, UR21, URZ, 0xc0, !UPT ;  /* 0x0000001511117292 */ /* 0x000fc4000f8ec03f */
[----:B------:R-:W-:Y:S02]  /*6ae70*/  UIMAD UR5, UR7, UR24, UR19 ;  /* 0x00000018070572a4 */ /* 0x000fe4000f8e0213 */
[----:B------:R-:W-:Y:S01]  /*6ae80*/  UISETP.NE.AND UP0, UPT, UR39, URZ, UPT ;  /* 0x0000003f2700728c */ /* 0x000fe2000bf05270 */
[----:B------:R-:W-:Y:S01]  /*6ae90*/  ULDC UR7, c[0x0][0x610] ;  /* 0x0001840000077ab9 */ /* 0x000fe20000000800 */
[----:B------:R-:W-:Y:S02]  /*6aea0*/  UIMAD UR5, UR5, UR20, UR17 ;  /* 0x00000014050572a4 */ /* 0x000fe4000f8e0211 */
[----:B------:R-:W-:-:S04]  /*6aeb0*/  UIMAD UR8, UR6, UR7, UR8 ;  /* 0x00000007060872a4 */ /* 0x000fc8000f8e0208 */
[----:B------:R-:W-:Y:S02]  /*6aec0*/  USEL UR6, UR5, UR8, !UP0 ;  /* 0x0000000805067287 */ /* 0x000fe4000c000000 */
[----:B------:R-:W-:-:S04]  /*6aed0*/  USEL UR8, UR8, UR5, !UP0 ;  /* 0x0000000508087287 */ /* 0x000fc8000c000000 */
[----:B------:R-:W-:Y:S02]  /*6aee0*/  IMAD.U32 R3, RZ, RZ, UR6 ;  /* 0x00000006ff037e24 */ /* 0x000fe4000f8e00ff */
[----:B------:R-:W-:-:S07]  /*6aef0*/  IMAD.U32 R5, RZ, RZ, UR8 ;  /* 0x00000008ff057e24 */ /* 0x000fce000f8e00ff */
.L_x_2077:
[----:B------:R-:W-:-:S08]  /*6af00*/  NOP ;  /* 0x0000000000007918 */ /* 0x000fd00000000000 */
[----:B-1----:R-:W0:-:S00]  /*6af10*/  USETMAXREG.DEALLOC.CTAPOOL 0x18 ;  /* 0x00000018000079c8 */ /* 0x002e0000080e0500 */
[----:B------:R-:W-:-:S13]  /*6af20*/  ISETP.NE.AND P0, PT, RZ, UR9, PT ;  /* 0x00000009ff007c0c */ /* 0x000fda000bf05270 */
[----:B------:R-:W-:Y:S05]  /*6af30*/  @P0 EXIT ;  /* 0x000000000000094d */ /* 0x000fea0003800000 */
[----:B0-----:R-:W-:Y:S01]  /*6af40*/  LOP3.LUT P0, RZ, R0, 0xff, RZ, 0xc0, !PT ;  /* 0x000000ff00ff7812 */ /* 0x001fe2000780c0ff */
[----:B------:R-:W-:Y:S02]  /*6af50*/  IMAD.MOV.U32 R6, RZ, RZ, 0x1 ;  /* 0x00000001ff067424 */ /* 0x000fe400078e00ff */
[----:B------:R-:W-:-:S10]  /*6af60*/  IMAD.MOV.U32 R7, RZ, RZ, RZ ;  /* 0x000000ffff077224 */ /* 0x000fd400078e00ff */
[----:B------:R-:W-:Y:S05]  /*6af70*/  @!P0 BRA `(.L_x_2080) ;  /* 0x0000000c00708947 */ /* 0x000fea0003800000 */
[----:B------:R-:W0:Y:S01]  /*6af80*/  LDC R0, c[0x0][0x28c] ;  /* 0x0000a300ff007b82 */ /* 0x000e220000000800 */
[----:B------:R-:W1:Y:S01]  /*6af90*/  S2R R9, SR_CgaCtaId ;  /* 0x0000000000097919 */ /* 0x000e620000008800 */
[----:B------:R-:W-:Y:S01]  /*6afa0*/  ULDC UR5, c[0x0][0x658] ;  /* 0x0001960000057ab9 */ /* 0x000fe20000000800 */
[----:B------:R-:W-:Y:S01]  /*6afb0*/  UMOV UR7, 0xffffffff ;  /* 0xffffffff00077882 */ /* 0x000fe20000000000 */
[----:B------:R-:W-:Y:S01]  /*6afc0*/  ULDC UR6, c[0x0][0xc] ;  /* 0x0000030000067ab9 */ /* 0x000fe20000000800 */
[----:B------:R-:W-:Y:S01]  /*6afd0*/  USHF.L.U32 UR9, UR7, UR5, URZ ;  /* 0x0000000507097299 */ /* 0x000fe2000800063f */
[----:B------:R-:W-:Y:S01]  /*6afe0*/  BSSY B0, `(.L_x_2080) ;  /* 0x00000d5000007945 */ /* 0x000fe20003800000 */
[----:B------:R-:W-:Y:S01]  /*6aff0*/  UMOV UR8, 0x1 ;  /* 0x0000000100087882 */ /* 0x000fe20000000000 */
[----:B------:R-:W-:Y:S01]  /*6b000*/  ULDC UR7, c[0x0][0x10] ;  /* 0x0000040000077ab9 */ /* 0x000fe20000000800 */
[----:B------:R-:W-:Y:S01]  /*6b010*/  USHF.L.U32 UR5, UR8, UR5, URZ ;  /* 0x0000000508057299 */ /* 0x000fe2000800063f */
[----:B------:R-:W-:Y:S01]  /*6b020*/  IMAD.MOV.U32 R8, RZ, RZ, 0x1 ;  /* 0x00000001ff087424 */ /* 0x000fe200078e00ff */
[----:B------:R-:W-:Y:S01]  /*6b030*/  UIMAD.WIDE.U32 UR6, UR6, UR7, URZ ;  /* 0x00000007060672a5 */ /* 0x000fe2000f8e003f */
[----:B------:R-:W-:Y:S01]  /*6b040*/  IMAD.MOV.U32 R6, RZ, RZ, 0x1 ;  /* 0x00000001ff067424 */ /* 0x000fe200078e00ff */
[----:B------:R-:W-:Y:S01]  /*6b050*/  ULDC UR8, c[0x0][0x14] ;  /* 0x0000050000087ab9 */ /* 0x000fe20000000800 */
[----:B------:R-:W-:Y:S01]  /*6b060*/  ULDC UR4, c[0x0][0x600] ;  /* 0x0001800000047ab9 */ /* 0x000fe20000000800 */
[----:B------:R-:W-:-:S02]  /*6b070*/  UIMAD.WIDE.U32 UR20, UR6, UR8, URZ ;  /* 0x00000008061472a5 */ /* 0x000fc4000f8e003f */
[----:B------:R-:W-:Y:S02]  /*6b080*/  UIMAD UR7, UR7, UR8, URZ ;  /* 0x00000008070772a4 */ /* 0x000fe4000f8e023f */
[----:B------:R-:W-:Y:S02]  /*6b090*/  ULOP3.LUT UR24, UR38, 0x2, URZ, 0xfc, !UPT ;  /* 0x0000000226187892 */ /* 0x000fe4000f8efc3f */
[----:B------:R-:W-:Y:S02]  /*6b0a0*/  UIADD3 UR4, UR4, -0x1, URZ ;  /* 0xffffffff04047890 */ /* 0x000fe4000fffe03f */
[----:B------:R-:W-:Y:S01]  /*6b0b0*/  ULOP3.LUT UR6, URZ, UR9, URZ, 0x33, !UPT ;  /* 0x000000093f067292 */ /* 0x000fe2000f8e333f */
[----:B0-----:R-:W-:Y:S01]  /*6b0c0*/  VIADD R0, R0, 0x1f ;  /* 0x0000001f00007836 */ /* 0x001fe20000000000 */
[----:B------:R-:W-:Y:S01]  /*6b0d0*/  UIADD3 UR7, UR21, UR7, URZ ;  /* 0x0000000715077290 */ /* 0x000fe2000fffe03f */
[----:B------:R-:W-:-:S03]  /*6b0e0*/  ULDC.64 UR22, c[0x0][0x198] ;  /* 0x0000660000167ab9 */ /* 0x000fc60000000a00 */
[----:B------:R-:W-:-:S04]  /*6b0f0*/  SHF.R.S32.HI R7, RZ, 0x1f, R0 ;  /* 0x0000001fff077819 */ /* 0x000fc80000011400 */
[----:B------:R-:W-:Y:S01]  /*6b100*/  LEA.HI R0, R7, R0, RZ, 0x5 ;  /* 0x0000000007007211 */ /* 0x000fe200078f28ff */
[C---:B-1----:R-:W-:Y:S02]  /*6b110*/  IMAD.SHL.U32 R16, R9.reuse, 0x100, RZ ;  /* 0x0000010009107824 */ /* 0x042fe400078e00ff */
[----:B------:R-:W-:Y:S01]  /*6b120*/  IMAD.SHL.U32 R9, R9, 0x2000, RZ ;  /* 0x0000200009097824 */ /* 0x000fe200078e00ff */
[----:B------:R-:W-:Y:S01]  /*6b130*/  SHF.R.S32.HI R0, RZ, 0x5, R0 ;  /* 0x00000005ff007819 */ /* 0x000fe20000011400 */
[----:B------:R-:W-:Y:S01]  /*6b140*/  IMAD.MOV.U32 R7, RZ, RZ, RZ ;  /* 0x000000ffff077224 */ /* 0x000fe200078e00ff */
[----:B------:R-:W-:Y:S02]  /*6b150*/  LOP3.LUT R16, R16, 0x100, RZ, 0xc0, !PT ;  /* 0x0000010010107812 */ /* 0x000fe400078ec0ff */
[----:B------:R-:W-:Y:S01]  /*6b160*/  LOP3.LUT R9, R9, 0x2000, RZ, 0xc0, !PT ;  /* 0x0000200009097812 */ /* 0x000fe200078ec0ff */
[----:B------:R-:W-:-:S07]  /*6b170*/  VIADD R17, R0, 0x1 ;  /* 0x0000000100117836 */ /* 0x000fce0000000000 */
.L_x_2091:
[----:B------:R-:W-:-:S03]  /*6b180*/  UMOV UR8, 0xffffffff ;  /* 0xffffffff00087882 */ /* 0x000fc60000000000 */
[----:B------:R-:W-:Y:S05]  /*6b190*/  BRA.DIV UR8, `(.L_x_2081) ;  /* 0x0000000e08b47947 */ /* 0x000fea000b800000 */
[----:B------:R-:W-:-:S13]  /*6b1a0*/  ELECT P6, URZ, PT ;  /* 0x00000000003f782f */ /* 0x000fda00038c0000 */
.L_x_2101:
[----:B------:R-:W0:Y:S01]  /*6b1b0*/  LDC R2, c[0x0][0x28c] ;  /* 0x0000a300ff027b82 */ /* 0x000e220000000800 */
[----:B------:R-:W-:Y:S01]  /*6b1c0*/  BSSY B1, `(.L_x_2082) ;  /* 0x000003a000017945 */ /* 0x000fe20003800000 */
[----:B0-----:R-:W-:-:S13]  /*6b1d0*/  ISETP.LT.OR P6, PT, R2, 0x1, !P6 ;  /* 0x000000010200780c */ /* 0x001fda00077c1670 */
[----:B------:R-:W-:Y:S05]  /*6b1e0*/  @P6 BRA `(.L_x_2083) ;  /* 0x0000000000dc6947 */ /* 0x000fea0003800000 */
[----:B------:R-:W-:Y:S02]  /*6b1f0*/  IMAD R2, R3, 0x200, R16 ;  /* 0x0000020003027824 */ /* 0x000fe400078e0210 */
[----:B------:R-:W-:Y:S02]  /*6b200*/  IMAD.SHL.U32 R5, R5, 0x200, RZ ;  /* 0x0000020005057824 */ /* 0x000fe400078e00ff */
[----:B------:R-:W-:Y:S02]  /*6b210*/  IMAD.MOV.U32 R12, RZ, RZ, RZ ;  /* 0x000000ffff0c7224 */ /* 0x000fe400078e00ff */
[----:B------:R-:W-:Y:S02]  /*6b220*/  IMAD.MOV.U32 R4, RZ, RZ, R17 ;  /* 0x000000ffff047224 */ /* 0x000fe400078e0011 */
[----:B------:R-:W-:Y:S02]  /*6b230*/  IMAD.MOV.U32 R3, RZ, RZ, R6 ;  /* 0x000000ffff037224 */ /* 0x000fe400078e0006 */
[----:B------:R-:W-:-:S07]  /*6b240*/  IMAD.MOV.U32 R13, RZ, RZ, R7 ;  /* 0x000000ffff0d7224 */ /* 0x000fce00078e0007 */
.L_x_2086:
[----:B------:R-:W0:Y:S01]  /*6b250*/  S2R R15, SR_CgaCtaId ;  /* 0x00000000000f7919 */ /* 0x000e220000008800 */
[----:B------:R-:W-:Y:S02]  /*6b260*/  MOV R10, 0x400 ;  /* 0x00000400000a7802 */ /* 0x000fe40000000f00 */
[----:B------:R-:W-:Y:S02]  /*6b270*/  SHF.L.U32 R14, R3, 0x1f, RZ ;  /* 0x0000001f030e7819 */ /* 0x000fe400000006ff */
[----:B0-----:R-:W-:-:S05]  /*6b280*/  LEA R10, R15, R10, 0x18 ;  /* 0x0000000a0f0a7211 */ /* 0x001fca00078ec0ff */
[----:B------:R-:W-:-:S04]  /*6b290*/  IMAD R15, R13, 0x8, R10 ;  /* 0x000000080d0f7824 */ /* 0x000fc800078e020a */
[----:B------:R-:W0:Y:S02]  /*6b2a0*/  SYNCS.PHASECHK.TRANS64.TRYWAIT P0, [R15+URZ+0x18], R14 ;  /* 0x0000180e0f0075a7 */ /* 0x000e24000800017f */
[----:B0-----:R-:W-:Y:S05]  /*6b2b0*/  @!P0 BRA `(.L_x_2084) ;  /* 0x0000000c008c8947 */ /* 0x001fea0003800000 */
.L_x_2102:
[----:B------:R-:W1:Y:S01]  /*6b2c0*/  S2R R18, SR_TID.X ;  /* 0x0000000000127919 */ /* 0x000e620000002100 */
[----:B------:R-:W-:-:S04]  /*6b2d0*/  UPRMT UR8, UR24, 0x9910, URZ ;  /* 0x0000991018087896 */ /* 0x000fc8000800003f */
[----:B------:R-:W-:Y:S01]  /*6b2e0*/  UISETP.NE.AND UP0, UPT, UR8, 0x2, UPT ;  /* 0x000000020800788c */ /* 0x000fe2000bf05270 */
[----:B-1----:R-:W-:-:S13]  /*6b2f0*/  LOP3.LUT P0, RZ, R18, 0x7f, RZ, 0xc0, !PT ;  /* 0x0000007f12ff7812 */ /* 0x002fda000780c0ff */
[----:B0-----:R-:W0:Y:S02]  /*6b300*/  @!P0 LDC R14, c[0x0][0x500] ;  /* 0x00014000ff0e8b82 */ /* 0x001e240000000800 */
[----:B0-----:R0:W-:Y:S01]  /*6b310*/  @!P0 SYNCS.ARRIVE.TRANS64 RZ, [R15+URZ], R14 ;  /* 0x0000000e0fff89a7 */ /* 0x0011e2000800003f */
[----:B------:R-:W-:-:S13]  /*6b320*/  PLOP3.LUT P0, PT, PT, PT, UP0, 0x80, 0x0 ;  /* 0x000000000000781c */ /* 0x000fda0003f0f008 */
[----:B0-----:R-:W-:Y:S05]  /*6b330*/  @P0 BRA `(.L_x_2085) ;  /* 0x0000000000040947 */ /* 0x001fea0003800000 */
[----:B------:R-:W-:Y:S01]  /*6b340*/  BPT.TRAP 0x1 ;  /* 0x000000040000795c */ /* 0x000fe20000300000 */
.L_x_2085:
[----:B------:R-:W-:Y:S01]  /*6b350*/  R2UR UR9, R15 ;  /* 0x000000000f0972ca */ /* 0x000fe200000e0000 */
[----:B------:R-:W-:Y:S01]  /*6b360*/  IMAD R15, R13, 0x4000, R9 ;  /* 0x000040000d0f7824 */ /* 0x000fe200078e0209 */
[----:B------:R-:W-:Y:S01]  /*6b370*/  R2UR UR18, R5 ;  /* 0x00000000051272ca */ /* 0x000fe200000e0000 */
[--C-:B------:R-:W-:Y:S01]  /*6b380*/  IMAD R14, R13, 0x8000, R10.reuse ;  /* 0x000080000d0e7824 */ /* 0x100fe200078e020a */
[----:B------:R-:W-:Y:S01]  /*6b390*/  UIADD3 UR14, UP0, UR22, 0xf0, URZ ;  /* 0x000000f0160e7890 */ /* 0x000fe2000ff1e03f */
[----:B------:R-:W-:Y:S01]  /*6b3a0*/  IMAD R15, R15, 0x2, R10 ;  /* 0x000000020f0f7824 */ /* 0x000fe200078e020a */
[----:B------:R-:W-:Y:S01]  /*6b3b0*/  R2UR UR10, R12 ;  /* 0x000000000c0a72ca */ /* 0x000fe200000e0000 */
[----:B------:R-:W-:Y:S01]  /*6b3c0*/  VIADD R4, R4, 0xffffffff ;  /* 0xffffffff04047836 */ /* 0x000fe20000000000 */
[----:B------:R-:W-:Y:S01]  /*6b3d0*/  R2UR UR8, R14 ;  /* 0x000000000e0872ca */ /* 0x000fe200000e0000 */
[----:B------:R-:W-:Y:S01]  /*6b3e0*/  UIADD3 UR26, UP1, UR22, 0x1f0, URZ ;  /* 0x000001f0161a7890 */ /* 0x000fe2000ff3e03f */
[----:B------:R-:W-:Y:S01]  /*6b3f0*/  R2UR UR11, R15 ;  /* 0x000000000f0b72ca */ /* 0x000fe200000e0000 */
[----:B------:R-:W-:Y:S01]  /*6b400*/  UIADD3.X UR15, URZ, UR23, URZ, UP0, !UPT ;  /* 0x000000173f0f7290 */ /* 0x000fe200087fe43f */
[----:B------:R-:W-:Y:S01]  /*6b410*/  R2UR UR12, R11 ;  /* 0x000000000b0c72ca */ /* 0x000fe200000e0000 */
[----:B------:R-:W-:Y:S01]  /*6b420*/  VIADD R13, R13, 0x1 ;  /* 0x000000010d0d7836 */ /* 0x000fe20000000000 */
[----:B------:R-:W-:Y:S01]  /*6b430*/  R2UR UR19, R2 ;  /* 0x00000000021372ca */ /* 0x000fe200000e0000 */
[----:B------:R-:W-:Y:S01]  /*6b440*/  UIADD3.X UR27, URZ, UR23, URZ, UP1, !UPT ;  /* 0x000000173f1b7290 */ /* 0x000fe20008ffe43f */
[----:B------:R-:W-:Y:S01]  /*6b450*/  ISETP.GT.AND P1, PT, R4, 0x1, PT ;  /* 0x000000010400780c */ /* 0x000fe20003f24270 */
[----:B------:R-:W-:Y:S01]  /*6b460*/  UMOV UR16, 0x0 ;  /* 0x0000000000107882 */ /* 0x000fe20000000000 */
[----:B------:R-:W-:Y:S01]  /*6b470*/  UMOV UR17, 0x10000000 ;  /* 0x1000000000117882 */ /* 0x000fe20000000000 */
[----:B------:R-:W-:Y:S01]  /*6b480*/  ISETP.NE.AND P0, PT, R13, 0x3, PT ;  /* 0x000000030d00780c */ /* 0x000fe20003f05270 */
[----:B------:R-:W-:Y:S01]  /*6b490*/  UMOV UR25, 0x30000 ;  /* 0x0003000000197882 */ /* 0x000fe20000000000 */
[----:B------:R-:W-:Y:S01]  /*6b4a0*/  UIADD3 UR8, UR8, 0x100, URZ ;  /* 0x0000010008087890 */ /* 0x000fe2000fffe03f */
[----:B------:R-:W-:Y:S01]  /*6b4b0*/  VIADD R12, R12, 0x20 ;  /* 0x000000200c0c7836 */ /* 0x000fe20000000000 */
[----:B------:R-:W-:Y:S01]  /*6b4c0*/  UIADD3 UR13, UR11, 0x18100, URZ ;  /* 0x000181000b0d7890 */ /* 0x000fe2000fffe03f */
[----:B------:R-:W-:-:S02]  /*6b4d0*/  SEL R10, RZ, 0x1, P0 ;  /* 0x00000001ff0a7807 */ /* 0x000fc40000000000 */
[----:B------:R-:W-:Y:S01]  /*6b4e0*/  UMOV UR11, UR18 ;  /* 0x00000012000b7c82 */ /* 0x000fe20008000000 */
[----:B------:R-:W-:Y:S02]  /*6b4f0*/  SEL R13, R13, RZ, P0 ;  /* 0x000000ff0d0d7207 */ /* 0x000fe40000000000 */
[----:B------:R-:W-:Y:S01]  /*6b500*/  LOP3.LUT R3, R3, R10, RZ, 0x3c, !PT ;  /* 0x0000000a03037212 */ /* 0x000fe200078e3cff */
[----:B------:R0:W-:Y:S02]  /*6b510*/  UTMALDG.3D [UR8], [UR14], desc[UR16] ;  /* 0x000010080e0075b4 */ /* 0x0001e40008011000 */
[----:B0-----:R-:W-:Y:S01]  /*6b520*/  UMOV UR8, UR13 ;  /* 0x0000000d00087c82 */ /* 0x001fe20008000000 */
[----:B------:R-:W-:Y:S02]  /*6b530*/  UMOV UR11, UR19 ;  /* 0x00000013000b7c82 */ /* 0x000fe40008000000 */
[----:B------:R0:W-:Y:S02]  /*6b540*/  UTMALDG.3D.MULTICAST [UR8], [UR26], UR25, desc[UR16] ;  /* 0x000010081a0073b4 */ /* 0x0001e40008011819 */
[----:B0-----:R-:W-:Y:S05]  /*6b550*/  @P1 BRA `(.L_x_2086) ;  /* 0xfffffffc003c1947 */ /* 0x001fea000383ffff */
.L_x_2083:
[----:B------:R-:W-:Y:S05]  /*6b560*/  BSYNC B1 ;  /* 0x0000000000017941 */ /* 0x000fea0003800000 */
.L_x_2082:
[----:B------:R-:W2:Y:S01]  /*6b570*/  LDL.LU R15, [R1+0xe08] ;  /* 0x000e0800010f7983 */ /* 0x000ea20000300800 */
[----:B------:R-:W-:Y:S01]  /*6b580*/  LOP3.LUT P0, RZ, R8, 0xff, RZ, 0xc0, !PT ;  /* 0x000000ff08ff7812 */ /* 0x000fe2000780c0ff */
[C---:B------:R-:W-:Y:S01]  /*6b590*/  IMAD.IADD R4, R0.reuse, 0x1, R7 ;  /* 0x0000000100047824 */ /* 0x040fe200078e0207 */
[----:B------:R-:W-:Y:S01]  /*6b5a0*/  ULDC.64 UR8, c[0x0][0x650] ;  /* 0x0001940000087ab9 */ /* 0x000fe20000000a00 */
[----:B------:R-:W3:Y:S01]  /*6b5b0*/  LDL.LU R14, [R1+0xe0c] ;  /* 0x000e0c00010e7983 */ /* 0x000ee20000300800 */
[----:B------:R-:W-:Y:S01]  /*6b5c0*/  ISETP.GE.U32.AND P1, PT, R0, 0x3, PT ;  /* 0x000000030000780c */ /* 0x000fe20003f26070 */
[----:B------:R-:W-:Y:S01]  /*6b5d0*/  BSSY B1, `(.L_x_2087) ;  /* 0x0000073000017945 */ /* 0x000fe20003800000 */
[----:B------:R-:W-:Y:S01]  /*6b5e0*/  IMAD.MOV.U32 R11, RZ, RZ, -0x1 ;  /* 0xffffffffff0b7424 */ /* 0x000fe200078e00ff */
[----:B------:R-:W-:-:S06]  /*6b5f0*/  PRMT R8, RZ, 0x7610, R8 ;  /* 0x00007610ff087816 */ /* 0x000fcc0000000008 */
[----:B------:R-:W0:Y:S01]  /*6b600*/  @P0 S2R R3, SR_CgaCtaId ;  /* 0x0000000000030919 */ /* 0x000e220000008800 */
[----:B------:R-:W-:-:S04]  /*6b610*/  @P0 MOV R2, 0x400 ;  /* 0x0000040000020802 */ /* 0x000fc80000000f00 */
[----:B0-----:R-:W-:-:S04]  /*6b620*/  @P0 LEA R2, R3, R2, 0x18 ;  /* 0x0000000203020211 */ /* 0x001fc800078ec0ff */
[----:B------:R0:W-:Y:S01]  /*6b630*/  @P0 SYNCS.ARRIVE.TRANS64.A1T0 RZ, [R2+URZ+0x48], RZ ;  /* 0x000048ff02ff09a7 */ /* 0x0001e2000810003f */
[----:B------:R-:W-:-:S04]  /*6b640*/  ISETP.GT.U32.AND P0, PT, R4, 0x2, PT ;  /* 0x000000020400780c */ /* 0x000fc80003f04070 */
[----:B------:R-:W-:Y:S01]  /*6b650*/  ISETP.LT.U32.AND P0, PT, R0, 0x3, P0 ;  /* 0x000000030000780c */ /* 0x000fe20000701070 */
[----:B0-----:R-:W-:-:S05]  /*6b660*/  IMAD.WIDE.U32 R2, R4, -0x55555555, RZ ;  /* 0xaaaaaaab04027825 */ /* 0x001fca00078e00ff */
[----:B------:R-:W-:Y:S02]  /*6b670*/  SHF.R.U32.HI R5, RZ, 0x1, R3 ;  /* 0x00000001ff057819 */ /* 0x000fe40000011603 */
[----:B------:R-:W-:Y:S02]  /*6b680*/  SEL R3, RZ, 0x1, !P0 ;  /* 0x00000001ff037807 */ /* 0x000fe40004000000 */
[----:B------:R-:W-:Y:S01]  /*6b690*/  PRMT R2, RZ, 0x7610, R2 ;  /* 0x00007610ff027816 */ /* 0x000fe20000000002 */
[----:B------:R-:W-:Y:S01]  /*6b6a0*/  IMAD R7, R5, -0x3, R4 ;  /* 0xfffffffd05077824 */ /* 0x000fe200078e0204 */
[----:B------:R-:W-:Y:S01]  /*6b6b0*/  LOP3.LUT R6, R6, R3, RZ, 0x3c, !PT ;  /* 0x0000000306067212 */ /* 0x000fe200078e3cff */
[----:B------:R-:W-:-:S03]  /*6b6c0*/  IMAD.MOV.U32 R3, RZ, RZ, -0x1 ;  /* 0xffffffffff037424 */ /* 0x000fc600078e00ff */
[----:B------:R-:W-:Y:S01]  /*6b6d0*/  @P1 LOP3.LUT R6, R6, 0x1, R5, 0x78, !PT ;  /* 0x0000000106061812 */ /* 0x000fe200078e7805 */
[----:B------:R-:W-:Y:S01]  /*6b6e0*/  IMAD.MOV.U32 R5, RZ, RZ, -0x1 ;  /* 0xffffffffff057424 */ /* 0x000fe200078e00ff */
[----:B---3--:R-:W-:-:S04]  /*6b6f0*/  IADD3 R14, P0, R14, UR20, RZ ;  /* 0x000000140e0e7c10 */ /* 0x008fc8000ff1e0ff */
[----:B--2---:R-:W-:Y:S01]  /*6b700*/  IADD3.X R15, R15, UR7, RZ, P0, !PT ;  /* 0x000000070f0f7c10 */ /* 0x004fe200087fe4ff */
[----:B------:R0:W-:Y:S01]  /*6b710*/  STL [R1+0xe0c], R14 ;  /* 0x000e0c0e01007387 */ /* 0x0001e20000100800 */
[----:B------:R-:W-:-:S03]  /*6b720*/  ISETP.GE.U32.AND P0, PT, R14, UR8, PT ;  /* 0x000000080e007c0c */ /* 0x000fc6000bf06070 */
[----:B------:R0:W-:Y:S01]  /*6b730*/  STL [R1+0xe08], R15 ;  /* 0x000e080f01007387 */ /* 0x0001e20000100800 */
[----:B------:R-:W-:-:S13]  /*6b740*/  ISETP.GE.U32.AND.EX P0, PT, R15, UR9, PT, P0 ;  /* 0x000000090f007c0c */ /* 0x000fda000bf06100 */
[----:B0-----:R-:W-:Y:S05]  /*6b750*/  @P0 BRA `(.L_x_2088) ;  /* 0x0000000400680947 */ /* 0x001fea0003800000 */
[----:B------:R-:W0:Y:S01]  /*6b760*/  S2UR UR8, SR_CTAID.X ;  /* 0x00000000000879c3 */ /* 0x000e220000002500 */
[----:B------:R-:W-:Y:S01]  /*6b770*/  ULDC.64 UR10, c[0x0][0x628] ;  /* 0x00018a00000a7ab9 */ /* 0x000fe20000000a00 */
[----:B------:R-:W-:Y:S01]  /*6b780*/  ULDC UR9, c[0x0][0x150] ;  /* 0x0000540000097ab9 */ /* 0x000fe20000000800 */
[----:B------:R-:W-:Y:S01]  /*6b790*/  ISETP.NE.U32.AND P0, PT, RZ, UR10, PT ;  /* 0x0000000aff007c0c */ /* 0x000fe2000bf05070 */
[----:B------:R-:W-:Y:S01]  /*6b7a0*/  ULDC UR12, c[0x0][0x630] ;  /* 0x00018c00000c7ab9 */ /* 0x000fe20000000800 */
[----:B------:R-:W-:Y:S01]  /*6b7b0*/  ULDC UR14, c[0x0][0x154] ;  /* 0x00005500000e7ab9 */ /* 0x000fe20000000800 */
[----:B------:R-:W-:Y:S01]  /*6b7c0*/  IMAD.MOV.U32 R3, RZ, RZ, R15 ;  /* 0x000000ffff037224 */ /* 0x000fe200078e000f */
[----:B------:R-:W-:Y:S01]  /*6b7d0*/  ISETP.NE.AND.EX P0, PT, RZ, UR11, PT, P0 ;  /* 0x0000000bff007c0c */ /* 0x000fe2000bf05300 */
[----:B------:R-:W1:Y:S01]  /*6b7e0*/  S2UR UR13, SR_CTAID.Y ;  /* 0x00000000000d79c3 */ /* 0x000e620000002600 */
[----:B0-----:R-:W-:-:S05]  /*6b7f0*/  I2FP.F32.U32 R2, UR8 ;  /* 0x0000000800027c45 */ /* 0x001fca0008201000 */
[----:B------:R-:W-:Y:S01]  /*6b800*/  FMUL R10, R2, UR9 ;  /* 0x00000009020a7c20 */ /* 0x000fe20008400000 */
[----:B------:R-:W-:Y:S01]  /*6b810*/  IMAD.MOV.U32 R2, RZ, RZ, R14 ;  /* 0x000000ffff027224 */ /* 0x000fe200078e000e */
[----:B-1----:R-:W-:-:S04]  /*6b820*/  I2FP.F32.U32 R12, UR13 ;  /* 0x0000000d000c7c45 */ /* 0x002fc80008201000 */
[----:B------:R-:W0:Y:S01]  /*6b830*/  F2I.U32.TRUNC.NTZ R10, R10 ;  /* 0x0000000a000a7305 */ /* 0x000e22000020f000 */
[----:B------:R-:W-:Y:S05]  /*6b840*/  @!P0 BRA `(.L_x_2089) ;  /* 0x0000000000288947 */ /* 0x000fea0003800000 */
[----:B------:R-:W-:Y:S02]  /*6b850*/  ULDC UR9, c[0x0][0x634] ;  /* 0x00018d0000097ab9 */ /* 0x000fe40000000800 */
[----:B------:R-:W-:-:S05]  /*6b860*/  IADD3 R3, P0, R14, UR9, RZ ;  /* 0x000000090e037c10 */ /* 0x000fca000ff1e0ff */
[----:B------:R-:W-:-:S04]  /*6b870*/  IMAD.X R11, RZ, RZ, R15, P0 ;  /* 0x000000ffff0b7224 */ /* 0x000fc800000e060f */
[----:B------:R-:W-:-:S04]  /*6b880*/  IMAD.WIDE.U32 R4, R11, UR10, RZ ;  /* 0x0000000a0b047c25 */ /* 0x000fc8000f8e00ff */
[----:B------:R-:W-:-:S04]  /*6b890*/  IMAD.WIDE.U32 R4, P0, R3, UR11, R4 ;  /* 0x0000000b03047c25 */ /* 0x000fc8000f800004 */
[----:B------:R-:W-:-:S04]  /*6b8a0*/  IMAD.WIDE.U32 R2, R3, UR10, RZ ;  /* 0x0000000a03027c25 */ /* 0x000fc8000f8e00ff */
[----:B------:R-:W-:Y:S01]  /*6b8b0*/  IMAD.MOV.U32 R2, RZ, RZ, R5 ;  /* 0x000000ffff027224 */ /* 0x000fe200078e0005 */
[----:B------:R-:W-:Y:S01]  /*6b8c0*/  IADD3 RZ, P1, R3, R4, RZ ;  /* 0x0000000403ff7210 */ /* 0x000fe20007f3e0ff */
[----:B------:R-:W-:-:S04]  /*6b8d0*/  IMAD.X R3, RZ, RZ, RZ, P0 ;  /* 0x000000ffff037224 */ /* 0x000fc800000e06ff */
[----:B------:R-:W-:-:S08]  /*6b8e0*/  IMAD.WIDE.U32.X R2, R11, UR11, R2, P1 ;  /* 0x0000000b0b027c25 */ /* 0x000fd000088e0402 */
.L_x_2089:
[--C-:B------:R-:W-:Y:S01]  /*6b8f0*/  SHF.R.U64 R11, R2, UR12, R3.reuse ;  /* 0x0000000c020b7c19 */ /* 0x100fe20008001203 */
[----:B------:R-:W-:Y:S01]  /*6b900*/  ULDC.64 UR10, c[0x0][0x620] ;  /* 0x00018800000a7ab9 */ /* 0x000fe20000000a00 */
[----:B------:R-:W-:Y:S01]  /*6b910*/  SHF.R.U32.HI R2, RZ, UR12, R3 ;  /* 0x0000000cff027c19 */ /* 0x000fe20008011603 */
[----:B------:R-:W-:Y:S01]  /*6b920*/  IMAD.MOV.U32 R3, RZ, RZ, R15 ;  /* 0x000000ffff037224 */ /* 0x000fe200078e000f */
[----:B------:R-:W-:Y:S01]  /*6b930*/  IADD3 R13, P0, RZ, -R11, RZ ;  /* 0x8000000bff0d7210 */ /* 0x000fe20007f1e0ff */
[----:B------:R-:W-:Y:S01]  /*6b940*/  FMUL R4, R12, UR14 ;  /* 0x0000000e0c047c20 */ /* 0x000fe20008400000 */
[----:B------:R-:W-:Y:S01]  /*6b950*/  ULDC.64 UR14, c[0x0][0x640] ;  /* 0x00019000000e7ab9 */ /* 0x000fe20000000a00 */
[----:B0-----:R-:W-:Y:S02]  /*6b960*/  R2UR UR9, R10 ;  /* 0x000000000a0972ca */ /* 0x001fe400000e0000 */
[----:B------:R-:W-:Y:S01]  /*6b970*/  IMAD.X R2, RZ, RZ, ~R2, P0 ;  /* 0x000000ffff027224 */ /* 0x000fe200000e0e02 */
[----:B------:R-:W-:Y:S01]  /*6b980*/  ISETP.NE.U32.AND P0, PT, RZ, UR14, PT ;  /* 0x0000000eff007c0c */ /* 0x000fe2000bf05070 */
[----:B------:R-:W0:Y:S02]  /*6b990*/  F2I.U32.TRUNC.NTZ R4, R4 ;  /* 0x0000000400047305 */ /* 0x000e24000020f000 */
[----:B------:R-:W-:Y:S01]  /*6b9a0*/  IMAD R2, R2, UR10, RZ ;  /* 0x0000000a02027c24 */ /* 0x000fe2000f8e02ff */
[----:B------:R-:W-:-:S03]  /*6b9b0*/  ISETP.NE.AND.EX P0, PT, RZ, UR15, PT, P0 ;  /* 0x0000000fff007c0c */ /* 0x000fc6000bf05300 */
[----:B------:R-:W-:Y:S02]  /*6b9c0*/  IMAD R5, R13, UR11, R2 ;  /* 0x0000000b0d057c24 */ /* 0x000fe4000f8e0202 */
[----:B------:R-:W-:-:S04]  /*6b9d0*/  IMAD.MOV.U32 R2, RZ, RZ, R14 ;  /* 0x000000ffff027224 */ /* 0x000fc800078e000e */
[----:B------:R-:W-:Y:S01]  /*6b9e0*/  IMAD.WIDE.U32 R2, R13, UR10, R2 ;  /* 0x0000000a0d027c25 */ /* 0x000fe2000f8e0002 */
[----:B------:R-:W-:Y:S01]  /*6b9f0*/  ULDC UR10, c[0x0][0x618] ;  /* 0x00018600000a7ab9 */ /* 0x000fe20000000800 */
[----:B0-----:R-:W-:Y:S02]  /*6ba00*/  R2UR UR11, R4 ;  /* 0x00000000040b72ca */ /* 0x001fe400000e0000 */
[----:B------:R-:W-:-:S05]  /*6ba10*/  IMAD.IADD R3, R3, 0x1, R5 ;  /* 0x0000000103037824 */ /* 0x000fca00078e0205 */
[--C-:B------:R-:W-:Y:S02]  /*6ba20*/  SHF.R.U64 R10, R2, UR10, R3.reuse ;  /* 0x0000000a020a7c19 */ /* 0x100fe40008001203 */
[----:B------:R-:W-:Y:S01]  /*6ba30*/  SHF.R.U32.HI R3, RZ, UR10, R3 ;  /* 0x0000000aff037c19 */ /* 0x000fe20008011603 */
[----:B------:R-:W-:-:S03]  /*6ba40*/  ULDC UR10, c[0x0][0x608] ;  /* 0x00018200000a7ab9 */ /* 0x000fc60000000800 */
[--C-:B------:R-:W-:Y:S02]  /*6ba50*/  SHF.R.U64 R12, R10, UR10, R3.reuse ;  /* 0x0000000a0a0c7c19 */ /* 0x100fe40008001203 */
[----:B------:R-:W-:Y:S01]  /*6ba60*/  SHF.R.U32.HI R3, RZ, UR10, R3 ;  /* 0x0000000aff037c19 */ /* 0x000fe20008011603 */
[----:B------:R-:W-:-:S03]  /*6ba70*/  ULDC UR10, c[0x0][0x658] ;  /* 0x00019600000a7ab9 */ /* 0x000fc60000000800 */
[--C-:B------:R-:W-:Y:S02]  /*6ba80*/  SHF.R.U64 R13, R12, UR10, R3.reuse ;  /* 0x0000000a0c0d7c19 */ /* 0x100fe40008001203 */
[----:B------:R-:W-:-:S03]  /*6ba90*/  SHF.R.U32.HI R14, RZ, UR10, R3 ;  /* 0x0000000aff0e7c19 */ /* 0x000fc60008011603 */
[----:B------:R-:W-:Y:S02]  /*6baa0*/  IMAD.MOV.U32 R2, RZ, RZ, R13 ;  /* 0x000000ffff027224 */ /* 0x000fe400078e000d */
[----:B------:R-:W-:Y:S01]  /*6bab0*/  IMAD.MOV.U32 R3, RZ, RZ, R14 ;  /* 0x000000ffff037224 */ /* 0x000fe200078e000e */
[----:B------:R-:W-:Y:S06]  /*6bac0*/  @!P0 BRA `(.L_x_2090) ;  /* 0x0000000000288947 */ /* 0x000fec0003800000 */
        /* <DEDUP_REMOVED lines=10> */
.L_x_2090:
[----:B------:R-:W-:Y:S01]  /*6bb70*/  ULDC UR10, c[0x0][0x648] ;  /* 0x00019200000a7ab9 */ /* 0x000fe20000000800 */
[----:B------:R-:W-:Y:S01]  /*6bb80*/  UISETP.NE.AND UP0, UPT, UR39, URZ, UPT ;  /* 0x0000003f2700728c */ /* 0x000fe2000bf05270 */
[----:B------:R-:W-:Y:S01]  /*6bb90*/  SHF.R.U64 R3, R2, UR10, R3 ;  /* 0x0000000a02037c19 */ /* 0x000fe20008001203 */
[----:B------:R-:W-:Y:S01]  /*6bba0*/  ULDC UR10, c[0x0][0x638] ;  /* 0x00018e00000a7ab9 */ /* 0x000fe20000000800 */
[----:B------:R-:W-:Y:S01]  /*6bbb0*/  UIADD3 UR11, -UR11, URZ, URZ ;  /* 0x0000003f0b0b7290 */ /* 0x000fe2000fffe13f */
[----:B------:R-:W-:Y:S02]  /*6bbc0*/  LOP3.LUT R12, R12, UR6, RZ, 0xc0, !PT ;  /* 0x000000060c0c7c12 */ /* 0x000fe4000f8ec0ff */
[----:B------:R-:W-:Y:S01]  /*6bbd0*/  IMAD.MOV R2, RZ, RZ, -R3 ;  /* 0x000000ffff027224 */ /* 0x000fe200078e0a03 */
[----:B------:R-:W-:Y:S02]  /*6bbe0*/  PLOP3.LUT P0, PT, PT, PT, UP0, 0x40, 0x0 ;  /* 0x000000000000781c */ /* 0x000fe40003f0e808 */
[----:B------:R-:W-:Y:S01]  /*6bbf0*/  IMAD R5, R3, UR5, R12 ;  /* 0x0000000503057c24 */ /* 0x000fe2000f8e020c */
[----:B------:R-:W-:Y:S01]  /*6bc00*/  PLOP3.LUT P1, PT, PT, PT, UP0, 0x40, 0x0 ;  /* 0x000000000000781c */ /* 0x000fe20003f2e808 */
[----:B------:R-:W-:Y:S01]  /*6bc10*/  IMAD R13, R2, UR10, R13 ;  /* 0x0000000a020d7c24 */ /* 0x000fe2000f8e020d */
[----:B------:R-:W-:Y:S01]  /*6bc20*/  UIADD3 UR10, -UR9, URZ, URZ ;  /* 0x0000003f090a7290 */ /* 0x000fe2000fffe13f */
[----:B------:R-:W-:-:S02]  /*6bc30*/  LOP3.LUT R2, R10, UR4, RZ, 0xc0, !PT ;  /* 0x000000040a027c12 */ /* 0x000fc4000f8ec0ff */
[----:B------:R-:W-:Y:S02]  /*6bc40*/  ULDC UR9, c[0x0][0x144] ;  /* 0x0000510000097ab9 */ /* 0x000fe40000000800 */
[----:B------:R-:W-:-:S03]  /*6bc50*/  UIMAD UR8, UR9, UR10, UR8 ;  /* 0x0000000a090872a4 */ /* 0x000fc6000f8e0208 */
[----:B------:R-:W-:Y:S02]  /*6bc60*/  ULDC UR9, c[0x0][0x148] ;  /* 0x0000520000097ab9 */ /* 0x000fe40000000800 */
[----:B------:R-:W-:-:S03]  /*6bc70*/  @UP0 UIMAD UR8, UR9, UR11, UR13 ;  /* 0x0000000b090802a4 */ /* 0x000fc6000f8e020d */
[----:B------:R-:W-:Y:S02]  /*6bc80*/  ULDC UR9, c[0x0][0x600] ;  /* 0x0001800000097ab9 */ /* 0x000fe40000000800 */
[----:B------:R-:W-:Y:S02]  /*6bc90*/  IMAD R2, R13, UR9, R2 ;  /* 0x000000090d027c24 */ /* 0x000fe4000f8e0202 */
[----:B------:R-:W-:Y:S01]  /*6bca0*/  IMAD.U32 R4, RZ, RZ, UR8 ;  /* 0x00000008ff047e24 */ /* 0x000fe2000f8e00ff */
[----:B------:R-:W-:-:S03]  /*6bcb0*/  ULDC UR8, c[0x0][0x610] ;  /* 0x0001840000087ab9 */ /* 0x000fc60000000800 */
[----:B------:R-:W-:-:S05]  /*6bcc0*/  IMAD R5, R5, UR8, R4 ;  /* 0x0000000805057c24 */ /* 0x000fca000f8e0204 */
[----:B------:R-:W-:Y:S02]  /*6bcd0*/  SEL R3, R2, R5, P0 ;  /* 0x0000000502037207 */ /* 0x000fe40000000000 */
[----:B------:R-:W-:Y:S01]  /*6bce0*/  SEL R5, R5, R2, P1 ;  /* 0x0000000205057207 */ /* 0x000fe20000800000 */
[----:B------:R-:W-:-:S07]  /*6bcf0*/  IMAD.MOV.U32 R2, RZ, RZ, 0x1 ;  /* 0x00000001ff027424 */ /* 0x000fce00078e00ff */
.L_x_2088:
[----:B------:R-:W-:Y:S05]  /*6bd00*/  BSYNC B1 ;  /* 0x0000000000017941 */ /* 0x000fea0003800000 */
.L_x_2087:
[----:B------:R-:W-:-:S13]  /*6bd10*/  LOP3.LUT P0, RZ, R2, 0xff, RZ, 0xc0, !PT ;  /* 0x000000ff02ff7812 */ /* 0x000fda000780c0ff */
[----:B------:R-:W-:Y:S05]  /*6bd20*/  @P0 BRA `(.L_x_2091) ;  /* 0xfffffff400140947 */ /* 0x000fea000383ffff */
[----:B------:R-:W-:Y:S05]  /*6bd30*/  BSYNC B0 ;  /* 0x0000000000007941 */ /* 0x000fea0003800000 */
.L_x_2080:
[----:B------:R-:W-:-:S03]  /*6bd40*/  UMOV UR8, 0xffffffff ;  /* 0xffffffff00087882 */ /* 0x000fc60000000000 */
[----:B------:R-:W-:Y:S05]  /*6bd50*/  BRA.DIV UR8, `(.L_x_2092) ;  /* 0x0000000208f87947 */ /* 0x000fea000b800000 */
[----:B------:R-:W-:-:S13]  /*6bd60*/  ELECT P6, URZ, PT ;  /* 0x00000000003f782f */ /* 0x000fda00038c0000 */
.L_x_2105:
[----:B------:R-:W-:Y:S04]  /*6bd70*/  BSSY B0, `(.L_x_2093) ;  /* 0x0000023000007945 */ /* 0x000fe80003800000 */
[----:B------:R-:W-:Y:S05]  /*6bd80*/  @!P6 BRA `(.L_x_2094) ;  /* 0x000000000084e947 */ /* 0x000fea0003800000 */
[----:B------:R-:W-:-:S04]  /*6bd90*/  ULOP3.LUT UR8, UR38, 0x2, URZ, 0xfc, !UPT ;  /* 0x0000000226087892 */ /* 0x000fc8000f8efc3f */
[----:B------:R-:W-:-:S06]  /*6bda0*/  UISETP.NE.AND UP0, UPT, UR8, 0x3, UPT ;  /* 0x000000030800788c */ /* 0x000fcc000bf05270 */
[----:B------:R-:W-:-:S13]  /*6bdb0*/  PLOP3.LUT P0, PT, PT, PT, UP0, 0x80, 0x0 ;  /* 0x000000000000781c */ /* 0x000fda0003f0f008 */
[----:B------:R-:W-:Y:S05]  /*6bdc0*/  @!P0 BRA `(.L_x_2095) ;  /* 0x0000000000048947 */ /* 0x000fea0003800000 */
[----:B------:R-:W-:Y:S01]  /*6bdd0*/  BPT.TRAP 0x1 ;  /* 0x000000040000795c */ /* 0x000fe20000300000 */
.L_x_2095:
[----:B------:R-:W0:Y:S01]  /*6bde0*/  S2R R3, SR_CgaCtaId ;  /* 0x0000000000037919 */ /* 0x000e220000008800 */
[----:B------:R-:W-:Y:S02]  /*6bdf0*/  MOV R0, 0x400 ;  /* 0x0000040000007802 */ /* 0x000fe40000000f00 */
[----:B------:R-:W-:Y:S02]  /*6be00*/  SHF.L.U32 R2, R6, 0x1f, RZ ;  /* 0x0000001f06027819 */ /* 0x000fe400000006ff */
[----:B0-----:R-:W-:-:S05]  /*6be10*/  LEA R0, R3, R0, 0x18 ;  /* 0x0000000003007211 */ /* 0x001fca00078ec0ff */
[----:B------:R-:W-:-:S04]  /*6be20*/  VIADD R0, R0, 0x18 ;  /* 0x0000001800007836 */ /* 0x000fc80000000000 */
[----:B------:R-:W-:-:S04]  /*6be30*/  IMAD R3, R7, 0x8, R0 ;  /* 0x0000000807037824 */ /* 0x000fc800078e0200 */
[----:B------:R-:W0:Y:S02]  /*6be40*/  SYNCS.PHASECHK.TRANS64.TRYWAIT P0, [R3+URZ], R2 ;  /* 0x00000002030075a7 */ /* 0x000e24000800017f */
[----:B0-----:R-:W-:Y:S05]  /*6be50*/  @!P0 BRA `(.L_x_2096) ;  /* 0x0000000000d88947 */ /* 0x001fea0003800000 */
.L_x_2106:
[----:B------:R-:W-:-:S05]  /*6be60*/  VIADD R7, R7, 0x1 ;  /* 0x0000000107077836 */ /* 0x000fca0000000000 */
[----:B------:R-:W-:-:S04]  /*6be70*/  ISETP.NE.AND P0, PT, R7, 0x3, PT ;  /* 0x000000030700780c */ /* 0x000fc80003f05270 */
[----:B0-----:R-:W-:Y:S02]  /*6be80*/  SEL R3, RZ, 0x1, P0 ;  /* 0x00000001ff037807 */ /* 0x001fe40000000000 */
[----:B------:R-:W-:Y:S02]  /*6be90*/  SEL R7, R7, RZ, P0 ;  /* 0x000000ff07077207 */ /* 0x000fe40000000000 */
[----:B------:R-:W-:-:S03]  /*6bea0*/  LOP3.LUT R5, R6, R3, RZ, 0x3c, !PT ;  /* 0x0000000306057212 */ /* 0x000fc600078e3cff */
[----:B------:R-:W-:Y:S01]  /*6beb0*/  IMAD R3, R7, 0x8, R0 ;  /* 0x0000000807037824 */ /* 0x000fe200078e0200 */
[----:B------:R-:W-:-:S04]  /*6bec0*/  SHF.L.U32 R2, R5, 0x1f, RZ ;  /* 0x0000001f05027819 */ /* 0x000fc800000006ff */
[----:B------:R-:W0:Y:S02]  /*6bed0*/  SYNCS.PHASECHK.TRANS64.TRYWAIT P0, [R3+URZ], R2 ;  /* 0x00000002030075a7 */ /* 0x000e24000800017f */
[----:B0-----:R-:W-:Y:S05]  /*6bee0*/  @!P0 BRA `(.L_x_2097) ;  /* 0x0000000000c88947 */ /* 0x001fea0003800000 */
.L_x_2107:
[----:B0-----:R-:W-:-:S05]  /*6bef0*/  VIADD R2, R7, 0x1 ;  /* 0x0000000107027836 */ /* 0x001fca0000000000 */
[----:B------:R-:W-:-:S04]  /*6bf00*/  ISETP.NE.AND P0, PT, R2, 0x3, PT ;  /* 0x000000030200780c */ /* 0x000fc80003f05270 */
[----:B------:R-:W-:Y:S02]  /*6bf10*/  SEL R4, RZ, 0x1, P0 ;  /* 0x00000001ff047807 */ /* 0x000fe40000000000 */
[----:B------:R-:W-:Y:S02]  /*6bf20*/  SEL R3, R2, RZ, P0 ;  /* 0x000000ff02037207 */ /* 0x000fe40000000000 */
[----:B------:R-:W-:-:S03]  /*6bf30*/  LOP3.LUT R4, R5, R4, RZ, 0x3c, !PT ;  /* 0x0000000405047212 */ /* 0x000fc600078e3cff */
[----:B------:R-:W-:Y:S01]  /*6bf40*/  IMAD R3, R3, 0x8, R0 ;  /* 0x0000000803037824 */ /* 0x000fe200078e0200 */
[----:B------:R-:W-:-:S07]  /*6bf50*/  SHF.L.U32 R0, R4, 0x1f, RZ ;  /* 0x0000001f04007819 */ /* 0x000fce00000006ff */
.L_x_2098:
[----:B0-----:R0:W1:Y:S02]  /*6bf60*/  SYNCS.PHASECHK.TRANS64.TRYWAIT P0, [R3+URZ], R0 ;  /* 0x00000000030075a7 */ /* 0x001064000800017f */
[----:B-1----:R-:W-:Y:S05]  /*6bf70*/  @!P0 NANOSLEEP.SYNCS 0x989680 ;  /* 0x009896800000895d */ /* 0x002fea0003900000 */
[----:B------:R-:W1:Y:S02]  /*6bf80*/  @!P0 SYNCS.PHASECHK.TRANS64 P0, [R3+URZ], R0 ;  /* 0x00000000030085a7 */ /* 0x000e64000800007f */
[----:B-1----:R-:W-:Y:S05]  /*6bf90*/  @!P0 BRA `(.L_x_2098) ;  /* 0xfffffffc00f08947 */ /* 0x002fea000383ffff */
.L_x_2094:
[----:B------:R-:W-:Y:S05]  /*6bfa0*/  BSYNC B0 ;  /* 0x0000000000007941 */ /* 0x000fea0003800000 */
.L_x_2093:
[----:B------:R-:W-:Y:S05]  /*6bfb0*/  EXIT ;  /* 0x000000000000794d */ /* 0x000fea0003800000 */
.L_x_21:
[----:B-1----:R1:W2:Y:S02]  /*6bfc0*/  SYNCS.PHASECHK.TRANS64.TRYWAIT P1, [R3+URZ], R0 ;  /* 0x00000000030075a7 */ /* 0x0022a4000802017f */
[----:B--2---:R-:W-:Y:S05]  /*6bfd0*/  @!P1 NANOSLEEP.SYNCS 0x989680 ;  /* 0x009896800000995d */ /* 0x004fea0003900000 */
[----:B------:R-:W2:Y:S02]  /*6bfe0*/  @!P1 SYNCS.PHASECHK.TRANS64 P1, [R3+URZ], R0 ;  /* 0x00000000030095a7 */ /* 0x000ea4000802007f */
[----:B--2---:R-:W-:Y:S05]  /*6bff0*/  @!P1 BRA `(.L_x_21) ;  /* 0xfffffffc00f09947 */ /* 0x004fea000383ffff */
[----:B------:R-:W-:Y:S05]  /*6c000*/  BRA `(.L_x_20) ;  /* 0xfffff95400ac7947 */ /* 0x000fea000383ffff */
.L_x_26:
[----:B--2---:R-:W-:-:S04]  /*6c010*/  IMAD.U32 R6, RZ, RZ, UR8 ;  /* 0x00000008ff067e24 */ /* 0x004fc8000f8e00ff */
[----:B------:R2:W3:Y:S03]  /*6c020*/  SYNCS.PHASECHK.TRANS64.TRYWAIT P1, [R6+URZ], R4 ;  /* 0x00000004060075a7 */ /* 0x0004e6000802017f */
[----:B---3--:R-:W-:Y:S05]  /*6c030*/  @!P1 NANOSLEEP.SYNCS 0x989680 ;  /* 0x009896800000995d */ /* 0x008fea0003900000 */
[----:B------:R-:W3:Y:S02]  /*6c040*/  @!P1 SYNCS.PHASECHK.TRANS64 P1, [R6+URZ], R4 ;  /* 0x00000004060095a7 */ /* 0x000ee4000802007f */
[----:B---3--:R-:W-:Y:S05]  /*6c050*/  @!P1 BRA `(.L_x_26) ;  /* 0xfffffffc00ec9947 */ /* 0x008fea000383ffff */
[----:B------:R-:W-:Y:S05]  /*6c060*/  BRA `(.L_x_25) ;  /* 0xfffffa2c00547947 */ /* 0x000fea000383ffff */
.L_x_2081:
[----:B------:R-:W-:Y:S01]  /*6c070*/  BSSY B1, `(.L_x_2099) ;  /* 0x0000006000017945 */ /* 0x000fe20003800000 */
[----:B------:R-:W-:-:S07]  /*6c080*/  IMAD.MOV.U32 R15, RZ, RZ, -0x1 ;  /* 0xffffffffff0f7424 */ /* 0x000fce00078e00ff */
[----:B------:R-:W-:Y:S05]  /*6c090*/  WARPSYNC.COLLECTIVE R15, `(.L_x_2100) ;  /* 0x000000000f0c7348 */ /* 0x000fea0003c00000 */
[----:B------:R-:W-:Y:S02]  /*6c0a0*/  ELECT P6, UR62, PT ;  /* 0x00000000003e782f */ /* 0x000fe400038c0000 */
[----:B------:R-:W-:Y:S01]  /*6c0b0*/  MOV R14, UR62 ;  /* 0x0000003e000e7c02 */ /* 0x000fe20008000f00 */
[----:B------:R-:W-:Y:S10]  /*6c0c0*/  ENDCOLLECTIVE ;  /* 0x000000000000791b */ /* 0x000ff40003800000 */
.L_x_2100:
[----:B------:R-:W-:Y:S05]  /*6c0d0*/  BSYNC B1 ;  /* 0x0000000000017941 */ /* 0x000fea0003800000 */
.L_x_2099:
[----:B------:R-:W-:Y:S05]  /*6c0e0*/  BRA `(.L_x_2101) ;  /* 0xfffffff000307947 */ /* 0x000fea000383ffff */
.L_x_2084:
[----:B0-----:R0:W1:Y:S02]  /*6c0f0*/  SYNCS.PHASECHK.TRANS64.TRYWAIT P0, [R15+URZ+0x18], R14 ;  /* 0x0000180e0f0075a7 */ /* 0x001064000800017f */
[----:B-1----:R-:W-:Y:S05]  /*6c100*/  @!P0 NANOSLEEP.SYNCS 0x989680 ;  /* 0x009896800000895d */ /* 0x002fea0003900000 */
[----:B------:R-:W1:Y:S02]  /*6c110*/  @!P0 SYNCS.PHASECHK.TRANS64 P0, [R15+URZ+0x18], R14 ;  /* 0x0000180e0f0085a7 */ /* 0x000e64000800007f */
[----:B-1----:R-:W-:Y:S05]  /*6c120*/  @!P0 BRA `(.L_x_2084) ;  /* 0xfffffffc00f08947 */ /* 0x002fea000383ffff */
[----:B------:R-:W-:Y:S05]  /*6c130*/  BRA `(.L_x_2102) ;  /* 0xfffffff000607947 */ /* 0x000fea000383ffff */
.L_x_2092:
[----:B------:R-:W-:Y:S01]  /*6c140*/  BSSY B0, `(.L_x_2103) ;  /* 0x0000006000007945 */ /* 0x000fe20003800000 */
[----:B------:R-:W-:-:S07]  /*6c150*/  IMAD.MOV.U32 R15, RZ, RZ, -0x1 ;  /* 0xffffffffff0f7424 */ /* 0x000fce00078e00ff */
[----:B------:R-:W-:Y:S05]  /*6c160*/  WARPSYNC.COLLECTIVE R15, `(.L_x_2104) ;  /* 0x000000000f0c7348 */ /* 0x000fea0003c00000 */
[----:B------:R-:W-:Y:S02]  /*6c170*/  ELECT P6, UR62, PT ;  /* 0x00000000003e782f */ /* 0x000fe400038c0000 */
[----:B------:R-:W-:Y:S01]  /*6c180*/  MOV R14, UR62 ;  /* 0x0000003e000e7c02 */ /* 0x000fe20008000f00 */
[----:B------:R-:W-:Y:S10]  /*6c190*/  ENDCOLLECTIVE ;  /* 0x000000000000791b */ /* 0x000ff40003800000 */
.L_x_2104:
[----:B------:R-:W-:Y:S05]  /*6c1a0*/  BSYNC B0 ;  /* 0x0000000000007941 */ /* 0x000fea0003800000 */
.L_x_2103:
[----:B------:R-:W-:Y:S05]  /*6c1b0*/  BRA `(.L_x_2105) ;  /* 0xfffffff800ec7947 */ /* 0x000fea000383ffff */
.L_x_2096:
[----:B0-----:R0:W1:Y:S02]  /*6c1c0*/  SYNCS.PHASECHK.TRANS64.TRYWAIT P0, [R3+URZ], R2 ;  /* 0x00000002030075a7 */ /* 0x001064000800017f */
[----:B-1----:R-:W-:Y:S05]  /*6c1d0*/  @!P0 NANOSLEEP.SYNCS 0x989680 ;  /* 0x009896800000895d */ /* 0x002fea0003900000 */
[----:B------:R-:W1:Y:S02]  /*6c1e0*/  @!P0 SYNCS.PHASECHK.TRANS64 P0, [R3+URZ], R2 ;  /* 0x00000002030085a7 */ /* 0x000e64000800007f */
[----:B-1----:R-:W-:Y:S05]  /*6c1f0*/  @!P0 BRA `(.L_x_2096) ;  /* 0xfffffffc00f08947 */ /* 0x002fea000383ffff */
[----:B------:R-:W-:Y:S05]  /*6c200*/  BRA `(.L_x_2106) ;  /* 0xfffffffc00147947 */ /* 0x000fea000383ffff */
.L_x_2097:
[----:B0-----:R0:W1:Y:S02]  /*6c210*/  SYNCS.PHASECHK.TRANS64.TRYWAIT P0, [R3+URZ], R2 ;  /* 0x00000002030075a7 */ /* 0x001064000800017f */
[----:B-1----:R-:W-:Y:S05]  /*6c220*/  @!P0 NANOSLEEP.SYNCS 0x989680 ;  /* 0x009896800000895d */ /* 0x002fea0003900000 */
[----:B------:R-:W1:Y:S02]  /*6c230*/  @!P0 SYNCS.PHASECHK.TRANS64 P0, [R3+URZ], R2 ;  /* 0x00000002030085a7 */ /* 0x000e64000800007f */
[----:B-1----:R-:W-:Y:S05]  /*6c240*/  @!P0 BRA `(.L_x_2097) ;  /* 0xfffffffc00f08947 */ /* 0x002fea000383ffff */
[----:B------:R-:W-:Y:S05]  /*6c250*/  BRA `(.L_x_2107) ;  /* 0xfffffffc00247947 */ /* 0x000fea000383ffff */
.L_x_2108:
[----:B------:R-:W-:-:S00]  /*6c260*/  BRA `(.L_x_2108) ;  /* 0xfffffffc00fc7947 */ /* 0x000fc0000383ffff */
[----:B------:R-:W-:-:S00]  /*6c270*/  NOP ;  /* 0x0000000000007918 */ /* 0x000fc00000000000 */
        /* <DEDUP_REMOVED lines=8> */
.L_x_2109:


//--------------------- .nv.global.init           --------------------------
	.section	.nv.global.init,"aw",@progbits
.nv.global.init:
	.type		$str$22,@object
	.size		$str$22,($str$23 - $str$22)
$str$22:
        /*0000*/ 	.byte	0x6b, 0x5f, 0x74, 0x69, 0x6c, 0x65, 0x5f, 0x63, 0x6f, 0x75, 0x6e, 0x74, 0x20, 0x3e, 0x3d, 0x20
        /*0010*/ 	.byte	0x31, 0x00
	.type		$str$23,@object
	.size		$str$23,(__unnamed_1 - $str$23)
$str$23:
        /*0012*/ 	.byte	0x2f, 0x74, 0x6d, 0x70, 0x2f, 0x63, 0x75, 0x74, 0x6c, 0x61, 0x73, 0x73, 0x5f, 0x73, 0x77, 0x65
        /*0022*/ 	.byte	0x65, 0x70, 0x5f, 0x73, 0x72, 0x63, 0x2f, 0x69, 0x6e, 0x63, 0x6c, 0x75, 0x64, 0x65, 0x2f, 0x63
        /*0032*/ 	.byte	0x75, 0x74, 0x6c, 0x61, 0x73, 0x73, 0x2f, 0x67, 0x65, 0x6d, 0x6d, 0x2f, 0x63, 0x6f, 0x6c, 0x6c
        /*0042*/ 	.byte	0x65, 0x63, 0x74, 0x69, 0x76, 0x65, 0x2f, 0x73, 0x6d, 0x39, 0x30, 0x5f, 0x6d, 0x6d, 0x61, 0x5f
        /*0052*/ 	.byte	0x74, 0x6d, 0x61, 0x5f, 0x67, 0x6d, 0x6d, 0x61, 0x5f, 0x73, 0x73, 0x5f, 0x77, 0x61, 0x72, 0x70
        /*0062*/ 	.byte	0x73, 0x70, 0x65, 0x63, 0x69, 0x61, 0x6c, 0x69, 0x7a, 0x65, 0x64, 0x2e, 0x68, 0x70, 0x70, 0x00
	.type		__unnamed_1,@object
	.size		__unnamed_1,(.L_0 - __unnamed_1)
__unnamed_1:
        /* <DEDUP_REMOVED lines=181> */
        /*0bc2*/ 	.byte	0x3a, 0x69, 0x64, 0x65, 0x6e, 0x74, 0x69, 0x74, 0x79, 0x5d, 0x00
.L_0:


//--------------------- .nv.shared._ZN7cutlass13device_kernelINS_4gemm6kernel13GemmUniversalIN4cute5tupleIJiiiiEEENS1_10collective13CollectiveMmaINS1_34MainloopSm90TmaGmmaWarpSpecializedILi3ENS5_IJNS4_1CILi2EEENSA_ILi1EEESC_EEENS1_35KernelTmaWarpSpecializedCooperativeEEENS5_IJNSA_ILi512EEESG_NSA_ILi32EEEEEENS_6half_tENS5_IJlSC_lEEESJ_SK_NS4_8TiledMMAINS4_8MMA_AtomIJNS4_4SM904GMMA26MMA_64x256x16_F32F16F16_SSILNSO_5MajorE0ELSQ_0ELNSO_7ScaleInE1ELSR_1EEEEEENS4_6LayoutISD_NS5_IJSC_NSA_ILi0EEESV_EEEEENS5_IJNS4_10UnderscoreESY_SY_EEEEENS4_13SM90_TMA_LOADENS4_14ComposedLayoutINS4_7SwizzleILi2ELi4ELi3EEENS4_18smem_ptr_flag_bitsILi16EEENSU_INS5_IJNSA_ILi8EEESH_EEENS5_IJSH_SC_EEEEEEEvNS4_8identityENS4_23SM90_TMA_LOAD_MULTICASTES1B_vS1C_EENS_8epilogue10collective6detail29Sm90TmaWarpSpecializedAdapterINS1G_15DefaultEpilogueISJ_SK_SK_NS1F_6thread17LinearCombinationISJ_Li1EffLNS1K_9ScaleType4KindE0ELNS_15FloatRoundStyleE2ESJ_EENS1_15EpilogueDefaultEEEEEvvEEEEvNT_6ParamsE --------------------------
	.section	.nv.shared._ZN7cutlass13device_kernelINS_4gemm6kernel13GemmUniversalIN4cute5tupleIJiiiiEEENS1_10collective13CollectiveMmaINS1_34MainloopSm90TmaGmmaWarpSpecializedILi3ENS5_IJNS4_1CILi2EEENSA_ILi1EEESC_EEENS1_35KernelTmaWarpSpecializedCooperativeEEENS5_IJNSA_ILi512EEESG_NSA_ILi32EEEEEENS_6half_tENS5_IJlSC_lEEESJ_SK_NS4_8TiledMMAINS4_8MMA_AtomIJNS4_4SM904GMMA26MMA_64x256x16_F32F16F16_SSILNSO_5MajorE0ELSQ_0ELNSO_7ScaleInE1ELSR_1EEEEEENS4_6LayoutISD_NS5_IJSC_NSA_ILi0EEESV_EEEEENS5_IJNS4_10UnderscoreESY_SY_EEEEENS4_13SM90_TMA_LOADENS4_14ComposedLayoutINS4_7SwizzleILi2ELi4ELi3EEENS4_18smem_ptr_flag_bitsILi16EEENSU_INS5_IJNSA_ILi8EEESH_EEENS5_IJSH_SC_EEEEEEEvNS4_8identityENS4_23SM90_TMA_LOAD_MULTICASTES1B_vS1C_EENS_8epilogue10collective6detail29Sm90TmaWarpSpecializedAdapterINS1G_15DefaultEpilogueISJ_SK_SK_NS1F_6thread17LinearCombinationISJ_Li1EffLNS1K_9ScaleType4KindE0ELNS_15FloatRoundStyleE2ESJ_EENS1_15EpilogueDefaultEEEEEvvEEEEvNT_6ParamsE,"aw",@nobits
	.sectionflags	@""
	.align	16
	.zero		1024


//--------------------- .nv.shared.reserved.0     --------------------------
	.section	.nv.shared.reserved.0,"aw",@nobits
	.weak		__nv_reservedSMEM_offset_0_alias
	.size		__nv_reservedSMEM_offset_0_alias, 0, 0
	.other		__nv_reservedSMEM_offset_0_alias,@"STO_CUDA_RESERVED_SHARED STV_DEFAULT"
__nv_reservedSMEM_offset_0_alias:
	.zero		0


//--------------------- .nv.global                --------------------------
	.section	.nv.global,"aw",@nobits
.nv.global:
	.type		_ZN39_INTERNAL_964064f6_4_k_cu_d8337220_57344cute1_E,@object
	.size		_ZN39_INTERNAL_964064f6_4_k_cu_d8337220_57344cute1_E,(_ZN39_INTERNAL_964064f6_4_k_cu_d8337220_57344cuda3std3__45__cpo6cbeginE - _ZN39_INTERNAL_964064f6_4_k_cu_d8337220_57344cute1_E)
_ZN39_INTERNAL_964064f6_4_k_cu_d8337220_57344cute1_E:
	.zero		1
	.type		_ZN39_INTERNAL_964064f6_4_k_cu_d8337220_57344cuda3std3__45__cpo6cbeginE,@object
	.size		_ZN39_INTERNAL_964064f6_4_k_cu_d8337220_57344cuda3std3__45__cpo6cbeginE,(_ZN39_INTERNAL_964064f6_4_k_cu_d8337220_57344cuda3std3__48in_placeE - _ZN39_INTERNAL_964064f6_4_k_cu_d8337220_57344cuda3std3__45__cpo6cbeginE)
_ZN39_INTERNAL_964064f6_4_k_cu_d8337220_57344cuda3std3__45__cpo6cbeginE:
	.zero		1
	.type		_ZN39_INTERNAL_964064f6_4_k_cu_d8337220_57344cuda3std3__48in_placeE,@object
	.size		_ZN39_INTERNAL_964064f6_4_k_cu_d8337220_57344cuda3std3__48in_placeE,(_ZN39_INTERNAL_964064f6_4_k_cu_d8337220_57344cuda3std6ranges3__45__cpo9iter_moveE - _ZN39_INTERNAL_964064f6_4_k_cu_d8337220_57344cuda3std3__48in_placeE)
_ZN39_INTERNAL_964064f6_4_k_cu_d8337220_57344cuda3std3__48in_placeE:
	.zero		1
	.type		_ZN39_INTERNAL_964064f6_4_k_cu_d8337220_57344cuda3std6ranges3__45__cpo9iter_moveE,@object
	.size		_ZN39_INTERNAL_964064f6_4_k_cu_d8337220_57344cuda3std6ranges3__45__cpo9iter_moveE,(_ZN39_INTERNAL_964064f6_4_k_cu_d8337220_57344cuda3std3__45__cpo5beginE - _ZN39_INTERNAL_964064f6_4_k_cu_d8337220_57344cuda3std6ranges3__45__cpo9iter_moveE)
_ZN39_INTERNAL_964064f6_4_k_cu_d8337220_57344cuda3std6ranges3__45__cpo9iter_moveE:
	.zero		1
	.type		_ZN39_INTERNAL_964064f6_4_k_cu_d8337220_57344cuda3std3__45__cpo5beginE,@object
	.size		_ZN39_INTERNAL_964064f6_4_k_cu_d8337220_57344cuda3std3__45__cpo5beginE,(_ZN39_INTERNAL_964064f6_4_k_cu_d8337220_57344cuda3std3__441_GLOBAL__N__964064f6_4_k_cu_d8337220_57346ignoreE - _ZN39_INTERNAL_964064f6_4_k_cu_d8337220_57344cuda3std3__45__cpo5beginE)
_ZN39_INTERNAL_964064f6_4_k_cu_d8337220_57344cuda3std3__45__cpo5beginE:
	.zero		1
	.type		_ZN39_INTERNAL_964064f6_4_k_cu_d8337220_57344cuda3std3__441_GLOBAL__N__964064f6_4_k_cu_d8337220_57346ignoreE,@object
	.size		_ZN39_INTERNAL_964064f6_4_k_cu_d8337220_57344cuda3std3__441_GLOBAL__N__964064f6_4_k_cu_d8337220_57346ignoreE,(_ZN39_INTERNAL_964064f6_4_k_cu_d8337220_57344cute7productE - _ZN39_INTERNAL_964064f6_4_k_cu_d8337220_57344cuda3std3__441_GLOBAL__N__964064f6_4_k_cu_d8337220_57346ignoreE)
_ZN39_INTERNAL_964064f6_4_k_cu_d8337220_57344cuda3std3__441_GLOBAL__N__964064f6_4_k_cu_d8337220_57346ignoreE:
	.zero		1
	.type		_ZN39_INTERNAL_964064f6_4_k_cu_d8337220_57344cute7productE,@object
	.size		_ZN39_INTERNAL_964064f6_4_k_cu_d8337220_57344cute7productE,(_ZN39_INTERNAL_964064f6_4_k_cu_d8337220_57344cuda3std3__45__cpo3endE - _ZN39_INTERNAL_964064f6_4_k_cu_d8337220_57344cute7productE)
_ZN39_INTERNAL_964064f6_4_k_cu_d8337220_57344cute7productE:
	.zero		1
	.type		_ZN39_INTERNAL_964064f6_4_k_cu_d8337220_57344cuda3std3__45__cpo3endE,@object
	.size		_ZN39_INTERNAL_964064f6_4_k_cu_d8337220_57344cuda3std3__45__cpo3endE,(_ZN39_INTERNAL_964064f6_4_k_cu_d8337220_57344cuda3std3__419piecewise_constructE - _ZN39_INTERNAL_964064f6_4_k_cu_d8337220_57344cuda3std3__45__cpo3endE)
_ZN39_INTERNAL_964064f6_4_k_cu_d8337220_57344cuda3std3__45__cpo3endE:
	.zero		1
	.type		_ZN39_INTERNAL_964064f6_4_k_cu_d8337220_57344cuda3std3__419piecewise_constructE,@object
	.size		_ZN39_INTERNAL_964064f6_4_k_cu_d8337220_57344cuda3std3__419piecewise_constructE,(_ZN39_INTERNAL_964064f6_4_k_cu_d8337220_57344cuda3std3__45__cpo4cendE - _ZN39_INTERNAL_964064f6_4_k_cu_d8337220_57344cuda3std3__419piecewise_constructE)
_ZN39_INTERNAL_964064f6_4_k_cu_d8337220_57344cuda3std3__419piecewise_constructE:
	.zero		1
	.type		_ZN39_INTERNAL_964064f6_4_k_cu_d8337220_57344cuda3std3__45__cpo4cendE,@object
	.size		_ZN39_INTERNAL_964064f6_4_k_cu_d8337220_57344cuda3std3__45__cpo4cendE,(_ZN39_INTERNAL_964064f6_4_k_cu_d8337220_57344cuda3std6ranges3__45__cpo4swapE - _ZN39_INTERNAL_964064f6_4_k_cu_d8337220_57344cuda3std3__45__cpo4cendE)
_ZN39_INTERNAL_964064f6_4_k_cu_d8337220_57344cuda3std3__45__cpo4cendE:
	.zero		1
	.type		_ZN39_INTERNAL_964064f6_4_k_cu_d8337220_57344cuda3std6ranges3__45__cpo4swapE,@object
	.size		_ZN39_INTERNAL_964064f6_4_k_cu_d8337220_57344cuda3std6ranges3__45__cpo4swapE,(.L_8 - _ZN39_INTERNAL_964064f6_4_k_cu_d8337220_57344cuda3std6ranges3__45__cpo4swapE)
_ZN39_INTERNAL_964064f6_4_k_cu_d8337220_57344cuda3std6ranges3__45__cpo4swapE:
	.zero		1
.L_8:


//--------------------- .nv.constant0._ZN7cutlass13device_kernelINS_4gemm6kernel13GemmUniversalIN4cute5tupleIJiiiiEEENS1_10collective13CollectiveMmaINS1_34MainloopSm90TmaGmmaWarpSpecializedILi3ENS5_IJNS4_1CILi2EEENSA_ILi1EEESC_EEENS1_35KernelTmaWarpSpecializedCooperativeEEENS5_IJNSA_ILi512EEESG_NSA_ILi32EEEEEENS_6half_tENS5_IJlSC_lEEESJ_SK_NS4_8TiledMMAINS4_8MMA_AtomIJNS4_4SM904GMMA26MMA_64x256x16_F32F16F16_SSILNSO_5MajorE0ELSQ_0ELNSO_7ScaleInE1ELSR_1EEEEEENS4_6LayoutISD_NS5_IJSC_NSA_ILi0EEESV_EEEEENS5_IJNS4_10UnderscoreESY_SY_EEEEENS4_13SM90_TMA_LOADENS4_14ComposedLayoutINS4_7SwizzleILi2ELi4ELi3EEENS4_18smem_ptr_flag_bitsILi16EEENSU_INS5_IJNSA_ILi8EEESH_EEENS5_IJSH_SC_EEEEEEEvNS4_8identityENS4_23SM90_TMA_LOAD_MULTICASTES1B_vS1C_EENS_8epilogue10collective6detail29Sm90TmaWarpSpecializedAdapterINS1G_15DefaultEpilogueISJ_SK_SK_NS1F_6thread17LinearCombinationISJ_Li1EffLNS1K_9ScaleType4KindE0ELNS_15FloatRoundStyleE2ESJ_EENS1_15EpilogueDefaultEEEEEvvEEEEvNT_6ParamsE --------------------------
	.section	.nv.constant0._ZN7cutlass13device_kernelINS_4gemm6kernel13GemmUniversalIN4cute5tupleIJiiiiEEENS1_10collective13CollectiveMmaINS1_34MainloopSm90TmaGmmaWarpSpecializedILi3ENS5_IJNS4_1CILi2EEENSA_ILi1EEESC_EEENS1_35KernelTmaWarpSpecializedCooperativeEEENS5_IJNSA_ILi512EEESG_NSA_ILi32EEEEEENS_6half_tENS5_IJlSC_lEEESJ_SK_NS4_8TiledMMAINS4_8MMA_AtomIJNS4_4SM904GMMA26MMA_64x256x16_F32F16F16_SSILNSO_5MajorE0ELSQ_0ELNSO_7ScaleInE1ELSR_1EEEEEENS4_6LayoutISD_NS5_IJSC_NSA_ILi0EEESV_EEEEENS5_IJNS4_10UnderscoreESY_SY_EEEEENS4_13SM90_TMA_LOADENS4_14ComposedLayoutINS4_7SwizzleILi2ELi4ELi3EEENS4_18smem_ptr_flag_bitsILi16EEENSU_INS5_IJNSA_ILi8EEESH_EEENS5_IJSH_SC_EEEEEEEvNS4_8identityENS4_23SM90_TMA_LOAD_MULTICASTES1B_vS1C_EENS_8epilogue10collective6detail29Sm90TmaWarpSpecializedAdapterINS1G_15DefaultEpilogueISJ_SK_SK_NS1F_6thread17LinearCombinationISJ_Li1EffLNS1K_9ScaleType4KindE0ELNS_15FloatRoundStyleE2ESJ_EENS1_15EpilogueDefaultEEEEEvvEEEEvNT_6ParamsE,"a",@progbits
	.sectionflags	@""
	.align	4
.nv.constant0._ZN7cutlass13device_kernelINS_4gemm6kernel13GemmUniversalIN4cute5tupleIJiiiiEEENS1_10collective13CollectiveMmaINS1_34MainloopSm90TmaGmmaWarpSpecializedILi3ENS5_IJNS4_1CILi2EEENSA_ILi1EEESC_EEENS1_35KernelTmaWarpSpecializedCooperativeEEENS5_IJNSA_ILi512EEESG_NSA_ILi32EEEEEENS_6half_tENS5_IJlSC_lEEESJ_SK_NS4_8TiledMMAINS4_8MMA_AtomIJNS4_4SM904GMMA26MMA_64x256x16_F32F16F16_SSILNSO_5MajorE0ELSQ_0ELNSO_7ScaleInE1ELSR_1EEEEEENS4_6LayoutISD_NS5_IJSC_NSA_ILi0EEESV_EEEEENS5_IJNS4_10UnderscoreESY_SY_EEEEENS4_13SM90_TMA_LOADENS4_14ComposedLayoutINS4_7SwizzleILi2ELi4ELi3EEENS4_18smem_ptr_flag_bitsILi16EEENSU_INS5_IJNSA_ILi8EEESH_EEENS5_IJSH_SC_EEEEEEEvNS4_8identityENS4_23SM90_TMA_LOAD_MULTICASTES1B_vS1C_EENS_8epilogue10collective6detail29Sm90TmaWarpSpecializedAdapterINS1G_15DefaultEpilogueISJ_SK_SK_NS1F_6thread17LinearCombinationISJ_Li1EffLNS1K_9ScaleType4KindE0ELNS_15FloatRoundStyleE2ESJ_EENS1_15EpilogueDefaultEEEEEvvEEEEvNT_6ParamsE:
	.zero		1664


//--------------------- SYMBOLS --------------------------

	.type		.nv.reservedSmem.offset0,@object
	.size		.nv.reservedSmem.offset0,0x4
	.type		__assertfail,@function
